	.headerflags	@"EF_CUDA_TEXMODE_UNIFIED EF_CUDA_64BIT_ADDRESS EF_CUDA_SM86 EF_CUDA_VIRTUAL_SM(EF_CUDA_SM86)"
	.elftype	@"ET_EXEC"


//--------------------- .nv.info                  --------------------------
	.section	.nv.info,"",@"SHT_CUDA_INFO"
	.align	4


	//----- nvinfo : EIATTR_REGCOUNT
	.align		4
        /*0000*/ 	.byte	0x04, 0x2f
        /*0002*/ 	.short	(.L_1 - .L_0)
	.align		4
.L_0:
        /*0004*/ 	.word	index@(cuda_test)
        /*0008*/ 	.word	0x0000000e


	//----- nvinfo : EIATTR_MAX_STACK_SIZE
	.align		4
.L_1:
        /*000c*/ 	.byte	0x04, 0x23
        /*000e*/ 	.short	(.L_3 - .L_2)
	.align		4
.L_2:
        /*0010*/ 	.word	index@(cuda_test)
        /*0014*/ 	.word	0x00000000


	//----- nvinfo : EIATTR_MIN_STACK_SIZE
	.align		4
.L_3:
        /*0018*/ 	.byte	0x04, 0x12
        /*001a*/ 	.short	(.L_5 - .L_4)
	.align		4
.L_4:
        /*001c*/ 	.word	index@(cuda_test)
        /*0020*/ 	.word	0x00000000


	//----- nvinfo : EIATTR_FRAME_SIZE
	.align		4
.L_5:
        /*0024*/ 	.byte	0x04, 0x11
        /*0026*/ 	.short	(.L_7 - .L_6)
	.align		4
.L_6:
        /*0028*/ 	.word	index@(cuda_test)
        /*002c*/ 	.word	0x00000000


	//----- nvinfo : EIATTR_REGCOUNT
	.align		4
.L_7:
        /*0030*/ 	.byte	0x04, 0x2f
        /*0032*/ 	.short	(.L_9 - .L_8)
	.align		4
.L_8:
        /*0034*/ 	.word	index@(convert_bayer_to_blue)
        /*0038*/ 	.word	0x00000010


	//----- nvinfo : EIATTR_MAX_STACK_SIZE
	.align		4
.L_9:
        /*003c*/ 	.byte	0x04, 0x23
        /*003e*/ 	.short	(.L_11 - .L_10)
	.align		4
.L_10:
        /*0040*/ 	.word	index@(convert_bayer_to_blue)
        /*0044*/ 	.word	0x00000000


	//----- nvinfo : EIATTR_MIN_STACK_SIZE
	.align		4
.L_11:
        /*0048*/ 	.byte	0x04, 0x12
        /*004a*/ 	.short	(.L_13 - .L_12)
	.align		4
.L_12:
        /*004c*/ 	.word	index@(convert_bayer_to_blue)
        /*0050*/ 	.word	0x00000000


	//----- nvinfo : EIATTR_FRAME_SIZE
	.align		4
.L_13:
        /*0054*/ 	.byte	0x04, 0x11
        /*0056*/ 	.short	(.L_15 - .L_14)
	.align		4
.L_14:
        /*0058*/ 	.word	index@(convert_bayer_to_blue)
        /*005c*/ 	.word	0x00000000


	//----- nvinfo : EIATTR_REGCOUNT
	.align		4
.L_15:
        /*0060*/ 	.byte	0x04, 0x2f
        /*0062*/ 	.short	(.L_17 - .L_16)
	.align		4
.L_16:
        /*0064*/ 	.word	index@(convert_bayer_to_gray)
        /*0068*/ 	.word	0x0000001a


	//----- nvinfo : EIATTR_MAX_STACK_SIZE
	.align		4
.L_17:
        /*006c*/ 	.byte	0x04, 0x23
        /*006e*/ 	.short	(.L_19 - .L_18)
	.align		4
.L_18:
        /*0070*/ 	.word	index@(convert_bayer_to_gray)
        /*0074*/ 	.word	0x00000000


	//----- nvinfo : EIATTR_MIN_STACK_SIZE
	.align		4
.L_19:
        /*0078*/ 	.byte	0x04, 0x12
        /*007a*/ 	.short	(.L_21 - .L_20)
	.align		4
.L_20:
        /*007c*/ 	.word	index@(convert_bayer_to_gray)
        /*0080*/ 	.word	0x00000000


	//----- nvinfo : EIATTR_FRAME_SIZE
	.align		4
.L_21:
        /*0084*/ 	.byte	0x04, 0x11
        /*0086*/ 	.short	(.L_23 - .L_22)
	.align		4
.L_22:
        /*0088*/ 	.word	index@(convert_bayer_to_gray)
        /*008c*/ 	.word	0x00000000


	//----- nvinfo : EIATTR_REGCOUNT
	.align		4
.L_23:
        /*0090*/ 	.byte	0x04, 0x2f
        /*0092*/ 	.short	(.L_25 - .L_24)
	.align		4
.L_24:
        /*0094*/ 	.word	index@(gray_decode)
        /*0098*/ 	.word	0x00000010


	//----- nvinfo : EIATTR_MAX_STACK_SIZE
	.align		4
.L_25:
        /*009c*/ 	.byte	0x04, 0x23
        /*009e*/ 	.short	(.L_27 - .L_26)
	.align		4
.L_26:
        /*00a0*/ 	.word	index@(gray_decode)
        /*00a4*/ 	.word	0x00000000


	//----- nvinfo : EIATTR_MIN_STACK_SIZE
	.align		4
.L_27:
        /*00a8*/ 	.byte	0x04, 0x12
        /*00aa*/ 	.short	(.L_29 - .L_28)
	.align		4
.L_28:
        /*00ac*/ 	.word	index@(gray_decode)
        /*00b0*/ 	.word	0x00000000


	//----- nvinfo : EIATTR_FRAME_SIZE
	.align		4
.L_29:
        /*00b4*/ 	.byte	0x04, 0x11
        /*00b6*/ 	.short	(.L_31 - .L_30)
	.align		4
.L_30:
        /*00b8*/ 	.word	index@(gray_decode)
        /*00bc*/ 	.word	0x00000000


	//----- nvinfo : EIATTR_REGCOUNT
	.align		4
.L_31:
        /*00c0*/ 	.byte	0x04, 0x2f
        /*00c2*/ 	.short	(.L_33 - .L_32)
	.align		4
.L_32:
        /*00c4*/ 	.word	index@(gray_decode_hdr)
        /*00c8*/ 	.word	0x00000010


	//----- nvinfo : EIATTR_MAX_STACK_SIZE
	.align		4
.L_33:
        /*00cc*/ 	.byte	0x04, 0x23
        /*00ce*/ 	.short	(.L_35 - .L_34)
	.align		4
.L_34:
        /*00d0*/ 	.word	index@(gray_decode_hdr)
        /*00d4*/ 	.word	0x00000000


	//----- nvinfo : EIATTR_MIN_STACK_SIZE
	.align		4
.L_35:
        /*00d8*/ 	.byte	0x04, 0x12
        /*00da*/ 	.short	(.L_37 - .L_36)
	.align		4
.L_36:
        /*00dc*/ 	.word	index@(gray_decode_hdr)
        /*00e0*/ 	.word	0x00000000


	//----- nvinfo : EIATTR_FRAME_SIZE
	.align		4
.L_37:
        /*00e4*/ 	.byte	0x04, 0x11
        /*00e6*/ 	.short	(.L_39 - .L_38)
	.align		4
.L_38:
        /*00e8*/ 	.word	index@(gray_decode_hdr)
        /*00ec*/ 	.word	0x00000000


	//----- nvinfo : EIATTR_REGCOUNT
	.align		4
.L_39:
        /*00f0*/ 	.byte	0x04, 0x2f
        /*00f2*/ 	.short	(.L_41 - .L_40)
	.align		4
.L_40:
        /*00f4*/ 	.word	index@(phase_shift_decode)
        /*00f8*/ 	.word	0x0000001b


	//----- nvinfo : EIATTR_MAX_STACK_SIZE
	.align		4
.L_41:
        /*00fc*/ 	.byte	0x04, 0x23
        /*00fe*/ 	.short	(.L_43 - .L_42)
	.align		4
.L_42:
        /*0100*/ 	.word	index@($phase_shift_decode$__cuda_sm3x_div_rn_noftz_f32_slowpath)
        /*0104*/ 	.word	0x00000000


	//----- nvinfo : EIATTR_MIN_STACK_SIZE
	.align		4
.L_43:
        /*0108*/ 	.byte	0x04, 0x12
        /*010a*/ 	.short	(.L_45 - .L_44)
	.align		4
.L_44:
        /*010c*/ 	.word	index@($phase_shift_decode$__cuda_sm3x_div_rn_noftz_f32_slowpath)
        /*0110*/ 	.word	0x00000000


	//----- nvinfo : EIATTR_FRAME_SIZE
	.align		4
.L_45:
        /*0114*/ 	.byte	0x04, 0x11
        /*0116*/ 	.short	(.L_47 - .L_46)
	.align		4
.L_46:
        /*0118*/ 	.word	index@($phase_shift_decode$__cuda_sm3x_div_rn_noftz_f32_slowpath)
        /*011c*/ 	.word	0x00000000


	//----- nvinfo : EIATTR_MAX_STACK_SIZE
	.align		4
.L_47:
        /*0120*/ 	.byte	0x04, 0x23
        /*0122*/ 	.short	(.L_49 - .L_48)
	.align		4
.L_48:
        /*0124*/ 	.word	index@($phase_shift_decode$__cuda_sm3x_div_rn_noftz_f32)
        /*0128*/ 	.word	0x00000000


	//----- nvinfo : EIATTR_MIN_STACK_SIZE
	.align		4
.L_49:
        /*012c*/ 	.byte	0x04, 0x12
        /*012e*/ 	.short	(.L_51 - .L_50)
	.align		4
.L_50:
        /*0130*/ 	.word	index@($phase_shift_decode$__cuda_sm3x_div_rn_noftz_f32)
        /*0134*/ 	.word	0x00000000


	//----- nvinfo : EIATTR_FRAME_SIZE
	.align		4
.L_51:
        /*0138*/ 	.byte	0x04, 0x11
        /*013a*/ 	.short	(.L_53 - .L_52)
	.align		4
.L_52:
        /*013c*/ 	.word	index@($phase_shift_decode$__cuda_sm3x_div_rn_noftz_f32)
        /*0140*/ 	.word	0x00000000


	//----- nvinfo : EIATTR_MAX_STACK_SIZE
	.align		4
.L_53:
        /*0144*/ 	.byte	0x04, 0x23
        /*0146*/ 	.short	(.L_55 - .L_54)
	.align		4
.L_54:
        /*0148*/ 	.word	index@($phase_shift_decode$__cuda_sm20_rcp_rn_f32_slowpath)
        /*014c*/ 	.word	0x00000000


	//----- nvinfo : EIATTR_MIN_STACK_SIZE
	.align		4
.L_55:
        /*0150*/ 	.byte	0x04, 0x12
        /*0152*/ 	.short	(.L_57 - .L_56)
	.align		4
.L_56:
        /*0154*/ 	.word	index@($phase_shift_decode$__cuda_sm20_rcp_rn_f32_slowpath)
        /*0158*/ 	.word	0x00000000


	//----- nvinfo : EIATTR_FRAME_SIZE
	.align		4
.L_57:
        /*015c*/ 	.byte	0x04, 0x11
        /*015e*/ 	.short	(.L_59 - .L_58)
	.align		4
.L_58:
        /*0160*/ 	.word	index@($phase_shift_decode$__cuda_sm20_rcp_rn_f32_slowpath)
        /*0164*/ 	.word	0x00000000


	//----- nvinfo : EIATTR_MAX_STACK_SIZE
	.align		4
.L_59:
        /*0168*/ 	.byte	0x04, 0x23
        /*016a*/ 	.short	(.L_61 - .L_60)
	.align		4
.L_60:
        /*016c*/ 	.word	index@($phase_shift_decode$__cuda_sm20_div_f64_slowpath_v2)
        /*0170*/ 	.word	0x00000000


	//----- nvinfo : EIATTR_MIN_STACK_SIZE
	.align		4
.L_61:
        /*0174*/ 	.byte	0x04, 0x12
        /*0176*/ 	.short	(.L_63 - .L_62)
	.align		4
.L_62:
        /*0178*/ 	.word	index@($phase_shift_decode$__cuda_sm20_div_f64_slowpath_v2)
        /*017c*/ 	.word	0x00000000


	//----- nvinfo : EIATTR_FRAME_SIZE
	.align		4
.L_63:
        /*0180*/ 	.byte	0x04, 0x11
        /*0182*/ 	.short	(.L_65 - .L_64)
	.align		4
.L_64:
        /*0184*/ 	.word	index@($phase_shift_decode$__cuda_sm20_div_f64_slowpath_v2)
        /*0188*/ 	.word	0x00000000


	//----- nvinfo : EIATTR_MAX_STACK_SIZE
	.align		4
.L_65:
        /*018c*/ 	.byte	0x04, 0x23
        /*018e*/ 	.short	(.L_67 - .L_66)
	.align		4
.L_66:
        /*0190*/ 	.word	index@(phase_shift_decode)
        /*0194*/ 	.word	0x00000000


	//----- nvinfo : EIATTR_MIN_STACK_SIZE
	.align		4
.L_67:
        /*0198*/ 	.byte	0x04, 0x12
        /*019a*/ 	.short	(.L_69 - .L_68)
	.align		4
.L_68:
        /*019c*/ 	.word	index@(phase_shift_decode)
        /*01a0*/ 	.word	0x00000000


	//----- nvinfo : EIATTR_FRAME_SIZE
	.align		4
.L_69:
        /*01a4*/ 	.byte	0x04, 0x11
        /*01a6*/ 	.short	(.L_71 - .L_70)
	.align		4
.L_70:
        /*01a8*/ 	.word	index@(phase_shift_decode)
        /*01ac*/ 	.word	0x00000000


	//----- nvinfo : EIATTR_REGCOUNT
	.align		4
.L_71:
        /*01b0*/ 	.byte	0x04, 0x2f
        /*01b2*/ 	.short	(.L_73 - .L_72)
	.align		4
.L_72:
        /*01b4*/ 	.word	index@(phase_shift_decode_hdr)
        /*01b8*/ 	.word	0x0000001e


	//----- nvinfo : EIATTR_MAX_STACK_SIZE
	.align		4
.L_73:
        /*01bc*/ 	.byte	0x04, 0x23
        /*01be*/ 	.short	(.L_75 - .L_74)
	.align		4
.L_74:
        /*01c0*/ 	.word	index@($phase_shift_decode_hdr$__cuda_sm3x_div_rn_noftz_f32_slowpath)
        /*01c4*/ 	.word	0x00000000


	//----- nvinfo : EIATTR_MIN_STACK_SIZE
	.align		4
.L_75:
        /*01c8*/ 	.byte	0x04, 0x12
        /*01ca*/ 	.short	(.L_77 - .L_76)
	.align		4
.L_76:
        /*01cc*/ 	.word	index@($phase_shift_decode_hdr$__cuda_sm3x_div_rn_noftz_f32_slowpath)
        /*01d0*/ 	.word	0x00000000


	//----- nvinfo : EIATTR_FRAME_SIZE
	.align		4
.L_77:
        /*01d4*/ 	.byte	0x04, 0x11
        /*01d6*/ 	.short	(.L_79 - .L_78)
	.align		4
.L_78:
        /*01d8*/ 	.word	index@($phase_shift_decode_hdr$__cuda_sm3x_div_rn_noftz_f32_slowpath)
        /*01dc*/ 	.word	0x00000000


	//----- nvinfo : EIATTR_MAX_STACK_SIZE
	.align		4
.L_79:
        /*01e0*/ 	.byte	0x04, 0x23
        /*01e2*/ 	.short	(.L_81 - .L_80)
	.align		4
.L_80:
        /*01e4*/ 	.word	index@($phase_shift_decode_hdr$__cuda_sm3x_div_rn_noftz_f32)
        /*01e8*/ 	.word	0x00000000


	//----- nvinfo : EIATTR_MIN_STACK_SIZE
	.align		4
.L_81:
        /*01ec*/ 	.byte	0x04, 0x12
        /*01ee*/ 	.short	(.L_83 - .L_82)
	.align		4
.L_82:
        /*01f0*/ 	.word	index@($phase_shift_decode_hdr$__cuda_sm3x_div_rn_noftz_f32)
        /*01f4*/ 	.word	0x00000000


	//----- nvinfo : EIATTR_FRAME_SIZE
	.align		4
.L_83:
        /*01f8*/ 	.byte	0x04, 0x11
        /*01fa*/ 	.short	(.L_85 - .L_84)
	.align		4
.L_84:
        /*01fc*/ 	.word	index@($phase_shift_decode_hdr$__cuda_sm3x_div_rn_noftz_f32)
        /*0200*/ 	.word	0x00000000


	//----- nvinfo : EIATTR_MAX_STACK_SIZE
	.align		4
.L_85:
        /*0204*/ 	.byte	0x04, 0x23
        /*0206*/ 	.short	(.L_87 - .L_86)
	.align		4
.L_86:
        /*0208*/ 	.word	index@($phase_shift_decode_hdr$__cuda_sm20_rcp_rn_f32_slowpath)
        /*020c*/ 	.word	0x00000000


	//----- nvinfo : EIATTR_MIN_STACK_SIZE
	.align		4
.L_87:
        /*0210*/ 	.byte	0x04, 0x12
        /*0212*/ 	.short	(.L_89 - .L_88)
	.align		4
.L_88:
        /*0214*/ 	.word	index@($phase_shift_decode_hdr$__cuda_sm20_rcp_rn_f32_slowpath)
        /*0218*/ 	.word	0x00000000


	//----- nvinfo : EIATTR_FRAME_SIZE
	.align		4
.L_89:
        /*021c*/ 	.byte	0x04, 0x11
        /*021e*/ 	.short	(.L_91 - .L_90)
	.align		4
.L_90:
        /*0220*/ 	.word	index@($phase_shift_decode_hdr$__cuda_sm20_rcp_rn_f32_slowpath)
        /*0224*/ 	.word	0x00000000


	//----- nvinfo : EIATTR_MAX_STACK_SIZE
	.align		4
.L_91:
        /*0228*/ 	.byte	0x04, 0x23
        /*022a*/ 	.short	(.L_93 - .L_92)
	.align		4
.L_92:
        /*022c*/ 	.word	index@($phase_shift_decode_hdr$__cuda_sm20_div_f64_slowpath_v2)
        /*0230*/ 	.word	0x00000000


	//----- nvinfo : EIATTR_MIN_STACK_SIZE
	.align		4
.L_93:
        /*0234*/ 	.byte	0x04, 0x12
        /*0236*/ 	.short	(.L_95 - .L_94)
	.align		4
.L_94:
        /*0238*/ 	.word	index@($phase_shift_decode_hdr$__cuda_sm20_div_f64_slowpath_v2)
        /*023c*/ 	.word	0x00000000


	//----- nvinfo : EIATTR_FRAME_SIZE
	.align		4
.L_95:
        /*0240*/ 	.byte	0x04, 0x11
        /*0242*/ 	.short	(.L_97 - .L_96)
	.align		4
.L_96:
        /*0244*/ 	.word	index@($phase_shift_decode_hdr$__cuda_sm20_div_f64_slowpath_v2)
        /*0248*/ 	.word	0x00000000


	//----- nvinfo : EIATTR_MAX_STACK_SIZE
	.align		4
.L_97:
        /*024c*/ 	.byte	0x04, 0x23
        /*024e*/ 	.short	(.L_99 - .L_98)
	.align		4
.L_98:
        /*0250*/ 	.word	index@(phase_shift_decode_hdr)
        /*0254*/ 	.word	0x00000000


	//----- nvinfo : EIATTR_MIN_STACK_SIZE
	.align		4
.L_99:
        /*0258*/ 	.byte	0x04, 0x12
        /*025a*/ 	.short	(.L_101 - .L_100)
	.align		4
.L_100:
        /*025c*/ 	.word	index@(phase_shift_decode_hdr)
        /*0260*/ 	.word	0x00000000


	//----- nvinfo : EIATTR_FRAME_SIZE
	.align		4
.L_101:
        /*0264*/ 	.byte	0x04, 0x11
        /*0266*/ 	.short	(.L_103 - .L_102)
	.align		4
.L_102:
        /*0268*/ 	.word	index@(phase_shift_decode_hdr)
        /*026c*/ 	.word	0x00000000


	//----- nvinfo : EIATTR_REGCOUNT
	.align		4
.L_103:
        /*0270*/ 	.byte	0x04, 0x2f
        /*0272*/ 	.short	(.L_105 - .L_104)
	.align		4
.L_104:
        /*0274*/ 	.word	index@(rectify_phase_and_belief_map)
        /*0278*/ 	.word	0x00000016


	//----- nvinfo : EIATTR_MAX_STACK_SIZE
	.align		4
.L_105:
        /*027c*/ 	.byte	0x04, 0x23
        /*027e*/ 	.short	(.L_107 - .L_106)
	.align		4
.L_106:
        /*0280*/ 	.word	index@(rectify_phase_and_belief_map)
        /*0284*/ 	.word	0x00000000


	//----- nvinfo : EIATTR_MIN_STACK_SIZE
	.align		4
.L_107:
        /*0288*/ 	.byte	0x04, 0x12
        /*028a*/ 	.short	(.L_109 - .L_108)
	.align		4
.L_108:
        /*028c*/ 	.word	index@(rectify_phase_and_belief_map)
        /*0290*/ 	.word	0x00000000


	//----- nvinfo : EIATTR_FRAME_SIZE
	.align		4
.L_109:
        /*0294*/ 	.byte	0x04, 0x11
        /*0296*/ 	.short	(.L_111 - .L_110)
	.align		4
.L_110:
        /*0298*/ 	.word	index@(rectify_phase_and_belief_map)
        /*029c*/ 	.word	0x00000000


	//----- nvinfo : EIATTR_REGCOUNT
	.align		4
.L_111:
        /*02a0*/ 	.byte	0x04, 0x2f
        /*02a2*/ 	.short	(.L_113 - .L_112)
	.align		4
.L_112:
        /*02a4*/ 	.word	index@(gen_depth_from_index_matching)
        /*02a8*/ 	.word	0x00000036


	//----- nvinfo : EIATTR_MAX_STACK_SIZE
	.align		4
.L_113:
        /*02ac*/ 	.byte	0x04, 0x23
        /*02ae*/ 	.short	(.L_115 - .L_114)
	.align		4
.L_114:
        /*02b0*/ 	.word	index@($gen_depth_from_index_matching$__cuda_sm3x_div_rn_noftz_f32_slowpath)
        /*02b4*/ 	.word	0x00000000


	//----- nvinfo : EIATTR_MIN_STACK_SIZE
	.align		4
.L_115:
        /*02b8*/ 	.byte	0x04, 0x12
        /*02ba*/ 	.short	(.L_117 - .L_116)
	.align		4
.L_116:
        /*02bc*/ 	.word	index@($gen_depth_from_index_matching$__cuda_sm3x_div_rn_noftz_f32_slowpath)
        /*02c0*/ 	.word	0x00000000


	//----- nvinfo : EIATTR_FRAME_SIZE
	.align		4
.L_117:
        /*02c4*/ 	.byte	0x04, 0x11
        /*02c6*/ 	.short	(.L_119 - .L_118)
	.align		4
.L_118:
        /*02c8*/ 	.word	index@($gen_depth_from_index_matching$__cuda_sm3x_div_rn_noftz_f32_slowpath)
        /*02cc*/ 	.word	0x00000000


	//----- nvinfo : EIATTR_MAX_STACK_SIZE
	.align		4
.L_119:
        /*02d0*/ 	.byte	0x04, 0x23
        /*02d2*/ 	.short	(.L_121 - .L_120)
	.align		4
.L_120:
        /*02d4*/ 	.word	index@($gen_depth_from_index_matching$__cuda_sm3x_div_rn_noftz_f32)
        /*02d8*/ 	.word	0x00000000


	//----- nvinfo : EIATTR_MIN_STACK_SIZE
	.align		4
.L_121:
        /*02dc*/ 	.byte	0x04, 0x12
        /*02de*/ 	.short	(.L_123 - .L_122)
	.align		4
.L_122:
        /*02e0*/ 	.word	index@($gen_depth_from_index_matching$__cuda_sm3x_div_rn_noftz_f32)
        /*02e4*/ 	.word	0x00000000


	//----- nvinfo : EIATTR_FRAME_SIZE
	.align		4
.L_123:
        /*02e8*/ 	.byte	0x04, 0x11
        /*02ea*/ 	.short	(.L_125 - .L_124)
	.align		4
.L_124:
        /*02ec*/ 	.word	index@($gen_depth_from_index_matching$__cuda_sm3x_div_rn_noftz_f32)
        /*02f0*/ 	.word	0x00000000


	//----- nvinfo : EIATTR_MAX_STACK_SIZE
	.align		4
.L_125:
        /*02f4*/ 	.byte	0x04, 0x23
        /*02f6*/ 	.short	(.L_127 - .L_126)
	.align		4
.L_126:
        /*02f8*/ 	.word	index@($gen_depth_from_index_matching$__cuda_sm20_div_f64_slowpath_v2)
        /*02fc*/ 	.word	0x00000000


	//----- nvinfo : EIATTR_MIN_STACK_SIZE
	.align		4
.L_127:
        /*0300*/ 	.byte	0x04, 0x12
        /*0302*/ 	.short	(.L_129 - .L_128)
	.align		4
.L_128:
        /*0304*/ 	.word	index@($gen_depth_from_index_matching$__cuda_sm20_div_f64_slowpath_v2)
        /*0308*/ 	.word	0x00000000


	//----- nvinfo : EIATTR_FRAME_SIZE
	.align		4
.L_129:
        /*030c*/ 	.byte	0x04, 0x11
        /*030e*/ 	.short	(.L_131 - .L_130)
	.align		4
.L_130:
        /*0310*/ 	.word	index@($gen_depth_from_index_matching$__cuda_sm20_div_f64_slowpath_v2)
        /*0314*/ 	.word	0x00000000


	//----- nvinfo : EIATTR_MAX_STACK_SIZE
	.align		4
.L_131:
        /*0318*/ 	.byte	0x04, 0x23
        /*031a*/ 	.short	(.L_133 - .L_132)
	.align		4
.L_132:
        /*031c*/ 	.word	index@(gen_depth_from_index_matching)
        /*0320*/ 	.word	0x00000000


	//----- nvinfo : EIATTR_MIN_STACK_SIZE
	.align		4
.L_133:
        /*0324*/ 	.byte	0x04, 0x12
        /*0326*/ 	.short	(.L_135 - .L_134)
	.align		4
.L_134:
        /*0328*/ 	.word	index@(gen_depth_from_index_matching)
        /*032c*/ 	.word	0x00000000


	//----- nvinfo : EIATTR_FRAME_SIZE
	.align		4
.L_135:
        /*0330*/ 	.byte	0x04, 0x11
        /*0332*/ 	.short	(.L_137 - .L_136)
	.align		4
.L_136:
        /*0334*/ 	.word	index@(gen_depth_from_index_matching)
        /*0338*/ 	.word	0x00000000


	//----- nvinfo : EIATTR_REGCOUNT
	.align		4
.L_137:
        /*033c*/ 	.byte	0x04, 0x2f
        /*033e*/ 	.short	(.L_139 - .L_138)
	.align		4
.L_138:
        /*0340*/ 	.word	index@(optimize_dmap_using_sub_pixel_map)
        /*0344*/ 	.word	0x00000013


	//----- nvinfo : EIATTR_MAX_STACK_SIZE
	.align		4
.L_139:
        /*0348*/ 	.byte	0x04, 0x23
        /*034a*/ 	.short	(.L_141 - .L_140)
	.align		4
.L_140:
        /*034c*/ 	.word	index@($optimize_dmap_using_sub_pixel_map$__cuda_sm3x_div_rn_noftz_f32_slowpath)
        /*0350*/ 	.word	0x00000000


	//----- nvinfo : EIATTR_MIN_STACK_SIZE
	.align		4
.L_141:
        /*0354*/ 	.byte	0x04, 0x12
        /*0356*/ 	.short	(.L_143 - .L_142)
	.align		4
.L_142:
        /*0358*/ 	.word	index@($optimize_dmap_using_sub_pixel_map$__cuda_sm3x_div_rn_noftz_f32_slowpath)
        /*035c*/ 	.word	0x00000000


	//----- nvinfo : EIATTR_FRAME_SIZE
	.align		4
.L_143:
        /*0360*/ 	.byte	0x04, 0x11
        /*0362*/ 	.short	(.L_145 - .L_144)
	.align		4
.L_144:
        /*0364*/ 	.word	index@($optimize_dmap_using_sub_pixel_map$__cuda_sm3x_div_rn_noftz_f32_slowpath)
        /*0368*/ 	.word	0x00000000


	//----- nvinfo : EIATTR_MAX_STACK_SIZE
	.align		4
.L_145:
        /*036c*/ 	.byte	0x04, 0x23
        /*036e*/ 	.short	(.L_147 - .L_146)
	.align		4
.L_146:
        /*0370*/ 	.word	index@($optimize_dmap_using_sub_pixel_map$__cuda_sm3x_div_rn_noftz_f32)
        /*0374*/ 	.word	0x00000000


	//----- nvinfo : EIATTR_MIN_STACK_SIZE
	.align		4
.L_147:
        /*0378*/ 	.byte	0x04, 0x12
        /*037a*/ 	.short	(.L_149 - .L_148)
	.align		4
.L_148:
        /*037c*/ 	.word	index@($optimize_dmap_using_sub_pixel_map$__cuda_sm3x_div_rn_noftz_f32)
        /*0380*/ 	.word	0x00000000


	//----- nvinfo : EIATTR_FRAME_SIZE
	.align		4
.L_149:
        /*0384*/ 	.byte	0x04, 0x11
        /*0386*/ 	.short	(.L_151 - .L_150)
	.align		4
.L_150:
        /*0388*/ 	.word	index@($optimize_dmap_using_sub_pixel_map$__cuda_sm3x_div_rn_noftz_f32)
        /*038c*/ 	.word	0x00000000


	//----- nvinfo : EIATTR_MAX_STACK_SIZE
	.align		4
.L_151:
        /*0390*/ 	.byte	0x04, 0x23
        /*0392*/ 	.short	(.L_153 - .L_152)
	.align		4
.L_152:
        /*0394*/ 	.word	index@(optimize_dmap_using_sub_pixel_map)
        /*0398*/ 	.word	0x00000000


	//----- nvinfo : EIATTR_MIN_STACK_SIZE
	.align		4
.L_153:
        /*039c*/ 	.byte	0x04, 0x12
        /*039e*/ 	.short	(.L_155 - .L_154)
	.align		4
.L_154:
        /*03a0*/ 	.word	index@(optimize_dmap_using_sub_pixel_map)
        /*03a4*/ 	.word	0x00000000


	//----- nvinfo : EIATTR_FRAME_SIZE
	.align		4
.L_155:
        /*03a8*/ 	.byte	0x04, 0x11
        /*03aa*/ 	.short	(.L_157 - .L_156)
	.align		4
.L_156:
        /*03ac*/ 	.word	index@(optimize_dmap_using_sub_pixel_map)
        /*03b0*/ 	.word	0x00000000


	//----- nvinfo : EIATTR_REGCOUNT
	.align		4
.L_157:
        /*03b4*/ 	.byte	0x04, 0x2f
        /*03b6*/ 	.short	(.L_159 - .L_158)
	.align		4
.L_158:
        /*03b8*/ 	.word	index@(flying_points_filter)
        /*03bc*/ 	.word	0x00000021


	//----- nvinfo : EIATTR_MAX_STACK_SIZE
	.align		4
.L_159:
        /*03c0*/ 	.byte	0x04, 0x23
        /*03c2*/ 	.short	(.L_161 - .L_160)
	.align		4
.L_160:
        /*03c4*/ 	.word	index@($flying_points_filter$__cuda_sm3x_div_rn_noftz_f32_slowpath)
        /*03c8*/ 	.word	0x00000000


	//----- nvinfo : EIATTR_MIN_STACK_SIZE
	.align		4
.L_161:
        /*03cc*/ 	.byte	0x04, 0x12
        /*03ce*/ 	.short	(.L_163 - .L_162)
	.align		4
.L_162:
        /*03d0*/ 	.word	index@($flying_points_filter$__cuda_sm3x_div_rn_noftz_f32_slowpath)
        /*03d4*/ 	.word	0x00000000


	//----- nvinfo : EIATTR_FRAME_SIZE
	.align		4
.L_163:
        /*03d8*/ 	.byte	0x04, 0x11
        /*03da*/ 	.short	(.L_165 - .L_164)
	.align		4
.L_164:
        /*03dc*/ 	.word	index@($flying_points_filter$__cuda_sm3x_div_rn_noftz_f32_slowpath)
        /*03e0*/ 	.word	0x00000000


	//----- nvinfo : EIATTR_MAX_STACK_SIZE
	.align		4
.L_165:
        /*03e4*/ 	.byte	0x04, 0x23
        /*03e6*/ 	.short	(.L_167 - .L_166)
	.align		4
.L_166:
        /*03e8*/ 	.word	index@($flying_points_filter$__cuda_sm3x_div_rn_noftz_f32)
        /*03ec*/ 	.word	0x00000000


	//----- nvinfo : EIATTR_MIN_STACK_SIZE
	.align		4
.L_167:
        /*03f0*/ 	.byte	0x04, 0x12
        /*03f2*/ 	.short	(.L_169 - .L_168)
	.align		4
.L_168:
        /*03f4*/ 	.word	index@($flying_points_filter$__cuda_sm3x_div_rn_noftz_f32)
        /*03f8*/ 	.word	0x00000000


	//----- nvinfo : EIATTR_FRAME_SIZE
	.align		4
.L_169:
        /*03fc*/ 	.byte	0x04, 0x11
        /*03fe*/ 	.short	(.L_171 - .L_170)
	.align		4
.L_170:
        /*0400*/ 	.word	index@($flying_points_filter$__cuda_sm3x_div_rn_noftz_f32)
        /*0404*/ 	.word	0x00000000


	//----- nvinfo : EIATTR_MAX_STACK_SIZE
	.align		4
.L_171:
        /*0408*/ 	.byte	0x04, 0x23
        /*040a*/ 	.short	(.L_173 - .L_172)
	.align		4
.L_172:
        /*040c*/ 	.word	index@(flying_points_filter)
        /*0410*/ 	.word	0x00000000


	//----- nvinfo : EIATTR_MIN_STACK_SIZE
	.align		4
.L_173:
        /*0414*/ 	.byte	0x04, 0x12
        /*0416*/ 	.short	(.L_175 - .L_174)
	.align		4
.L_174:
        /*0418*/ 	.word	index@(flying_points_filter)
        /*041c*/ 	.word	0x00000000


	//----- nvinfo : EIATTR_FRAME_SIZE
	.align		4
.L_175:
        /*0420*/ 	.byte	0x04, 0x11
        /*0422*/ 	.short	(.L_177 - .L_176)
	.align		4
.L_176:
        /*0424*/ 	.word	index@(flying_points_filter)
        /*0428*/ 	.word	0x00000000


	//----- nvinfo : EIATTR_REGCOUNT
	.align		4
.L_177:
        /*042c*/ 	.byte	0x04, 0x2f
        /*042e*/ 	.short	(.L_179 - .L_178)
	.align		4
.L_178:
        /*0430*/ 	.word	index@(depth_smoothing_filter_w)
        /*0434*/ 	.word	0x00000019


	//----- nvinfo : EIATTR_MAX_STACK_SIZE
	.align		4
.L_179:
        /*0438*/ 	.byte	0x04, 0x23
        /*043a*/ 	.short	(.L_181 - .L_180)
	.align		4
.L_180:
        /*043c*/ 	.word	index@($depth_smoothing_filter_w$__cuda_sm3x_div_rn_noftz_f32_slowpath)
        /*0440*/ 	.word	0x00000000


	//----- nvinfo : EIATTR_MIN_STACK_SIZE
	.align		4
.L_181:
        /*0444*/ 	.byte	0x04, 0x12
        /*0446*/ 	.short	(.L_183 - .L_182)
	.align		4
.L_182:
        /*0448*/ 	.word	index@($depth_smoothing_filter_w$__cuda_sm3x_div_rn_noftz_f32_slowpath)
        /*044c*/ 	.word	0x00000000


	//----- nvinfo : EIATTR_FRAME_SIZE
	.align		4
.L_183:
        /*0450*/ 	.byte	0x04, 0x11
        /*0452*/ 	.short	(.L_185 - .L_184)
	.align		4
.L_184:
        /*0454*/ 	.word	index@($depth_smoothing_filter_w$__cuda_sm3x_div_rn_noftz_f32_slowpath)
        /*0458*/ 	.word	0x00000000


	//----- nvinfo : EIATTR_MAX_STACK_SIZE
	.align		4
.L_185:
        /*045c*/ 	.byte	0x04, 0x23
        /*045e*/ 	.short	(.L_187 - .L_186)
	.align		4
.L_186:
        /*0460*/ 	.word	index@($depth_smoothing_filter_w$__cuda_sm3x_div_rn_noftz_f32)
        /*0464*/ 	.word	0x00000000


	//----- nvinfo : EIATTR_MIN_STACK_SIZE
	.align		4
.L_187:
        /*0468*/ 	.byte	0x04, 0x12
        /*046a*/ 	.short	(.L_189 - .L_188)
	.align		4
.L_188:
        /*046c*/ 	.word	index@($depth_smoothing_filter_w$__cuda_sm3x_div_rn_noftz_f32)
        /*0470*/ 	.word	0x00000000


	//----- nvinfo : EIATTR_FRAME_SIZE
	.align		4
.L_189:
        /*0474*/ 	.byte	0x04, 0x11
        /*0476*/ 	.short	(.L_191 - .L_190)
	.align		4
.L_190:
        /*0478*/ 	.word	index@($depth_smoothing_filter_w$__cuda_sm3x_div_rn_noftz_f32)
        /*047c*/ 	.word	0x00000000


	//----- nvinfo : EIATTR_MAX_STACK_SIZE
	.align		4
.L_191:
        /*0480*/ 	.byte	0x04, 0x23
        /*0482*/ 	.short	(.L_193 - .L_192)
	.align		4
.L_192:
        /*0484*/ 	.word	index@(depth_smoothing_filter_w)
        /*0488*/ 	.word	0x00000000


	//----- nvinfo : EIATTR_MIN_STACK_SIZE
	.align		4
.L_193:
        /*048c*/ 	.byte	0x04, 0x12
        /*048e*/ 	.short	(.L_195 - .L_194)
	.align		4
.L_194:
        /*0490*/ 	.word	index@(depth_smoothing_filter_w)
        /*0494*/ 	.word	0x00000018


	//----- nvinfo : EIATTR_FRAME_SIZE
	.align		4
.L_195:
        /*0498*/ 	.byte	0x04, 0x11
        /*049a*/ 	.short	(.L_197 - .L_196)
	.align		4
.L_196:
        /*049c*/ 	.word	index@(depth_smoothing_filter_w)
        /*04a0*/ 	.word	0x00000018


	//----- nvinfo : EIATTR_REGCOUNT
	.align		4
.L_197:
        /*04a4*/ 	.byte	0x04, 0x2f
        /*04a6*/ 	.short	(.L_199 - .L_198)
	.align		4
.L_198:
        /*04a8*/ 	.word	index@(depth_smoothing_filter_h)
        /*04ac*/ 	.word	0x0000001d


	//----- nvinfo : EIATTR_MAX_STACK_SIZE
	.align		4
.L_199:
        /*04b0*/ 	.byte	0x04, 0x23
        /*04b2*/ 	.short	(.L_201 - .L_200)
	.align		4
.L_200:
        /*04b4*/ 	.word	index@($depth_smoothing_filter_h$__cuda_sm3x_div_rn_noftz_f32_slowpath)
        /*04b8*/ 	.word	0x00000000


	//----- nvinfo : EIATTR_MIN_STACK_SIZE
	.align		4
.L_201:
        /*04bc*/ 	.byte	0x04, 0x12
        /*04be*/ 	.short	(.L_203 - .L_202)
	.align		4
.L_202:
        /*04c0*/ 	.word	index@($depth_smoothing_filter_h$__cuda_sm3x_div_rn_noftz_f32_slowpath)
        /*04c4*/ 	.word	0x00000000


	//----- nvinfo : EIATTR_FRAME_SIZE
	.align		4
.L_203:
        /*04c8*/ 	.byte	0x04, 0x11
        /*04ca*/ 	.short	(.L_205 - .L_204)
	.align		4
.L_204:
        /*04cc*/ 	.word	index@($depth_smoothing_filter_h$__cuda_sm3x_div_rn_noftz_f32_slowpath)
        /*04d0*/ 	.word	0x00000000


	//----- nvinfo : EIATTR_MAX_STACK_SIZE
	.align		4
.L_205:
        /*04d4*/ 	.byte	0x04, 0x23
        /*04d6*/ 	.short	(.L_207 - .L_206)
	.align		4
.L_206:
        /*04d8*/ 	.word	index@($depth_smoothing_filter_h$__cuda_sm3x_div_rn_noftz_f32)
        /*04dc*/ 	.word	0x00000000


	//----- nvinfo : EIATTR_MIN_STACK_SIZE
	.align		4
.L_207:
        /*04e0*/ 	.byte	0x04, 0x12
        /*04e2*/ 	.short	(.L_209 - .L_208)
	.align		4
.L_208:
        /*04e4*/ 	.word	index@($depth_smoothing_filter_h$__cuda_sm3x_div_rn_noftz_f32)
        /*04e8*/ 	.word	0x00000000


	//----- nvinfo : EIATTR_FRAME_SIZE
	.align		4
.L_209:
        /*04ec*/ 	.byte	0x04, 0x11
        /*04ee*/ 	.short	(.L_211 - .L_210)
	.align		4
.L_210:
        /*04f0*/ 	.word	index@($depth_smoothing_filter_h$__cuda_sm3x_div_rn_noftz_f32)
        /*04f4*/ 	.word	0x00000000


	//----- nvinfo : EIATTR_MAX_STACK_SIZE
	.align		4
.L_211:
        /*04f8*/ 	.byte	0x04, 0x23
        /*04fa*/ 	.short	(.L_213 - .L_212)
	.align		4
.L_212:
        /*04fc*/ 	.word	index@(depth_smoothing_filter_h)
        /*0500*/ 	.word	0x00000000


	//----- nvinfo : EIATTR_MIN_STACK_SIZE
	.align		4
.L_213:
        /*0504*/ 	.byte	0x04, 0x12
        /*0506*/ 	.short	(.L_215 - .L_214)
	.align		4
.L_214:
        /*0508*/ 	.word	index@(depth_smoothing_filter_h)
        /*050c*/ 	.word	0x00000018


	//----- nvinfo : EIATTR_FRAME_SIZE
	.align		4
.L_215:
        /*0510*/ 	.byte	0x04, 0x11
        /*0512*/ 	.short	(.L_217 - .L_216)
	.align		4
.L_216:
        /*0514*/ 	.word	index@(depth_smoothing_filter_h)
        /*0518*/ 	.word	0x00000018


	//----- nvinfo : EIATTR_REGCOUNT
	.align		4
.L_217:
        /*051c*/ 	.byte	0x04, 0x2f
        /*051e*/ 	.short	(.L_219 - .L_218)
	.align		4
.L_218:
        /*0520*/ 	.word	index@(depth_median_filter_w)
        /*0524*/ 	.word	0x00000012


	//----- nvinfo : EIATTR_MAX_STACK_SIZE
	.align		4
.L_219:
        /*0528*/ 	.byte	0x04, 0x23
        /*052a*/ 	.short	(.L_221 - .L_220)
	.align		4
.L_220:
        /*052c*/ 	.word	index@(depth_median_filter_w)
        /*0530*/ 	.word	0x00000000


	//----- nvinfo : EIATTR_MIN_STACK_SIZE
	.align		4
.L_221:
        /*0534*/ 	.byte	0x04, 0x12
        /*0536*/ 	.short	(.L_223 - .L_222)
	.align		4
.L_222:
        /*0538*/ 	.word	index@(depth_median_filter_w)
        /*053c*/ 	.word	0x00000000


	//----- nvinfo : EIATTR_FRAME_SIZE
	.align		4
.L_223:
        /*0540*/ 	.byte	0x04, 0x11
        /*0542*/ 	.short	(.L_225 - .L_224)
	.align		4
.L_224:
        /*0544*/ 	.word	index@(depth_median_filter_w)
        /*0548*/ 	.word	0x00000000


	//----- nvinfo : EIATTR_REGCOUNT
	.align		4
.L_225:
        /*054c*/ 	.byte	0x04, 0x2f
        /*054e*/ 	.short	(.L_227 - .L_226)
	.align		4
.L_226:
        /*0550*/ 	.word	index@(depth_median_filter_h)
        /*0554*/ 	.word	0x00000011


	//----- nvinfo : EIATTR_MAX_STACK_SIZE
	.align		4
.L_227:
        /*0558*/ 	.byte	0x04, 0x23
        /*055a*/ 	.short	(.L_229 - .L_228)
	.align		4
.L_228:
        /*055c*/ 	.word	index@(depth_median_filter_h)
        /*0560*/ 	.word	0x00000000


	//----- nvinfo : EIATTR_MIN_STACK_SIZE
	.align		4
.L_229:
        /*0564*/ 	.byte	0x04, 0x12
        /*0566*/ 	.short	(.L_231 - .L_230)
	.align		4
.L_230:
        /*0568*/ 	.word	index@(depth_median_filter_h)
        /*056c*/ 	.word	0x00000000


	//----- nvinfo : EIATTR_FRAME_SIZE
	.align		4
.L_231:
        /*0570*/ 	.byte	0x04, 0x11
        /*0572*/ 	.short	(.L_233 - .L_232)
	.align		4
.L_232:
        /*0574*/ 	.word	index@(depth_median_filter_h)
        /*0578*/ 	.word	0x00000000


	//----- nvinfo : EIATTR_REGCOUNT
	.align		4
.L_233:
        /*057c*/ 	.byte	0x04, 0x2f
        /*057e*/ 	.short	(.L_235 - .L_234)
	.align		4
.L_234:
        /*0580*/ 	.word	index@(total_variational_filter_one_iter)
        /*0584*/ 	.word	0x00000028


	//----- nvinfo : EIATTR_MAX_STACK_SIZE
	.align		4
.L_235:
        /*0588*/ 	.byte	0x04, 0x23
        /*058a*/ 	.short	(.L_237 - .L_236)
	.align		4
.L_236:
        /*058c*/ 	.word	index@($total_variational_filter_one_iter$__cuda_sm3x_div_rn_noftz_f32_slowpath)
        /*0590*/ 	.word	0x00000000


	//----- nvinfo : EIATTR_MIN_STACK_SIZE
	.align		4
.L_237:
        /*0594*/ 	.byte	0x04, 0x12
        /*0596*/ 	.short	(.L_239 - .L_238)
	.align		4
.L_238:
        /*0598*/ 	.word	index@($total_variational_filter_one_iter$__cuda_sm3x_div_rn_noftz_f32_slowpath)
        /*059c*/ 	.word	0x00000000


	//----- nvinfo : EIATTR_FRAME_SIZE
	.align		4
.L_239:
        /*05a0*/ 	.byte	0x04, 0x11
        /*05a2*/ 	.short	(.L_241 - .L_240)
	.align		4
.L_240:
        /*05a4*/ 	.word	index@($total_variational_filter_one_iter$__cuda_sm3x_div_rn_noftz_f32_slowpath)
        /*05a8*/ 	.word	0x00000000


	//----- nvinfo : EIATTR_MAX_STACK_SIZE
	.align		4
.L_241:
        /*05ac*/ 	.byte	0x04, 0x23
        /*05ae*/ 	.short	(.L_243 - .L_242)
	.align		4
.L_242:
        /*05b0*/ 	.word	index@($total_variational_filter_one_iter$__cuda_sm3x_div_rn_noftz_f32)
        /*05b4*/ 	.word	0x00000000


	//----- nvinfo : EIATTR_MIN_STACK_SIZE
	.align		4
.L_243:
        /*05b8*/ 	.byte	0x04, 0x12
        /*05ba*/ 	.short	(.L_245 - .L_244)
	.align		4
.L_244:
        /*05bc*/ 	.word	index@($total_variational_filter_one_iter$__cuda_sm3x_div_rn_noftz_f32)
        /*05c0*/ 	.word	0x00000000


	//----- nvinfo : EIATTR_FRAME_SIZE
	.align		4
.L_245:
        /*05c4*/ 	.byte	0x04, 0x11
        /*05c6*/ 	.short	(.L_247 - .L_246)
	.align		4
.L_246:
        /*05c8*/ 	.word	index@($total_variational_filter_one_iter$__cuda_sm3x_div_rn_noftz_f32)
        /*05cc*/ 	.word	0x00000000


	//----- nvinfo : EIATTR_MAX_STACK_SIZE
	.align		4
.L_247:
        /*05d0*/ 	.byte	0x04, 0x23
        /*05d2*/ 	.short	(.L_249 - .L_248)
	.align		4
.L_248:
        /*05d4*/ 	.word	index@(total_variational_filter_one_iter)
        /*05d8*/ 	.word	0x00000000


	//----- nvinfo : EIATTR_MIN_STACK_SIZE
	.align		4
.L_249:
        /*05dc*/ 	.byte	0x04, 0x12
        /*05de*/ 	.short	(.L_251 - .L_250)
	.align		4
.L_250:
        /*05e0*/ 	.word	index@(total_variational_filter_one_iter)
        /*05e4*/ 	.word	0x00000000


	//----- nvinfo : EIATTR_FRAME_SIZE
	.align		4
.L_251:
        /*05e8*/ 	.byte	0x04, 0x11
        /*05ea*/ 	.short	(.L_253 - .L_252)
	.align		4
.L_252:
        /*05ec*/ 	.word	index@(total_variational_filter_one_iter)
        /*05f0*/ 	.word	0x00000000


	//----- nvinfo : EIATTR_REGCOUNT
	.align		4
.L_253:
        /*05f4*/ 	.byte	0x04, 0x2f
        /*05f6*/ 	.short	(.L_255 - .L_254)
	.align		4
.L_254:
        /*05f8*/ 	.word	index@(anisotropic_filter_one_iter)
        /*05fc*/ 	.word	0x00000019


	//----- nvinfo : EIATTR_MAX_STACK_SIZE
	.align		4
.L_255:
        /*0600*/ 	.byte	0x04, 0x23
        /*0602*/ 	.short	(.L_257 - .L_256)
	.align		4
.L_256:
        /*0604*/ 	.word	index@($anisotropic_filter_one_iter$__cuda_sm3x_div_rn_noftz_f32_slowpath)
        /*0608*/ 	.word	0x00000000


	//----- nvinfo : EIATTR_MIN_STACK_SIZE
	.align		4
.L_257:
        /*060c*/ 	.byte	0x04, 0x12
        /*060e*/ 	.short	(.L_259 - .L_258)
	.align		4
.L_258:
        /*0610*/ 	.word	index@($anisotropic_filter_one_iter$__cuda_sm3x_div_rn_noftz_f32_slowpath)
        /*0614*/ 	.word	0x00000000


	//----- nvinfo : EIATTR_FRAME_SIZE
	.align		4
.L_259:
        /*0618*/ 	.byte	0x04, 0x11
        /*061a*/ 	.short	(.L_261 - .L_260)
	.align		4
.L_260:
        /*061c*/ 	.word	index@($anisotropic_filter_one_iter$__cuda_sm3x_div_rn_noftz_f32_slowpath)
        /*0620*/ 	.word	0x00000000


	//----- nvinfo : EIATTR_MAX_STACK_SIZE
	.align		4
.L_261:
        /*0624*/ 	.byte	0x04, 0x23
        /*0626*/ 	.short	(.L_263 - .L_262)
	.align		4
.L_262:
        /*0628*/ 	.word	index@($anisotropic_filter_one_iter$__cuda_sm3x_div_rn_noftz_f32)
        /*062c*/ 	.word	0x00000000


	//----- nvinfo : EIATTR_MIN_STACK_SIZE
	.align		4
.L_263:
        /*0630*/ 	.byte	0x04, 0x12
        /*0632*/ 	.short	(.L_265 - .L_264)
	.align		4
.L_264:
        /*0634*/ 	.word	index@($anisotropic_filter_one_iter$__cuda_sm3x_div_rn_noftz_f32)
        /*0638*/ 	.word	0x00000000


	//----- nvinfo : EIATTR_FRAME_SIZE
	.align		4
.L_265:
        /*063c*/ 	.byte	0x04, 0x11
        /*063e*/ 	.short	(.L_267 - .L_266)
	.align		4
.L_266:
        /*0640*/ 	.word	index@($anisotropic_filter_one_iter$__cuda_sm3x_div_rn_noftz_f32)
        /*0644*/ 	.word	0x00000000


	//----- nvinfo : EIATTR_MAX_STACK_SIZE
	.align		4
.L_267:
        /*0648*/ 	.byte	0x04, 0x23
        /*064a*/ 	.short	(.L_269 - .L_268)
	.align		4
.L_268:
        /*064c*/ 	.word	index@($anisotropic_filter_one_iter$__cuda_sm20_rcp_rn_f32_slowpath)
        /*0650*/ 	.word	0x00000000


	//----- nvinfo : EIATTR_MIN_STACK_SIZE
	.align		4
.L_269:
        /*0654*/ 	.byte	0x04, 0x12
        /*0656*/ 	.short	(.L_271 - .L_270)
	.align		4
.L_270:
        /*0658*/ 	.word	index@($anisotropic_filter_one_iter$__cuda_sm20_rcp_rn_f32_slowpath)
        /*065c*/ 	.word	0x00000000


	//----- nvinfo : EIATTR_FRAME_SIZE
	.align		4
.L_271:
        /*0660*/ 	.byte	0x04, 0x11
        /*0662*/ 	.short	(.L_273 - .L_272)
	.align		4
.L_272:
        /*0664*/ 	.word	index@($anisotropic_filter_one_iter$__cuda_sm20_rcp_rn_f32_slowpath)
        /*0668*/ 	.word	0x00000000


	//----- nvinfo : EIATTR_MAX_STACK_SIZE
	.align		4
.L_273:
        /*066c*/ 	.byte	0x04, 0x23
        /*066e*/ 	.short	(.L_275 - .L_274)
	.align		4
.L_274:
        /*0670*/ 	.word	index@(anisotropic_filter_one_iter)
        /*0674*/ 	.word	0x00000000


	//----- nvinfo : EIATTR_MIN_STACK_SIZE
	.align		4
.L_275:
        /*0678*/ 	.byte	0x04, 0x12
        /*067a*/ 	.short	(.L_277 - .L_276)
	.align		4
.L_276:
        /*067c*/ 	.word	index@(anisotropic_filter_one_iter)
        /*0680*/ 	.word	0x00000000


	//----- nvinfo : EIATTR_FRAME_SIZE
	.align		4
.L_277:
        /*0684*/ 	.byte	0x04, 0x11
        /*0686*/ 	.short	(.L_279 - .L_278)
	.align		4
.L_278:
        /*0688*/ 	.word	index@(anisotropic_filter_one_iter)
        /*068c*/ 	.word	0x00000000


	//----- nvinfo : EIATTR_REGCOUNT
	.align		4
.L_279:
        /*0690*/ 	.byte	0x04, 0x2f
        /*0692*/ 	.short	(.L_281 - .L_280)
	.align		4
.L_280:
        /*0694*/ 	.word	index@(convert_dmap_to_mili_meter)
        /*0698*/ 	.word	0x00000008


	//----- nvinfo : EIATTR_MAX_STACK_SIZE
	.align		4
.L_281:
        /*069c*/ 	.byte	0x04, 0x23
        /*069e*/ 	.short	(.L_283 - .L_282)
	.align		4
.L_282:
        /*06a0*/ 	.word	index@(convert_dmap_to_mili_meter)
        /*06a4*/ 	.word	0x00000000


	//----- nvinfo : EIATTR_MIN_STACK_SIZE
	.align		4
.L_283:
        /*06a8*/ 	.byte	0x04, 0x12
        /*06aa*/ 	.short	(.L_285 - .L_284)
	.align		4
.L_284:
        /*06ac*/ 	.word	index@(convert_dmap_to_mili_meter)
        /*06b0*/ 	.word	0x00000000


	//----- nvinfo : EIATTR_FRAME_SIZE
	.align		4
.L_285:
        /*06b4*/ 	.byte	0x04, 0x11
        /*06b6*/ 	.short	(.L_287 - .L_286)
	.align		4
.L_286:
        /*06b8*/ 	.word	index@(convert_dmap_to_mili_meter)
        /*06bc*/ 	.word	0x00000000
.L_287:


//--------------------- .nv.info.convert_dmap_to_mili_meter --------------------------
	.section	.nv.info.convert_dmap_to_mili_meter,"",@"SHT_CUDA_INFO"
	.align	4


	//----- nvinfo : EIATTR_CUDA_API_VERSION
	.align		4
        /*0000*/ 	.byte	0x04, 0x37
        /*0002*/ 	.short	(.L_289 - .L_288)
.L_288:
        /*0004*/ 	.word	0x0000006f


	//----- nvinfo : EIATTR_SW2861232_WAR
	.align		4
.L_289:
        /*0008*/ 	.byte	0x01, 0x35
	.zero		2


	//----- nvinfo : EIATTR_PARAM_CBANK
	.align		4
        /*000c*/ 	.byte	0x04, 0x0a
        /*000e*/ 	.short	(.L_291 - .L_290)
	.align		4
.L_290:
        /*0010*/ 	.word	index@(.nv.constant0.convert_dmap_to_mili_meter)
        /*0014*/ 	.short	0x0160
        /*0016*/ 	.short	0x0008


	//----- nvinfo : EIATTR_CBANK_PARAM_SIZE
	.align		4
.L_291:
        /*0018*/ 	.byte	0x03, 0x19
        /*001a*/ 	.short	0x0008


	//----- nvinfo : EIATTR_KPARAM_INFO
	.align		4
        /*001c*/ 	.byte	0x04, 0x17
        /*001e*/ 	.short	(.L_293 - .L_292)
.L_292:
        /*0020*/ 	.word	0x00000000
        /*0024*/ 	.short	0x0000
        /*0026*/ 	.short	0x0000
        /*0028*/ 	.byte	0x00, 0xf0, 0x21, 0x00


	//----- nvinfo : EIATTR_MAXREG_COUNT
	.align		4
.L_293:
        /*002c*/ 	.byte	0x03, 0x1b
        /*002e*/ 	.short	0x00ff


	//----- nvinfo : EIATTR_EXIT_INSTR_OFFSETS
	.align		4
        /*0030*/ 	.byte	0x04, 0x1c
        /*0032*/ 	.short	(.L_295 - .L_294)


	//   ....[0]....
.L_294:
        /*0034*/ 	.word	0x000000a0
.L_295:


//--------------------- .nv.info.anisotropic_filter_one_iter --------------------------
	.section	.nv.info.anisotropic_filter_one_iter,"",@"SHT_CUDA_INFO"
	.align	4


	//----- nvinfo : EIATTR_CUDA_API_VERSION
	.align		4
        /*0000*/ 	.byte	0x04, 0x37
        /*0002*/ 	.short	(.L_297 - .L_296)
.L_296:
        /*0004*/ 	.word	0x0000006f


	//----- nvinfo : EIATTR_SW2861232_WAR
	.align		4
.L_297:
        /*0008*/ 	.byte	0x01, 0x35
	.zero		2


	//----- nvinfo : EIATTR_PARAM_CBANK
	.align		4
        /*000c*/ 	.byte	0x04, 0x0a
        /*000e*/ 	.short	(.L_299 - .L_298)
	.align		4
.L_298:
        /*0010*/ 	.word	index@(.nv.constant0.anisotropic_filter_one_iter)
        /*0014*/ 	.short	0x0160
        /*0016*/ 	.short	0x0028


	//----- nvinfo : EIATTR_CBANK_PARAM_SIZE
	.align		4
.L_299:
        /*0018*/ 	.byte	0x03, 0x19
        /*001a*/ 	.short	0x0028


	//----- nvinfo : EIATTR_KPARAM_INFO
	.align		4
        /*001c*/ 	.byte	0x04, 0x17
        /*001e*/ 	.short	(.L_301 - .L_300)
.L_300:
        /*0020*/ 	.word	0x00000000
        /*0024*/ 	.short	0x0004
        /*0026*/ 	.short	0x0020
        /*0028*/ 	.byte	0x00, 0xf0, 0x21, 0x00


	//----- nvinfo : EIATTR_KPARAM_INFO
	.align		4
.L_301:
        /*002c*/ 	.byte	0x04, 0x17
        /*002e*/ 	.short	(.L_303 - .L_302)
.L_302:
        /*0030*/ 	.word	0x00000000
        /*0034*/ 	.short	0x0003
        /*0036*/ 	.short	0x0018
        /*0038*/ 	.byte	0x00, 0xf0, 0x21, 0x00


	//----- nvinfo : EIATTR_KPARAM_INFO
	.align		4
.L_303:
        /*003c*/ 	.byte	0x04, 0x17
        /*003e*/ 	.short	(.L_305 - .L_304)
.L_304:
        /*0040*/ 	.word	0x00000000
        /*0044*/ 	.short	0x0002
        /*0046*/ 	.short	0x0010
        /*0048*/ 	.byte	0x00, 0xf0, 0x21, 0x00


	//----- nvinfo : EIATTR_KPARAM_INFO
	.align		4
.L_305:
        /*004c*/ 	.byte	0x04, 0x17
        /*004e*/ 	.short	(.L_307 - .L_306)
.L_306:
        /*0050*/ 	.word	0x00000000
        /*0054*/ 	.short	0x0001
        /*0056*/ 	.short	0x0008
        /*0058*/ 	.byte	0x00, 0xf0, 0x21, 0x00


	//----- nvinfo : EIATTR_KPARAM_INFO
	.align		4
.L_307:
        /*005c*/ 	.byte	0x04, 0x17
        /*005e*/ 	.short	(.L_309 - .L_308)
.L_308:
        /*0060*/ 	.word	0x00000000
        /*0064*/ 	.short	0x0000
        /*0066*/ 	.short	0x0000
        /*0068*/ 	.byte	0x00, 0xf0, 0x21, 0x00


	//----- nvinfo : EIATTR_MAXREG_COUNT
	.align		4
.L_309:
        /*006c*/ 	.byte	0x03, 0x1b
        /*006e*/ 	.short	0x00ff


	//----- nvinfo : EIATTR_EXIT_INSTR_OFFSETS
	.align		4
        /*0070*/ 	.byte	0x04, 0x1c
        /*0072*/ 	.short	(.L_311 - .L_310)


	//   ....[0]....
.L_310:
        /*0074*/ 	.word	0x00000090


	//   ....[1]....
        /*0078*/ 	.word	0x00000530


	//   ....[2]....
        /*007c*/ 	.word	0x00000b00


	//----- nvinfo : EIATTR_CRS_STACK_SIZE
	.align		4
.L_311:
        /*0080*/ 	.byte	0x04, 0x1e
        /*0082*/ 	.short	(.L_313 - .L_312)
.L_312:
        /*0084*/ 	.word	0x00000000
.L_313:


//--------------------- .nv.info.total_variational_filter_one_iter --------------------------
	.section	.nv.info.total_variational_filter_one_iter,"",@"SHT_CUDA_INFO"
	.align	4


	//----- nvinfo : EIATTR_CUDA_API_VERSION
	.align		4
        /*0000*/ 	.byte	0x04, 0x37
        /*0002*/ 	.short	(.L_315 - .L_314)
.L_314:
        /*0004*/ 	.word	0x0000006f


	//----- nvinfo : EIATTR_SW2861232_WAR
	.align		4
.L_315:
        /*0008*/ 	.byte	0x01, 0x35
	.zero		2


	//----- nvinfo : EIATTR_PARAM_CBANK
	.align		4
        /*000c*/ 	.byte	0x04, 0x0a
        /*000e*/ 	.short	(.L_317 - .L_316)
	.align		4
.L_316:
        /*0010*/ 	.word	index@(.nv.constant0.total_variational_filter_one_iter)
        /*0014*/ 	.short	0x0160
        /*0016*/ 	.short	0x0028


	//----- nvinfo : EIATTR_CBANK_PARAM_SIZE
	.align		4
.L_317:
        /*0018*/ 	.byte	0x03, 0x19
        /*001a*/ 	.short	0x0028


	//----- nvinfo : EIATTR_KPARAM_INFO
	.align		4
        /*001c*/ 	.byte	0x04, 0x17
        /*001e*/ 	.short	(.L_319 - .L_318)
.L_318:
        /*0020*/ 	.word	0x00000000
        /*0024*/ 	.short	0x0004
        /*0026*/ 	.short	0x0020
        /*0028*/ 	.byte	0x00, 0xf0, 0x21, 0x00


	//----- nvinfo : EIATTR_KPARAM_INFO
	.align		4
.L_319:
        /*002c*/ 	.byte	0x04, 0x17
        /*002e*/ 	.short	(.L_321 - .L_320)
.L_320:
        /*0030*/ 	.word	0x00000000
        /*0034*/ 	.short	0x0003
        /*0036*/ 	.short	0x0018
        /*0038*/ 	.byte	0x00, 0xf0, 0x21, 0x00


	//----- nvinfo : EIATTR_KPARAM_INFO
	.align		4
.L_321:
        /*003c*/ 	.byte	0x04, 0x17
        /*003e*/ 	.short	(.L_323 - .L_322)
.L_322:
        /*0040*/ 	.word	0x00000000
        /*0044*/ 	.short	0x0002
        /*0046*/ 	.short	0x0010
        /*0048*/ 	.byte	0x00, 0xf0, 0x21, 0x00


	//----- nvinfo : EIATTR_KPARAM_INFO
	.align		4
.L_323:
        /*004c*/ 	.byte	0x04, 0x17
        /*004e*/ 	.short	(.L_325 - .L_324)
.L_324:
        /*0050*/ 	.word	0x00000000
        /*0054*/ 	.short	0x0001
        /*0056*/ 	.short	0x0008
        /*0058*/ 	.byte	0x00, 0xf0, 0x21, 0x00


	//----- nvinfo : EIATTR_KPARAM_INFO
	.align		4
.L_325:
        /*005c*/ 	.byte	0x04, 0x17
        /*005e*/ 	.short	(.L_327 - .L_326)
.L_326:
        /*0060*/ 	.word	0x00000000
        /*0064*/ 	.short	0x0000
        /*0066*/ 	.short	0x0000
        /*0068*/ 	.byte	0x00, 0xf0, 0x21, 0x00


	//----- nvinfo : EIATTR_MAXREG_COUNT
	.align		4
.L_327:
        /*006c*/ 	.byte	0x03, 0x1b
        /*006e*/ 	.short	0x00ff


	//----- nvinfo : EIATTR_EXIT_INSTR_OFFSETS
	.align		4
        /*0070*/ 	.byte	0x04, 0x1c
        /*0072*/ 	.short	(.L_329 - .L_328)


	//   ....[0]....
.L_328:
        /*0074*/ 	.word	0x000005c0


	//   ....[1]....
        /*0078*/ 	.word	0x00000740


	//   ....[2]....
        /*007c*/ 	.word	0x00001010


	//----- nvinfo : EIATTR_CRS_STACK_SIZE
	.align		4
.L_329:
        /*0080*/ 	.byte	0x04, 0x1e
        /*0082*/ 	.short	(.L_331 - .L_330)
.L_330:
        /*0084*/ 	.word	0x00000000
.L_331:


//--------------------- .nv.info.depth_median_filter_h --------------------------
	.section	.nv.info.depth_median_filter_h,"",@"SHT_CUDA_INFO"
	.align	4


	//----- nvinfo : EIATTR_CUDA_API_VERSION
	.align		4
        /*0000*/ 	.byte	0x04, 0x37
        /*0002*/ 	.short	(.L_333 - .L_332)
.L_332:
        /*0004*/ 	.word	0x0000006f


	//----- nvinfo : EIATTR_SW2861232_WAR
	.align		4
.L_333:
        /*0008*/ 	.byte	0x01, 0x35
	.zero		2


	//----- nvinfo : EIATTR_PARAM_CBANK
	.align		4
        /*000c*/ 	.byte	0x04, 0x0a
        /*000e*/ 	.short	(.L_335 - .L_334)
	.align		4
.L_334:
        /*0010*/ 	.word	index@(.nv.constant0.depth_median_filter_h)
        /*0014*/ 	.short	0x0160
        /*0016*/ 	.short	0x0028


	//----- nvinfo : EIATTR_CBANK_PARAM_SIZE
	.align		4
.L_335:
        /*0018*/ 	.byte	0x03, 0x19
        /*001a*/ 	.short	0x0028


	//----- nvinfo : EIATTR_KPARAM_INFO
	.align		4
        /*001c*/ 	.byte	0x04, 0x17
        /*001e*/ 	.short	(.L_337 - .L_336)
.L_336:
        /*0020*/ 	.word	0x00000000
        /*0024*/ 	.short	0x0004
        /*0026*/ 	.short	0x0020
        /*0028*/ 	.byte	0x00, 0xf0, 0x21, 0x00


	//----- nvinfo : EIATTR_KPARAM_INFO
	.align		4
.L_337:
        /*002c*/ 	.byte	0x04, 0x17
        /*002e*/ 	.short	(.L_339 - .L_338)
.L_338:
        /*0030*/ 	.word	0x00000000
        /*0034*/ 	.short	0x0003
        /*0036*/ 	.short	0x0018
        /*0038*/ 	.byte	0x00, 0xf0, 0x21, 0x00


	//----- nvinfo : EIATTR_KPARAM_INFO
	.align		4
.L_339:
        /*003c*/ 	.byte	0x04, 0x17
        /*003e*/ 	.short	(.L_341 - .L_340)
.L_340:
        /*0040*/ 	.word	0x00000000
        /*0044*/ 	.short	0x0002
        /*0046*/ 	.short	0x0010
        /*0048*/ 	.byte	0x00, 0xf0, 0x21, 0x00


	//----- nvinfo : EIATTR_KPARAM_INFO
	.align		4
.L_341:
        /*004c*/ 	.byte	0x04, 0x17
        /*004e*/ 	.short	(.L_343 - .L_342)
.L_342:
        /*0050*/ 	.word	0x00000000
        /*0054*/ 	.short	0x0001
        /*0056*/ 	.short	0x0008
        /*0058*/ 	.byte	0x00, 0xf0, 0x21, 0x00


	//----- nvinfo : EIATTR_KPARAM_INFO
	.align		4
.L_343:
        /*005c*/ 	.byte	0x04, 0x17
        /*005e*/ 	.short	(.L_345 - .L_344)
.L_344:
        /*0060*/ 	.word	0x00000000
        /*0064*/ 	.short	0x0000
        /*0066*/ 	.short	0x0000
        /*0068*/ 	.byte	0x00, 0xf0, 0x21, 0x00


	//----- nvinfo : EIATTR_MAXREG_COUNT
	.align		4
.L_345:
        /*006c*/ 	.byte	0x03, 0x1b
        /*006e*/ 	.short	0x00ff


	//----- nvinfo : EIATTR_EXIT_INSTR_OFFSETS
	.align		4
        /*0070*/ 	.byte	0x04, 0x1c
        /*0072*/ 	.short	(.L_347 - .L_346)


	//   ....[0]....
.L_346:
        /*0074*/ 	.word	0x00000460


	//----- nvinfo : EIATTR_CRS_STACK_SIZE
	.align		4
.L_347:
        /*0078*/ 	.byte	0x04, 0x1e
        /*007a*/ 	.short	(.L_349 - .L_348)
.L_348:
        /*007c*/ 	.word	0x00000000
.L_349:


//--------------------- .nv.info.depth_median_filter_w --------------------------
	.section	.nv.info.depth_median_filter_w,"",@"SHT_CUDA_INFO"
	.align	4


	//----- nvinfo : EIATTR_CUDA_API_VERSION
	.align		4
        /*0000*/ 	.byte	0x04, 0x37
        /*0002*/ 	.short	(.L_351 - .L_350)
.L_350:
        /*0004*/ 	.word	0x0000006f


	//----- nvinfo : EIATTR_SW2861232_WAR
	.align		4
.L_351:
        /*0008*/ 	.byte	0x01, 0x35
	.zero		2


	//----- nvinfo : EIATTR_PARAM_CBANK
	.align		4
        /*000c*/ 	.byte	0x04, 0x0a
        /*000e*/ 	.short	(.L_353 - .L_352)
	.align		4
.L_352:
        /*0010*/ 	.word	index@(.nv.constant0.depth_median_filter_w)
        /*0014*/ 	.short	0x0160
        /*0016*/ 	.short	0x0028


	//----- nvinfo : EIATTR_CBANK_PARAM_SIZE
	.align		4
.L_353:
        /*0018*/ 	.byte	0x03, 0x19
        /*001a*/ 	.short	0x0028


	//----- nvinfo : EIATTR_KPARAM_INFO
	.align		4
        /*001c*/ 	.byte	0x04, 0x17
        /*001e*/ 	.short	(.L_355 - .L_354)
.L_354:
        /*0020*/ 	.word	0x00000000
        /*0024*/ 	.short	0x0004
        /*0026*/ 	.short	0x0020
        /*0028*/ 	.byte	0x00, 0xf0, 0x21, 0x00


	//----- nvinfo : EIATTR_KPARAM_INFO
	.align		4
.L_355:
        /*002c*/ 	.byte	0x04, 0x17
        /*002e*/ 	.short	(.L_357 - .L_356)
.L_356:
        /*0030*/ 	.word	0x00000000
        /*0034*/ 	.short	0x0003
        /*0036*/ 	.short	0x0018
        /*0038*/ 	.byte	0x00, 0xf0, 0x21, 0x00


	//----- nvinfo : EIATTR_KPARAM_INFO
	.align		4
.L_357:
        /*003c*/ 	.byte	0x04, 0x17
        /*003e*/ 	.short	(.L_359 - .L_358)
.L_358:
        /*0040*/ 	.word	0x00000000
        /*0044*/ 	.short	0x0002
        /*0046*/ 	.short	0x0010
        /*0048*/ 	.byte	0x00, 0xf0, 0x21, 0x00


	//----- nvinfo : EIATTR_KPARAM_INFO
	.align		4
.L_359:
        /*004c*/ 	.byte	0x04, 0x17
        /*004e*/ 	.short	(.L_361 - .L_360)
.L_360:
        /*0050*/ 	.word	0x00000000
        /*0054*/ 	.short	0x0001
        /*0056*/ 	.short	0x0008
        /*0058*/ 	.byte	0x00, 0xf0, 0x21, 0x00


	//----- nvinfo : EIATTR_KPARAM_INFO
	.align		4
.L_361:
        /*005c*/ 	.byte	0x04, 0x17
        /*005e*/ 	.short	(.L_363 - .L_362)
.L_362:
        /*0060*/ 	.word	0x00000000
        /*0064*/ 	.short	0x0000
        /*0066*/ 	.short	0x0000
        /*0068*/ 	.byte	0x00, 0xf0, 0x21, 0x00


	//----- nvinfo : EIATTR_MAXREG_COUNT
	.align		4
.L_363:
        /*006c*/ 	.byte	0x03, 0x1b
        /*006e*/ 	.short	0x00ff


	//----- nvinfo : EIATTR_EXIT_INSTR_OFFSETS
	.align		4
        /*0070*/ 	.byte	0x04, 0x1c
        /*0072*/ 	.short	(.L_365 - .L_364)


	//   ....[0]....
.L_364:
        /*0074*/ 	.word	0x00000420


	//----- nvinfo : EIATTR_CRS_STACK_SIZE
	.align		4
.L_365:
        /*0078*/ 	.byte	0x04, 0x1e
        /*007a*/ 	.short	(.L_367 - .L_366)
.L_366:
        /*007c*/ 	.word	0x00000000
.L_367:


//--------------------- .nv.info.depth_smoothing_filter_h --------------------------
	.section	.nv.info.depth_smoothing_filter_h,"",@"SHT_CUDA_INFO"
	.align	4


	//----- nvinfo : EIATTR_CUDA_API_VERSION
	.align		4
        /*0000*/ 	.byte	0x04, 0x37
        /*0002*/ 	.short	(.L_369 - .L_368)
.L_368:
        /*0004*/ 	.word	0x0000006f


	//----- nvinfo : EIATTR_SW2861232_WAR
	.align		4
.L_369:
        /*0008*/ 	.byte	0x01, 0x35
	.zero		2


	//----- nvinfo : EIATTR_PARAM_CBANK
	.align		4
        /*000c*/ 	.byte	0x04, 0x0a
        /*000e*/ 	.short	(.L_371 - .L_370)
	.align		4
.L_370:
        /*0010*/ 	.word	index@(.nv.constant0.depth_smoothing_filter_h)
        /*0014*/ 	.short	0x0160
        /*0016*/ 	.short	0x0038


	//----- nvinfo : EIATTR_CBANK_PARAM_SIZE
	.align		4
.L_371:
        /*0018*/ 	.byte	0x03, 0x19
        /*001a*/ 	.short	0x0038


	//----- nvinfo : EIATTR_KPARAM_INFO
	.align		4
        /*001c*/ 	.byte	0x04, 0x17
        /*001e*/ 	.short	(.L_373 - .L_372)
.L_372:
        /*0020*/ 	.word	0x00000000
        /*0024*/ 	.short	0x0006
        /*0026*/ 	.short	0x0030
        /*0028*/ 	.byte	0x00, 0xf0, 0x21, 0x00


	//----- nvinfo : EIATTR_KPARAM_INFO
	.align		4
.L_373:
        /*002c*/ 	.byte	0x04, 0x17
        /*002e*/ 	.short	(.L_375 - .L_374)
.L_374:
        /*0030*/ 	.word	0x00000000
        /*0034*/ 	.short	0x0005
        /*0036*/ 	.short	0x0028
        /*0038*/ 	.byte	0x00, 0xf0, 0x21, 0x00


	//----- nvinfo : EIATTR_KPARAM_INFO
	.align		4
.L_375:
        /*003c*/ 	.byte	0x04, 0x17
        /*003e*/ 	.short	(.L_377 - .L_376)
.L_376:
        /*0040*/ 	.word	0x00000000
        /*0044*/ 	.short	0x0004
        /*0046*/ 	.short	0x0020
        /*0048*/ 	.byte	0x00, 0xf0, 0x21, 0x00


	//----- nvinfo : EIATTR_KPARAM_INFO
	.align		4
.L_377:
        /*004c*/ 	.byte	0x04, 0x17
        /*004e*/ 	.short	(.L_379 - .L_378)
.L_378:
        /*0050*/ 	.word	0x00000000
        /*0054*/ 	.short	0x0003
        /*0056*/ 	.short	0x0018
        /*0058*/ 	.byte	0x00, 0xf0, 0x21, 0x00


	//----- nvinfo : EIATTR_KPARAM_INFO
	.align		4
.L_379:
        /*005c*/ 	.byte	0x04, 0x17
        /*005e*/ 	.short	(.L_381 - .L_380)
.L_380:
        /*0060*/ 	.word	0x00000000
        /*0064*/ 	.short	0x0002
        /*0066*/ 	.short	0x0010
        /*0068*/ 	.byte	0x00, 0xf0, 0x21, 0x00


	//----- nvinfo : EIATTR_KPARAM_INFO
	.align		4
.L_381:
        /*006c*/ 	.byte	0x04, 0x17
        /*006e*/ 	.short	(.L_383 - .L_382)
.L_382:
        /*0070*/ 	.word	0x00000000
        /*0074*/ 	.short	0x0001
        /*0076*/ 	.short	0x0008
        /*0078*/ 	.byte	0x00, 0xf0, 0x21, 0x00


	//----- nvinfo : EIATTR_KPARAM_INFO
	.align		4
.L_383:
        /*007c*/ 	.byte	0x04, 0x17
        /*007e*/ 	.short	(.L_385 - .L_384)
.L_384:
        /*0080*/ 	.word	0x00000000
        /*0084*/ 	.short	0x0000
        /*0086*/ 	.short	0x0000
        /*0088*/ 	.byte	0x00, 0xf0, 0x21, 0x00


	//----- nvinfo : EIATTR_MAXREG_COUNT
	.align		4
.L_385:
        /*008c*/ 	.byte	0x03, 0x1b
        /*008e*/ 	.short	0x00ff


	//----- nvinfo : EIATTR_EXIT_INSTR_OFFSETS
	.align		4
        /*0090*/ 	.byte	0x04, 0x1c
        /*0092*/ 	.short	(.L_387 - .L_386)


	//   ....[0]....
.L_386:
        /*0094*/ 	.word	0x00000690


	//----- nvinfo : EIATTR_CRS_STACK_SIZE
	.align		4
.L_387:
        /*0098*/ 	.byte	0x04, 0x1e
        /*009a*/ 	.short	(.L_389 - .L_388)
.L_388:
        /*009c*/ 	.word	0x00000000
.L_389:


//--------------------- .nv.info.depth_smoothing_filter_w --------------------------
	.section	.nv.info.depth_smoothing_filter_w,"",@"SHT_CUDA_INFO"
	.align	4


	//----- nvinfo : EIATTR_CUDA_API_VERSION
	.align		4
        /*0000*/ 	.byte	0x04, 0x37
        /*0002*/ 	.short	(.L_391 - .L_390)
.L_390:
        /*0004*/ 	.word	0x0000006f


	//----- nvinfo : EIATTR_SW2861232_WAR
	.align		4
.L_391:
        /*0008*/ 	.byte	0x01, 0x35
	.zero		2


	//----- nvinfo : EIATTR_PARAM_CBANK
	.align		4
        /*000c*/ 	.byte	0x04, 0x0a
        /*000e*/ 	.short	(.L_393 - .L_392)
	.align		4
.L_392:
        /*0010*/ 	.word	index@(.nv.constant0.depth_smoothing_filter_w)
        /*0014*/ 	.short	0x0160
        /*0016*/ 	.short	0x0038


	//----- nvinfo : EIATTR_CBANK_PARAM_SIZE
	.align		4
.L_393:
        /*0018*/ 	.byte	0x03, 0x19
        /*001a*/ 	.short	0x0038


	//----- nvinfo : EIATTR_KPARAM_INFO
	.align		4
        /*001c*/ 	.byte	0x04, 0x17
        /*001e*/ 	.short	(.L_395 - .L_394)
.L_394:
        /*0020*/ 	.word	0x00000000
        /*0024*/ 	.short	0x0006
        /*0026*/ 	.short	0x0030
        /*0028*/ 	.byte	0x00, 0xf0, 0x21, 0x00


	//----- nvinfo : EIATTR_KPARAM_INFO
	.align		4
.L_395:
        /*002c*/ 	.byte	0x04, 0x17
        /*002e*/ 	.short	(.L_397 - .L_396)
.L_396:
        /*0030*/ 	.word	0x00000000
        /*0034*/ 	.short	0x0005
        /*0036*/ 	.short	0x0028
        /*0038*/ 	.byte	0x00, 0xf0, 0x21, 0x00


	//----- nvinfo : EIATTR_KPARAM_INFO
	.align		4
.L_397:
        /*003c*/ 	.byte	0x04, 0x17
        /*003e*/ 	.short	(.L_399 - .L_398)
.L_398:
        /*0040*/ 	.word	0x00000000
        /*0044*/ 	.short	0x0004
        /*0046*/ 	.short	0x0020
        /*0048*/ 	.byte	0x00, 0xf0, 0x21, 0x00


	//----- nvinfo : EIATTR_KPARAM_INFO
	.align		4
.L_399:
        /*004c*/ 	.byte	0x04, 0x17
        /*004e*/ 	.short	(.L_401 - .L_400)
.L_400:
        /*0050*/ 	.word	0x00000000
        /*0054*/ 	.short	0x0003
        /*0056*/ 	.short	0x0018
        /*0058*/ 	.byte	0x00, 0xf0, 0x21, 0x00


	//----- nvinfo : EIATTR_KPARAM_INFO
	.align		4
.L_401:
        /*005c*/ 	.byte	0x04, 0x17
        /*005e*/ 	.short	(.L_403 - .L_402)
.L_402:
        /*0060*/ 	.word	0x00000000
        /*0064*/ 	.short	0x0002
        /*0066*/ 	.short	0x0010
        /*0068*/ 	.byte	0x00, 0xf0, 0x21, 0x00


	//----- nvinfo : EIATTR_KPARAM_INFO
	.align		4
.L_403:
        /*006c*/ 	.byte	0x04, 0x17
        /*006e*/ 	.short	(.L_405 - .L_404)
.L_404:
        /*0070*/ 	.word	0x00000000
        /*0074*/ 	.short	0x0001
        /*0076*/ 	.short	0x0008
        /*0078*/ 	.byte	0x00, 0xf0, 0x21, 0x00


	//----- nvinfo : EIATTR_KPARAM_INFO
	.align		4
.L_405:
        /*007c*/ 	.byte	0x04, 0x17
        /*007e*/ 	.short	(.L_407 - .L_406)
.L_406:
        /*0080*/ 	.word	0x00000000
        /*0084*/ 	.short	0x0000
        /*0086*/ 	.short	0x0000
        /*0088*/ 	.byte	0x00, 0xf0, 0x21, 0x00


	//----- nvinfo : EIATTR_MAXREG_COUNT
	.align		4
.L_407:
        /*008c*/ 	.byte	0x03, 0x1b
        /*008e*/ 	.short	0x00ff


	//----- nvinfo : EIATTR_EXIT_INSTR_OFFSETS
	.align		4
        /*0090*/ 	.byte	0x04, 0x1c
        /*0092*/ 	.short	(.L_409 - .L_408)


	//   ....[0]....
.L_408:
        /*0094*/ 	.word	0x000006a0


	//----- nvinfo : EIATTR_CRS_STACK_SIZE
	.align		4
.L_409:
        /*0098*/ 	.byte	0x04, 0x1e
        /*009a*/ 	.short	(.L_411 - .L_410)
.L_410:
        /*009c*/ 	.word	0x00000000
.L_411:


//--------------------- .nv.info.flying_points_filter --------------------------
	.section	.nv.info.flying_points_filter,"",@"SHT_CUDA_INFO"
	.align	4


	//----- nvinfo : EIATTR_CUDA_API_VERSION
	.align		4
        /*0000*/ 	.byte	0x04, 0x37
        /*0002*/ 	.short	(.L_413 - .L_412)
.L_412:
        /*0004*/ 	.word	0x0000006f


	//----- nvinfo : EIATTR_SW2861232_WAR
	.align		4
.L_413:
        /*0008*/ 	.byte	0x01, 0x35
	.zero		2


	//----- nvinfo : EIATTR_PARAM_CBANK
	.align		4
        /*000c*/ 	.byte	0x04, 0x0a
        /*000e*/ 	.short	(.L_415 - .L_414)
	.align		4
.L_414:
        /*0010*/ 	.word	index@(.nv.constant0.flying_points_filter)
        /*0014*/ 	.short	0x0160
        /*0016*/ 	.short	0x0040


	//----- nvinfo : EIATTR_CBANK_PARAM_SIZE
	.align		4
.L_415:
        /*0018*/ 	.byte	0x03, 0x19
        /*001a*/ 	.short	0x0040


	//----- nvinfo : EIATTR_KPARAM_INFO
	.align		4
        /*001c*/ 	.byte	0x04, 0x17
        /*001e*/ 	.short	(.L_417 - .L_416)
.L_416:
        /*0020*/ 	.word	0x00000000
        /*0024*/ 	.short	0x0007
        /*0026*/ 	.short	0x0038
        /*0028*/ 	.byte	0x00, 0xf0, 0x21, 0x00


	//----- nvinfo : EIATTR_KPARAM_INFO
	.align		4
.L_417:
        /*002c*/ 	.byte	0x04, 0x17
        /*002e*/ 	.short	(.L_419 - .L_418)
.L_418:
        /*0030*/ 	.word	0x00000000
        /*0034*/ 	.short	0x0006
        /*0036*/ 	.short	0x0030
        /*0038*/ 	.byte	0x00, 0xf0, 0x21, 0x00


	//----- nvinfo : EIATTR_KPARAM_INFO
	.align		4
.L_419:
        /*003c*/ 	.byte	0x04, 0x17
        /*003e*/ 	.short	(.L_421 - .L_420)
.L_420:
        /*0040*/ 	.word	0x00000000
        /*0044*/ 	.short	0x0005
        /*0046*/ 	.short	0x0028
        /*0048*/ 	.byte	0x00, 0xf0, 0x21, 0x00


	//----- nvinfo : EIATTR_KPARAM_INFO
	.align		4
.L_421:
        /*004c*/ 	.byte	0x04, 0x17
        /*004e*/ 	.short	(.L_423 - .L_422)
.L_422:
        /*0050*/ 	.word	0x00000000
        /*0054*/ 	.short	0x0004
        /*0056*/ 	.short	0x0020
        /*0058*/ 	.byte	0x00, 0xf0, 0x21, 0x00


	//----- nvinfo : EIATTR_KPARAM_INFO
	.align		4
.L_423:
        /*005c*/ 	.byte	0x04, 0x17
        /*005e*/ 	.short	(.L_425 - .L_424)
.L_424:
        /*0060*/ 	.word	0x00000000
        /*0064*/ 	.short	0x0003
        /*0066*/ 	.short	0x0018
        /*0068*/ 	.byte	0x00, 0xf0, 0x21, 0x00


	//----- nvinfo : EIATTR_KPARAM_INFO
	.align		4
.L_425:
        /*006c*/ 	.byte	0x04, 0x17
        /*006e*/ 	.short	(.L_427 - .L_426)
.L_426:
        /*0070*/ 	.word	0x00000000
        /*0074*/ 	.short	0x0002
        /*0076*/ 	.short	0x0010
        /*0078*/ 	.byte	0x00, 0xf0, 0x21, 0x00


	//----- nvinfo : EIATTR_KPARAM_INFO
	.align		4
.L_427:
        /*007c*/ 	.byte	0x04, 0x17
        /*007e*/ 	.short	(.L_429 - .L_428)
.L_428:
        /*0080*/ 	.word	0x00000000
        /*0084*/ 	.short	0x0001
        /*0086*/ 	.short	0x0008
        /*0088*/ 	.byte	0x00, 0xf0, 0x21, 0x00


	//----- nvinfo : EIATTR_KPARAM_INFO
	.align		4
.L_429:
        /*008c*/ 	.byte	0x04, 0x17
        /*008e*/ 	.short	(.L_431 - .L_430)
.L_430:
        /*0090*/ 	.word	0x00000000
        /*0094*/ 	.short	0x0000
        /*0096*/ 	.short	0x0000
        /*0098*/ 	.byte	0x00, 0xf0, 0x21, 0x00


	//----- nvinfo : EIATTR_MAXREG_COUNT
	.align		4
.L_431:
        /*009c*/ 	.byte	0x03, 0x1b
        /*009e*/ 	.short	0x00ff


	//----- nvinfo : EIATTR_EXIT_INSTR_OFFSETS
	.align		4
        /*00a0*/ 	.byte	0x04, 0x1c
        /*00a2*/ 	.short	(.L_433 - .L_432)


	//   ....[0]....
.L_432:
        /*00a4*/ 	.word	0x000001b0


	//   ....[1]....
        /*00a8*/ 	.word	0x00000d80


	//   ....[2]....
        /*00ac*/ 	.word	0x00000da0


	//----- nvinfo : EIATTR_CRS_STACK_SIZE
	.align		4
.L_433:
        /*00b0*/ 	.byte	0x04, 0x1e
        /*00b2*/ 	.short	(.L_435 - .L_434)
.L_434:
        /*00b4*/ 	.word	0x00000000
.L_435:


//--------------------- .nv.info.optimize_dmap_using_sub_pixel_map --------------------------
	.section	.nv.info.optimize_dmap_using_sub_pixel_map,"",@"SHT_CUDA_INFO"
	.align	4


	//----- nvinfo : EIATTR_CUDA_API_VERSION
	.align		4
        /*0000*/ 	.byte	0x04, 0x37
        /*0002*/ 	.short	(.L_437 - .L_436)
.L_436:
        /*0004*/ 	.word	0x0000006f


	//----- nvinfo : EIATTR_SW2861232_WAR
	.align		4
.L_437:
        /*0008*/ 	.byte	0x01, 0x35
	.zero		2


	//----- nvinfo : EIATTR_PARAM_CBANK
	.align		4
        /*000c*/ 	.byte	0x04, 0x0a
        /*000e*/ 	.short	(.L_439 - .L_438)
	.align		4
.L_438:
        /*0010*/ 	.word	index@(.nv.constant0.optimize_dmap_using_sub_pixel_map)
        /*0014*/ 	.short	0x0160
        /*0016*/ 	.short	0x0028


	//----- nvinfo : EIATTR_CBANK_PARAM_SIZE
	.align		4
.L_439:
        /*0018*/ 	.byte	0x03, 0x19
        /*001a*/ 	.short	0x0028


	//----- nvinfo : EIATTR_KPARAM_INFO
	.align		4
        /*001c*/ 	.byte	0x04, 0x17
        /*001e*/ 	.short	(.L_441 - .L_440)
.L_440:
        /*0020*/ 	.word	0x00000000
        /*0024*/ 	.short	0x0004
        /*0026*/ 	.short	0x0020
        /*0028*/ 	.byte	0x00, 0xf0, 0x21, 0x00


	//----- nvinfo : EIATTR_KPARAM_INFO
	.align		4
.L_441:
        /*002c*/ 	.byte	0x04, 0x17
        /*002e*/ 	.short	(.L_443 - .L_442)
.L_442:
        /*0030*/ 	.word	0x00000000
        /*0034*/ 	.short	0x0003
        /*0036*/ 	.short	0x0018
        /*0038*/ 	.byte	0x00, 0xf0, 0x21, 0x00


	//----- nvinfo : EIATTR_KPARAM_INFO
	.align		4
.L_443:
        /*003c*/ 	.byte	0x04, 0x17
        /*003e*/ 	.short	(.L_445 - .L_444)
.L_444:
        /*0040*/ 	.word	0x00000000
        /*0044*/ 	.short	0x0002
        /*0046*/ 	.short	0x0010
        /*0048*/ 	.byte	0x00, 0xf0, 0x21, 0x00


	//----- nvinfo : EIATTR_KPARAM_INFO
	.align		4
.L_445:
        /*004c*/ 	.byte	0x04, 0x17
        /*004e*/ 	.short	(.L_447 - .L_446)
.L_446:
        /*0050*/ 	.word	0x00000000
        /*0054*/ 	.short	0x0001
        /*0056*/ 	.short	0x0008
        /*0058*/ 	.byte	0x00, 0xf0, 0x21, 0x00


	//----- nvinfo : EIATTR_KPARAM_INFO
	.align		4
.L_447:
        /*005c*/ 	.byte	0x04, 0x17
        /*005e*/ 	.short	(.L_449 - .L_448)
.L_448:
        /*0060*/ 	.word	0x00000000
        /*0064*/ 	.short	0x0000
        /*0066*/ 	.short	0x0000
        /*0068*/ 	.byte	0x00, 0xf0, 0x21, 0x00


	//----- nvinfo : EIATTR_MAXREG_COUNT
	.align		4
.L_449:
        /*006c*/ 	.byte	0x03, 0x1b
        /*006e*/ 	.short	0x00ff


	//----- nvinfo : EIATTR_EXIT_INSTR_OFFSETS
	.align		4
        /*0070*/ 	.byte	0x04, 0x1c
        /*0072*/ 	.short	(.L_451 - .L_450)


	//   ....[0]....
.L_450:
        /*0074*/ 	.word	0x00000290


	//   ....[1]....
        /*0078*/ 	.word	0x000003d0


	//   ....[2]....
        /*007c*/ 	.word	0x00000430


	//   ....[3]....
        /*0080*/ 	.word	0x00000450


	//   ....[4]....
        /*0084*/ 	.word	0x000004f0


	//   ....[5]....
        /*0088*/ 	.word	0x000006d0


	//   ....[6]....
        /*008c*/ 	.word	0x000007e0


	//----- nvinfo : EIATTR_CRS_STACK_SIZE
	.align		4
.L_451:
        /*0090*/ 	.byte	0x04, 0x1e
        /*0092*/ 	.short	(.L_453 - .L_452)
.L_452:
        /*0094*/ 	.word	0x00000000
.L_453:


//--------------------- .nv.info.gen_depth_from_index_matching --------------------------
	.section	.nv.info.gen_depth_from_index_matching,"",@"SHT_CUDA_INFO"
	.align	4


	//----- nvinfo : EIATTR_CUDA_API_VERSION
	.align		4
        /*0000*/ 	.byte	0x04, 0x37
        /*0002*/ 	.short	(.L_455 - .L_454)
.L_454:
        /*0004*/ 	.word	0x0000006f


	//----- nvinfo : EIATTR_SW2861232_WAR
	.align		4
.L_455:
        /*0008*/ 	.byte	0x01, 0x35
	.zero		2


	//----- nvinfo : EIATTR_PARAM_CBANK
	.align		4
        /*000c*/ 	.byte	0x04, 0x0a
        /*000e*/ 	.short	(.L_457 - .L_456)
	.align		4
.L_456:
        /*0010*/ 	.word	index@(.nv.constant0.gen_depth_from_index_matching)
        /*0014*/ 	.short	0x0160
        /*0016*/ 	.short	0x0070


	//----- nvinfo : EIATTR_CBANK_PARAM_SIZE
	.align		4
.L_457:
        /*0018*/ 	.byte	0x03, 0x19
        /*001a*/ 	.short	0x0070


	//----- nvinfo : EIATTR_KPARAM_INFO
	.align		4
        /*001c*/ 	.byte	0x04, 0x17
        /*001e*/ 	.short	(.L_459 - .L_458)
.L_458:
        /*0020*/ 	.word	0x00000000
        /*0024*/ 	.short	0x000d
        /*0026*/ 	.short	0x0068
        /*0028*/ 	.byte	0x00, 0xf0, 0x21, 0x00


	//----- nvinfo : EIATTR_KPARAM_INFO
	.align		4
.L_459:
        /*002c*/ 	.byte	0x04, 0x17
        /*002e*/ 	.short	(.L_461 - .L_460)
.L_460:
        /*0030*/ 	.word	0x00000000
        /*0034*/ 	.short	0x000c
        /*0036*/ 	.short	0x0060
        /*0038*/ 	.byte	0x00, 0xf0, 0x21, 0x00


	//----- nvinfo : EIATTR_KPARAM_INFO
	.align		4
.L_461:
        /*003c*/ 	.byte	0x04, 0x17
        /*003e*/ 	.short	(.L_463 - .L_462)
.L_462:
        /*0040*/ 	.word	0x00000000
        /*0044*/ 	.short	0x000b
        /*0046*/ 	.short	0x0058
        /*0048*/ 	.byte	0x00, 0xf0, 0x21, 0x00


	//----- nvinfo : EIATTR_KPARAM_INFO
	.align		4
.L_463:
        /*004c*/ 	.byte	0x04, 0x17
        /*004e*/ 	.short	(.L_465 - .L_464)
.L_464:
        /*0050*/ 	.word	0x00000000
        /*0054*/ 	.short	0x000a
        /*0056*/ 	.short	0x0050
        /*0058*/ 	.byte	0x00, 0xf0, 0x21, 0x00


	//----- nvinfo : EIATTR_KPARAM_INFO
	.align		4
.L_465:
        /*005c*/ 	.byte	0x04, 0x17
        /*005e*/ 	.short	(.L_467 - .L_466)
.L_466:
        /*0060*/ 	.word	0x00000000
        /*0064*/ 	.short	0x0009
        /*0066*/ 	.short	0x0048
        /*0068*/ 	.byte	0x00, 0xf0, 0x21, 0x00


	//----- nvinfo : EIATTR_KPARAM_INFO
	.align		4
.L_467:
        /*006c*/ 	.byte	0x04, 0x17
        /*006e*/ 	.short	(.L_469 - .L_468)
.L_468:
        /*0070*/ 	.word	0x00000000
        /*0074*/ 	.short	0x0008
        /*0076*/ 	.short	0x0040
        /*0078*/ 	.byte	0x00, 0xf0, 0x21, 0x00


	//----- nvinfo : EIATTR_KPARAM_INFO
	.align		4
.L_469:
        /*007c*/ 	.byte	0x04, 0x17
        /*007e*/ 	.short	(.L_471 - .L_470)
.L_470:
        /*0080*/ 	.word	0x00000000
        /*0084*/ 	.short	0x0007
        /*0086*/ 	.short	0x0038
        /*0088*/ 	.byte	0x00, 0xf0, 0x21, 0x00


	//----- nvinfo : EIATTR_KPARAM_INFO
	.align		4
.L_471:
        /*008c*/ 	.byte	0x04, 0x17
        /*008e*/ 	.short	(.L_473 - .L_472)
.L_472:
        /*0090*/ 	.word	0x00000000
        /*0094*/ 	.short	0x0006
        /*0096*/ 	.short	0x0030
        /*0098*/ 	.byte	0x00, 0xf0, 0x21, 0x00


	//----- nvinfo : EIATTR_KPARAM_INFO
	.align		4
.L_473:
        /*009c*/ 	.byte	0x04, 0x17
        /*009e*/ 	.short	(.L_475 - .L_474)
.L_474:
        /*00a0*/ 	.word	0x00000000
        /*00a4*/ 	.short	0x0005
        /*00a6*/ 	.short	0x0028
        /*00a8*/ 	.byte	0x00, 0xf0, 0x21, 0x00


	//----- nvinfo : EIATTR_KPARAM_INFO
	.align		4
.L_475:
        /*00ac*/ 	.byte	0x04, 0x17
        /*00ae*/ 	.short	(.L_477 - .L_476)
.L_476:
        /*00b0*/ 	.word	0x00000000
        /*00b4*/ 	.short	0x0004
        /*00b6*/ 	.short	0x0020
        /*00b8*/ 	.byte	0x00, 0xf0, 0x21, 0x00


	//----- nvinfo : EIATTR_KPARAM_INFO
	.align		4
.L_477:
        /*00bc*/ 	.byte	0x04, 0x17
        /*00be*/ 	.short	(.L_479 - .L_478)
.L_478:
        /*00c0*/ 	.word	0x00000000
        /*00c4*/ 	.short	0x0003
        /*00c6*/ 	.short	0x0018
        /*00c8*/ 	.byte	0x00, 0xf0, 0x21, 0x00


	//----- nvinfo : EIATTR_KPARAM_INFO
	.align		4
.L_479:
        /*00cc*/ 	.byte	0x04, 0x17
        /*00ce*/ 	.short	(.L_481 - .L_480)
.L_480:
        /*00d0*/ 	.word	0x00000000
        /*00d4*/ 	.short	0x0002
        /*00d6*/ 	.short	0x0010
        /*00d8*/ 	.byte	0x00, 0xf0, 0x21, 0x00


	//----- nvinfo : EIATTR_KPARAM_INFO
	.align		4
.L_481:
        /*00dc*/ 	.byte	0x04, 0x17
        /*00de*/ 	.short	(.L_483 - .L_482)
.L_482:
        /*00e0*/ 	.word	0x00000000
        /*00e4*/ 	.short	0x0001
        /*00e6*/ 	.short	0x0008
        /*00e8*/ 	.byte	0x00, 0xf0, 0x21, 0x00


	//----- nvinfo : EIATTR_KPARAM_INFO
	.align		4
.L_483:
        /*00ec*/ 	.byte	0x04, 0x17
        /*00ee*/ 	.short	(.L_485 - .L_484)
.L_484:
        /*00f0*/ 	.word	0x00000000
        /*00f4*/ 	.short	0x0000
        /*00f6*/ 	.short	0x0000
        /*00f8*/ 	.byte	0x00, 0xf0, 0x21, 0x00


	//----- nvinfo : EIATTR_MAXREG_COUNT
	.align		4
.L_485:
        /*00fc*/ 	.byte	0x03, 0x1b
        /*00fe*/ 	.short	0x00ff


	//----- nvinfo : EIATTR_EXIT_INSTR_OFFSETS
	.align		4
        /*0100*/ 	.byte	0x04, 0x1c
        /*0102*/ 	.short	(.L_487 - .L_486)


	//   ....[0]....
.L_486:
        /*0104*/ 	.word	0x000003e0


	//   ....[1]....
        /*0108*/ 	.word	0x00002850


	//----- nvinfo : EIATTR_CRS_STACK_SIZE
	.align		4
.L_487:
        /*010c*/ 	.byte	0x04, 0x1e
        /*010e*/ 	.short	(.L_489 - .L_488)
.L_488:
        /*0110*/ 	.word	0x00000000
.L_489:


//--------------------- .nv.info.rectify_phase_and_belief_map --------------------------
	.section	.nv.info.rectify_phase_and_belief_map,"",@"SHT_CUDA_INFO"
	.align	4


	//----- nvinfo : EIATTR_CUDA_API_VERSION
	.align		4
        /*0000*/ 	.byte	0x04, 0x37
        /*0002*/ 	.short	(.L_491 - .L_490)
.L_490:
        /*0004*/ 	.word	0x0000006f


	//----- nvinfo : EIATTR_SW2861232_WAR
	.align		4
.L_491:
        /*0008*/ 	.byte	0x01, 0x35
	.zero		2


	//----- nvinfo : EIATTR_PARAM_CBANK
	.align		4
        /*000c*/ 	.byte	0x04, 0x0a
        /*000e*/ 	.short	(.L_493 - .L_492)
	.align		4
.L_492:
        /*0010*/ 	.word	index@(.nv.constant0.rectify_phase_and_belief_map)
        /*0014*/ 	.short	0x0160
        /*0016*/ 	.short	0x0048


	//----- nvinfo : EIATTR_CBANK_PARAM_SIZE
	.align		4
.L_493:
        /*0018*/ 	.byte	0x03, 0x19
        /*001a*/ 	.short	0x0048


	//----- nvinfo : EIATTR_KPARAM_INFO
	.align		4
        /*001c*/ 	.byte	0x04, 0x17
        /*001e*/ 	.short	(.L_495 - .L_494)
.L_494:
        /*0020*/ 	.word	0x00000000
        /*0024*/ 	.short	0x0008
        /*0026*/ 	.short	0x0040
        /*0028*/ 	.byte	0x00, 0xf0, 0x21, 0x00


	//----- nvinfo : EIATTR_KPARAM_INFO
	.align		4
.L_495:
        /*002c*/ 	.byte	0x04, 0x17
        /*002e*/ 	.short	(.L_497 - .L_496)
.L_496:
        /*0030*/ 	.word	0x00000000
        /*0034*/ 	.short	0x0007
        /*0036*/ 	.short	0x0038
        /*0038*/ 	.byte	0x00, 0xf0, 0x21, 0x00


	//----- nvinfo : EIATTR_KPARAM_INFO
	.align		4
.L_497:
        /*003c*/ 	.byte	0x04, 0x17
        /*003e*/ 	.short	(.L_499 - .L_498)
.L_498:
        /*0040*/ 	.word	0x00000000
        /*0044*/ 	.short	0x0006
        /*0046*/ 	.short	0x0030
        /*0048*/ 	.byte	0x00, 0xf0, 0x21, 0x00


	//----- nvinfo : EIATTR_KPARAM_INFO
	.align		4
.L_499:
        /*004c*/ 	.byte	0x04, 0x17
        /*004e*/ 	.short	(.L_501 - .L_500)
.L_500:
        /*0050*/ 	.word	0x00000000
        /*0054*/ 	.short	0x0005
        /*0056*/ 	.short	0x0028
        /*0058*/ 	.byte	0x00, 0xf0, 0x21, 0x00


	//----- nvinfo : EIATTR_KPARAM_INFO
	.align		4
.L_501:
        /*005c*/ 	.byte	0x04, 0x17
        /*005e*/ 	.short	(.L_503 - .L_502)
.L_502:
        /*0060*/ 	.word	0x00000000
        /*0064*/ 	.short	0x0004
        /*0066*/ 	.short	0x0020
        /*0068*/ 	.byte	0x00, 0xf0, 0x21, 0x00


	//----- nvinfo : EIATTR_KPARAM_INFO
	.align		4
.L_503:
        /*006c*/ 	.byte	0x04, 0x17
        /*006e*/ 	.short	(.L_505 - .L_504)
.L_504:
        /*0070*/ 	.word	0x00000000
        /*0074*/ 	.short	0x0003
        /*0076*/ 	.short	0x0018
        /*0078*/ 	.byte	0x00, 0xf0, 0x21, 0x00


	//----- nvinfo : EIATTR_KPARAM_INFO
	.align		4
.L_505:
        /*007c*/ 	.byte	0x04, 0x17
        /*007e*/ 	.short	(.L_507 - .L_506)
.L_506:
        /*0080*/ 	.word	0x00000000
        /*0084*/ 	.short	0x0002
        /*0086*/ 	.short	0x0010
        /*0088*/ 	.byte	0x00, 0xf0, 0x21, 0x00


	//----- nvinfo : EIATTR_KPARAM_INFO
	.align		4
.L_507:
        /*008c*/ 	.byte	0x04, 0x17
        /*008e*/ 	.short	(.L_509 - .L_508)
.L_508:
        /*0090*/ 	.word	0x00000000
        /*0094*/ 	.short	0x0001
        /*0096*/ 	.short	0x0008
        /*0098*/ 	.byte	0x00, 0xf0, 0x21, 0x00


	//----- nvinfo : EIATTR_KPARAM_INFO
	.align		4
.L_509:
        /*009c*/ 	.byte	0x04, 0x17
        /*009e*/ 	.short	(.L_511 - .L_510)
.L_510:
        /*00a0*/ 	.word	0x00000000
        /*00a4*/ 	.short	0x0000
        /*00a6*/ 	.short	0x0000
        /*00a8*/ 	.byte	0x00, 0xf0, 0x21, 0x00


	//----- nvinfo : EIATTR_MAXREG_COUNT
	.align		4
.L_511:
        /*00ac*/ 	.byte	0x03, 0x1b
        /*00ae*/ 	.short	0x00ff


	//----- nvinfo : EIATTR_EXIT_INSTR_OFFSETS
	.align		4
        /*00b0*/ 	.byte	0x04, 0x1c
        /*00b2*/ 	.short	(.L_513 - .L_512)


	//   ....[0]....
.L_512:
        /*00b4*/ 	.word	0x000004e0
.L_513:


//--------------------- .nv.info.phase_shift_decode_hdr --------------------------
	.section	.nv.info.phase_shift_decode_hdr,"",@"SHT_CUDA_INFO"
	.align	4


	//----- nvinfo : EIATTR_CUDA_API_VERSION
	.align		4
        /*0000*/ 	.byte	0x04, 0x37
        /*0002*/ 	.short	(.L_515 - .L_514)
.L_514:
        /*0004*/ 	.word	0x0000006f


	//----- nvinfo : EIATTR_SW2861232_WAR
	.align		4
.L_515:
        /*0008*/ 	.byte	0x01, 0x35
	.zero		2


	//----- nvinfo : EIATTR_PARAM_CBANK
	.align		4
        /*000c*/ 	.byte	0x04, 0x0a
        /*000e*/ 	.short	(.L_517 - .L_516)
	.align		4
.L_516:
        /*0010*/ 	.word	index@(.nv.constant0.phase_shift_decode_hdr)
        /*0014*/ 	.short	0x0160
        /*0016*/ 	.short	0x0038


	//----- nvinfo : EIATTR_CBANK_PARAM_SIZE
	.align		4
.L_517:
        /*0018*/ 	.byte	0x03, 0x19
        /*001a*/ 	.short	0x0038


	//----- nvinfo : EIATTR_KPARAM_INFO
	.align		4
        /*001c*/ 	.byte	0x04, 0x17
        /*001e*/ 	.short	(.L_519 - .L_518)
.L_518:
        /*0020*/ 	.word	0x00000000
        /*0024*/ 	.short	0x0006
        /*0026*/ 	.short	0x0030
        /*0028*/ 	.byte	0x00, 0xf0, 0x21, 0x00


	//----- nvinfo : EIATTR_KPARAM_INFO
	.align		4
.L_519:
        /*002c*/ 	.byte	0x04, 0x17
        /*002e*/ 	.short	(.L_521 - .L_520)
.L_520:
        /*0030*/ 	.word	0x00000000
        /*0034*/ 	.short	0x0005
        /*0036*/ 	.short	0x0028
        /*0038*/ 	.byte	0x00, 0xf0, 0x21, 0x00


	//----- nvinfo : EIATTR_KPARAM_INFO
	.align		4
.L_521:
        /*003c*/ 	.byte	0x04, 0x17
        /*003e*/ 	.short	(.L_523 - .L_522)
.L_522:
        /*0040*/ 	.word	0x00000000
        /*0044*/ 	.short	0x0004
        /*0046*/ 	.short	0x0020
        /*0048*/ 	.byte	0x00, 0xf0, 0x21, 0x00


	//----- nvinfo : EIATTR_KPARAM_INFO
	.align		4
.L_523:
        /*004c*/ 	.byte	0x04, 0x17
        /*004e*/ 	.short	(.L_525 - .L_524)
.L_524:
        /*0050*/ 	.word	0x00000000
        /*0054*/ 	.short	0x0003
        /*0056*/ 	.short	0x0018
        /*0058*/ 	.byte	0x00, 0xf0, 0x21, 0x00


	//----- nvinfo : EIATTR_KPARAM_INFO
	.align		4
.L_525:
        /*005c*/ 	.byte	0x04, 0x17
        /*005e*/ 	.short	(.L_527 - .L_526)
.L_526:
        /*0060*/ 	.word	0x00000000
        /*0064*/ 	.short	0x0002
        /*0066*/ 	.short	0x0010
        /*0068*/ 	.byte	0x00, 0xf0, 0x21, 0x00


	//----- nvinfo : EIATTR_KPARAM_INFO
	.align		4
.L_527:
        /*006c*/ 	.byte	0x04, 0x17
        /*006e*/ 	.short	(.L_529 - .L_528)
.L_528:
        /*0070*/ 	.word	0x00000000
        /*0074*/ 	.short	0x0001
        /*0076*/ 	.short	0x0008
        /*0078*/ 	.byte	0x00, 0xf0, 0x21, 0x00


	//----- nvinfo : EIATTR_KPARAM_INFO
	.align		4
.L_529:
        /*007c*/ 	.byte	0x04, 0x17
        /*007e*/ 	.short	(.L_531 - .L_530)
.L_530:
        /*0080*/ 	.word	0x00000000
        /*0084*/ 	.short	0x0000
        /*0086*/ 	.short	0x0000
        /*0088*/ 	.byte	0x00, 0xf0, 0x21, 0x00


	//----- nvinfo : EIATTR_MAXREG_COUNT
	.align		4
.L_531:
        /*008c*/ 	.byte	0x03, 0x1b
        /*008e*/ 	.short	0x00ff


	//----- nvinfo : EIATTR_EXIT_INSTR_OFFSETS
	.align		4
        /*0090*/ 	.byte	0x04, 0x1c
        /*0092*/ 	.short	(.L_533 - .L_532)


	//   ....[0]....
.L_532:
        /*0094*/ 	.word	0x00000350


	//   ....[1]....
        /*0098*/ 	.word	0x00002070


	//   ....[2]....
        /*009c*/ 	.word	0x00002150


	//   ....[3]....
        /*00a0*/ 	.word	0x00002190


	//----- nvinfo : EIATTR_CRS_STACK_SIZE
	.align		4
.L_533:
        /*00a4*/ 	.byte	0x04, 0x1e
        /*00a6*/ 	.short	(.L_535 - .L_534)
.L_534:
        /*00a8*/ 	.word	0x00000000
.L_535:


//--------------------- .nv.info.phase_shift_decode --------------------------
	.section	.nv.info.phase_shift_decode,"",@"SHT_CUDA_INFO"
	.align	4


	//----- nvinfo : EIATTR_CUDA_API_VERSION
	.align		4
        /*0000*/ 	.byte	0x04, 0x37
        /*0002*/ 	.short	(.L_537 - .L_536)
.L_536:
        /*0004*/ 	.word	0x0000006f


	//----- nvinfo : EIATTR_SW2861232_WAR
	.align		4
.L_537:
        /*0008*/ 	.byte	0x01, 0x35
	.zero		2


	//----- nvinfo : EIATTR_PARAM_CBANK
	.align		4
        /*000c*/ 	.byte	0x04, 0x0a
        /*000e*/ 	.short	(.L_539 - .L_538)
	.align		4
.L_538:
        /*0010*/ 	.word	index@(.nv.constant0.phase_shift_decode)
        /*0014*/ 	.short	0x0160
        /*0016*/ 	.short	0x0038


	//----- nvinfo : EIATTR_CBANK_PARAM_SIZE
	.align		4
.L_539:
        /*0018*/ 	.byte	0x03, 0x19
        /*001a*/ 	.short	0x0038


	//----- nvinfo : EIATTR_KPARAM_INFO
	.align		4
        /*001c*/ 	.byte	0x04, 0x17
        /*001e*/ 	.short	(.L_541 - .L_540)
.L_540:
        /*0020*/ 	.word	0x00000000
        /*0024*/ 	.short	0x0006
        /*0026*/ 	.short	0x0030
        /*0028*/ 	.byte	0x00, 0xf0, 0x21, 0x00


	//----- nvinfo : EIATTR_KPARAM_INFO
	.align		4
.L_541:
        /*002c*/ 	.byte	0x04, 0x17
        /*002e*/ 	.short	(.L_543 - .L_542)
.L_542:
        /*0030*/ 	.word	0x00000000
        /*0034*/ 	.short	0x0005
        /*0036*/ 	.short	0x0028
        /*0038*/ 	.byte	0x00, 0xf0, 0x21, 0x00


	//----- nvinfo : EIATTR_KPARAM_INFO
	.align		4
.L_543:
        /*003c*/ 	.byte	0x04, 0x17
        /*003e*/ 	.short	(.L_545 - .L_544)
.L_544:
        /*0040*/ 	.word	0x00000000
        /*0044*/ 	.short	0x0004
        /*0046*/ 	.short	0x0020
        /*0048*/ 	.byte	0x00, 0xf0, 0x21, 0x00


	//----- nvinfo : EIATTR_KPARAM_INFO
	.align		4
.L_545:
        /*004c*/ 	.byte	0x04, 0x17
        /*004e*/ 	.short	(.L_547 - .L_546)
.L_546:
        /*0050*/ 	.word	0x00000000
        /*0054*/ 	.short	0x0003
        /*0056*/ 	.short	0x0018
        /*0058*/ 	.byte	0x00, 0xf0, 0x21, 0x00


	//----- nvinfo : EIATTR_KPARAM_INFO
	.align		4
.L_547:
        /*005c*/ 	.byte	0x04, 0x17
        /*005e*/ 	.short	(.L_549 - .L_548)
.L_548:
        /*0060*/ 	.word	0x00000000
        /*0064*/ 	.short	0x0002
        /*0066*/ 	.short	0x0010
        /*0068*/ 	.byte	0x00, 0xf0, 0x21, 0x00


	//----- nvinfo : EIATTR_KPARAM_INFO
	.align		4
.L_549:
        /*006c*/ 	.byte	0x04, 0x17
        /*006e*/ 	.short	(.L_551 - .L_550)
.L_550:
        /*0070*/ 	.word	0x00000000
        /*0074*/ 	.short	0x0001
        /*0076*/ 	.short	0x0008
        /*0078*/ 	.byte	0x00, 0xf0, 0x21, 0x00


	//----- nvinfo : EIATTR_KPARAM_INFO
	.align		4
.L_551:
        /*007c*/ 	.byte	0x04, 0x17
        /*007e*/ 	.short	(.L_553 - .L_552)
.L_552:
        /*0080*/ 	.word	0x00000000
        /*0084*/ 	.short	0x0000
        /*0086*/ 	.short	0x0000
        /*0088*/ 	.byte	0x00, 0xf0, 0x21, 0x00


	//----- nvinfo : EIATTR_MAXREG_COUNT
	.align		4
.L_553:
        /*008c*/ 	.byte	0x03, 0x1b
        /*008e*/ 	.short	0x00ff


	//----- nvinfo : EIATTR_EXIT_INSTR_OFFSETS
	.align		4
        /*0090*/ 	.byte	0x04, 0x1c
        /*0092*/ 	.short	(.L_555 - .L_554)


	//   ....[0]....
.L_554:
        /*0094*/ 	.word	0x00000390


	//   ....[1]....
        /*0098*/ 	.word	0x00000a20


	//   ....[2]....
        /*009c*/ 	.word	0x00000a50


	//   ....[3]....
        /*00a0*/ 	.word	0x00000a90


	//----- nvinfo : EIATTR_CRS_STACK_SIZE
	.align		4
.L_555:
        /*00a4*/ 	.byte	0x04, 0x1e
        /*00a6*/ 	.short	(.L_557 - .L_556)
.L_556:
        /*00a8*/ 	.word	0x00000000
.L_557:


//--------------------- .nv.info.gray_decode_hdr  --------------------------
	.section	.nv.info.gray_decode_hdr,"",@"SHT_CUDA_INFO"
	.align	4


	//----- nvinfo : EIATTR_CUDA_API_VERSION
	.align		4
        /*0000*/ 	.byte	0x04, 0x37
        /*0002*/ 	.short	(.L_559 - .L_558)
.L_558:
        /*0004*/ 	.word	0x0000006f


	//----- nvinfo : EIATTR_SW2861232_WAR
	.align		4
.L_559:
        /*0008*/ 	.byte	0x01, 0x35
	.zero		2


	//----- nvinfo : EIATTR_PARAM_CBANK
	.align		4
        /*000c*/ 	.byte	0x04, 0x0a
        /*000e*/ 	.short	(.L_561 - .L_560)
	.align		4
.L_560:
        /*0010*/ 	.word	index@(.nv.constant0.gray_decode_hdr)
        /*0014*/ 	.short	0x0160
        /*0016*/ 	.short	0x0048


	//----- nvinfo : EIATTR_CBANK_PARAM_SIZE
	.align		4
.L_561:
        /*0018*/ 	.byte	0x03, 0x19
        /*001a*/ 	.short	0x0048


	//----- nvinfo : EIATTR_KPARAM_INFO
	.align		4
        /*001c*/ 	.byte	0x04, 0x17
        /*001e*/ 	.short	(.L_563 - .L_562)
.L_562:
        /*0020*/ 	.word	0x00000000
        /*0024*/ 	.short	0x0008
        /*0026*/ 	.short	0x0040
        /*0028*/ 	.byte	0x00, 0xf0, 0x21, 0x00


	//----- nvinfo : EIATTR_KPARAM_INFO
	.align		4
.L_563:
        /*002c*/ 	.byte	0x04, 0x17
        /*002e*/ 	.short	(.L_565 - .L_564)
.L_564:
        /*0030*/ 	.word	0x00000000
        /*0034*/ 	.short	0x0007
        /*0036*/ 	.short	0x0038
        /*0038*/ 	.byte	0x00, 0xf0, 0x21, 0x00


	//----- nvinfo : EIATTR_KPARAM_INFO
	.align		4
.L_565:
        /*003c*/ 	.byte	0x04, 0x17
        /*003e*/ 	.short	(.L_567 - .L_566)
.L_566:
        /*0040*/ 	.word	0x00000000
        /*0044*/ 	.short	0x0006
        /*0046*/ 	.short	0x0030
        /*0048*/ 	.byte	0x00, 0xf0, 0x21, 0x00


	//----- nvinfo : EIATTR_KPARAM_INFO
	.align		4
.L_567:
        /*004c*/ 	.byte	0x04, 0x17
        /*004e*/ 	.short	(.L_569 - .L_568)
.L_568:
        /*0050*/ 	.word	0x00000000
        /*0054*/ 	.short	0x0005
        /*0056*/ 	.short	0x0028
        /*0058*/ 	.byte	0x00, 0xf0, 0x21, 0x00


	//----- nvinfo : EIATTR_KPARAM_INFO
	.align		4
.L_569:
        /*005c*/ 	.byte	0x04, 0x17
        /*005e*/ 	.short	(.L_571 - .L_570)
.L_570:
        /*0060*/ 	.word	0x00000000
        /*0064*/ 	.short	0x0004
        /*0066*/ 	.short	0x0020
        /*0068*/ 	.byte	0x00, 0xf0, 0x21, 0x00


	//----- nvinfo : EIATTR_KPARAM_INFO
	.align		4
.L_571:
        /*006c*/ 	.byte	0x04, 0x17
        /*006e*/ 	.short	(.L_573 - .L_572)
.L_572:
        /*0070*/ 	.word	0x00000000
        /*0074*/ 	.short	0x0003
        /*0076*/ 	.short	0x0018
        /*0078*/ 	.byte	0x00, 0xf0, 0x21, 0x00


	//----- nvinfo : EIATTR_KPARAM_INFO
	.align		4
.L_573:
        /*007c*/ 	.byte	0x04, 0x17
        /*007e*/ 	.short	(.L_575 - .L_574)
.L_574:
        /*0080*/ 	.word	0x00000000
        /*0084*/ 	.short	0x0002
        /*0086*/ 	.short	0x0010
        /*0088*/ 	.byte	0x00, 0xf0, 0x21, 0x00


	//----- nvinfo : EIATTR_KPARAM_INFO
	.align		4
.L_575:
        /*008c*/ 	.byte	0x04, 0x17
        /*008e*/ 	.short	(.L_577 - .L_576)
.L_576:
        /*0090*/ 	.word	0x00000000
        /*0094*/ 	.short	0x0001
        /*0096*/ 	.short	0x0008
        /*0098*/ 	.byte	0x00, 0xf0, 0x21, 0x00


	//----- nvinfo : EIATTR_KPARAM_INFO
	.align		4
.L_577:
        /*009c*/ 	.byte	0x04, 0x17
        /*009e*/ 	.short	(.L_579 - .L_578)
.L_578:
        /*00a0*/ 	.word	0x00000000
        /*00a4*/ 	.short	0x0000
        /*00a6*/ 	.short	0x0000
        /*00a8*/ 	.byte	0x00, 0xf0, 0x21, 0x00


	//----- nvinfo : EIATTR_MAXREG_COUNT
	.align		4
.L_579:
        /*00ac*/ 	.byte	0x03, 0x1b
        /*00ae*/ 	.short	0x00ff


	//----- nvinfo : EIATTR_EXIT_INSTR_OFFSETS
	.align		4
        /*00b0*/ 	.byte	0x04, 0x1c
        /*00b2*/ 	.short	(.L_581 - .L_580)


	//   ....[0]....
.L_580:
        /*00b4*/ 	.word	0x00000130


	//   ....[1]....
        /*00b8*/ 	.word	0x00000410


	//----- nvinfo : EIATTR_CRS_STACK_SIZE
	.align		4
.L_581:
        /*00bc*/ 	.byte	0x04, 0x1e
        /*00be*/ 	.short	(.L_583 - .L_582)
.L_582:
        /*00c0*/ 	.word	0x00000000
.L_583:


//--------------------- .nv.info.gray_decode      --------------------------
	.section	.nv.info.gray_decode,"",@"SHT_CUDA_INFO"
	.align	4


	//----- nvinfo : EIATTR_CUDA_API_VERSION
	.align		4
        /*0000*/ 	.byte	0x04, 0x37
        /*0002*/ 	.short	(.L_585 - .L_584)
.L_584:
        /*0004*/ 	.word	0x0000006f


	//----- nvinfo : EIATTR_SW2861232_WAR
	.align		4
.L_585:
        /*0008*/ 	.byte	0x01, 0x35
	.zero		2


	//----- nvinfo : EIATTR_PARAM_CBANK
	.align		4
        /*000c*/ 	.byte	0x04, 0x0a
        /*000e*/ 	.short	(.L_587 - .L_586)
	.align		4
.L_586:
        /*0010*/ 	.word	index@(.nv.constant0.gray_decode)
        /*0014*/ 	.short	0x0160
        /*0016*/ 	.short	0x0048


	//----- nvinfo : EIATTR_CBANK_PARAM_SIZE
	.align		4
.L_587:
        /*0018*/ 	.byte	0x03, 0x19
        /*001a*/ 	.short	0x0048


	//----- nvinfo : EIATTR_KPARAM_INFO
	.align		4
        /*001c*/ 	.byte	0x04, 0x17
        /*001e*/ 	.short	(.L_589 - .L_588)
.L_588:
        /*0020*/ 	.word	0x00000000
        /*0024*/ 	.short	0x0008
        /*0026*/ 	.short	0x0040
        /*0028*/ 	.byte	0x00, 0xf0, 0x21, 0x00


	//----- nvinfo : EIATTR_KPARAM_INFO
	.align		4
.L_589:
        /*002c*/ 	.byte	0x04, 0x17
        /*002e*/ 	.short	(.L_591 - .L_590)
.L_590:
        /*0030*/ 	.word	0x00000000
        /*0034*/ 	.short	0x0007
        /*0036*/ 	.short	0x0038
        /*0038*/ 	.byte	0x00, 0xf0, 0x21, 0x00


	//----- nvinfo : EIATTR_KPARAM_INFO
	.align		4
.L_591:
        /*003c*/ 	.byte	0x04, 0x17
        /*003e*/ 	.short	(.L_593 - .L_592)
.L_592:
        /*0040*/ 	.word	0x00000000
        /*0044*/ 	.short	0x0006
        /*0046*/ 	.short	0x0030
        /*0048*/ 	.byte	0x00, 0xf0, 0x21, 0x00


	//----- nvinfo : EIATTR_KPARAM_INFO
	.align		4
.L_593:
        /*004c*/ 	.byte	0x04, 0x17
        /*004e*/ 	.short	(.L_595 - .L_594)
.L_594:
        /*0050*/ 	.word	0x00000000
        /*0054*/ 	.short	0x0005
        /*0056*/ 	.short	0x0028
        /*0058*/ 	.byte	0x00, 0xf0, 0x21, 0x00


	//----- nvinfo : EIATTR_KPARAM_INFO
	.align		4
.L_595:
        /*005c*/ 	.byte	0x04, 0x17
        /*005e*/ 	.short	(.L_597 - .L_596)
.L_596:
        /*0060*/ 	.word	0x00000000
        /*0064*/ 	.short	0x0004
        /*0066*/ 	.short	0x0020
        /*0068*/ 	.byte	0x00, 0xf0, 0x21, 0x00


	//----- nvinfo : EIATTR_KPARAM_INFO
	.align		4
.L_597:
        /*006c*/ 	.byte	0x04, 0x17
        /*006e*/ 	.short	(.L_599 - .L_598)
.L_598:
        /*0070*/ 	.word	0x00000000
        /*0074*/ 	.short	0x0003
        /*0076*/ 	.short	0x0018
        /*0078*/ 	.byte	0x00, 0xf0, 0x21, 0x00


	//----- nvinfo : EIATTR_KPARAM_INFO
	.align		4
.L_599:
        /*007c*/ 	.byte	0x04, 0x17
        /*007e*/ 	.short	(.L_601 - .L_600)
.L_600:
        /*0080*/ 	.word	0x00000000
        /*0084*/ 	.short	0x0002
        /*0086*/ 	.short	0x0010
        /*0088*/ 	.byte	0x00, 0xf0, 0x21, 0x00


	//----- nvinfo : EIATTR_KPARAM_INFO
	.align		4
.L_601:
        /*008c*/ 	.byte	0x04, 0x17
        /*008e*/ 	.short	(.L_603 - .L_602)
.L_602:
        /*0090*/ 	.word	0x00000000
        /*0094*/ 	.short	0x0001
        /*0096*/ 	.short	0x0008
        /*0098*/ 	.byte	0x00, 0xf0, 0x21, 0x00


	//----- nvinfo : EIATTR_KPARAM_INFO
	.align		4
.L_603:
        /*009c*/ 	.byte	0x04, 0x17
        /*009e*/ 	.short	(.L_605 - .L_604)
.L_604:
        /*00a0*/ 	.word	0x00000000
        /*00a4*/ 	.short	0x0000
        /*00a6*/ 	.short	0x0000
        /*00a8*/ 	.byte	0x00, 0xf0, 0x21, 0x00


	//----- nvinfo : EIATTR_MAXREG_COUNT
	.align		4
.L_605:
        /*00ac*/ 	.byte	0x03, 0x1b
        /*00ae*/ 	.short	0x00ff


	//----- nvinfo : EIATTR_EXIT_INSTR_OFFSETS
	.align		4
        /*00b0*/ 	.byte	0x04, 0x1c
        /*00b2*/ 	.short	(.L_607 - .L_606)


	//   ....[0]....
.L_606:
        /*00b4*/ 	.word	0x00000160


	//   ....[1]....
        /*00b8*/ 	.word	0x00000430


	//----- nvinfo : EIATTR_CRS_STACK_SIZE
	.align		4
.L_607:
        /*00bc*/ 	.byte	0x04, 0x1e
        /*00be*/ 	.short	(.L_609 - .L_608)
.L_608:
        /*00c0*/ 	.word	0x00000000
.L_609:


//--------------------- .nv.info.convert_bayer_to_gray --------------------------
	.section	.nv.info.convert_bayer_to_gray,"",@"SHT_CUDA_INFO"
	.align	4


	//----- nvinfo : EIATTR_CUDA_API_VERSION
	.align		4
        /*0000*/ 	.byte	0x04, 0x37
        /*0002*/ 	.short	(.L_611 - .L_610)
.L_610:
        /*0004*/ 	.word	0x0000006f


	//----- nvinfo : EIATTR_SW2861232_WAR
	.align		4
.L_611:
        /*0008*/ 	.byte	0x01, 0x35
	.zero		2


	//----- nvinfo : EIATTR_PARAM_CBANK
	.align		4
        /*000c*/ 	.byte	0x04, 0x0a
        /*000e*/ 	.short	(.L_613 - .L_612)
	.align		4
.L_612:
        /*0010*/ 	.word	index@(.nv.constant0.convert_bayer_to_gray)
        /*0014*/ 	.short	0x0160
        /*0016*/ 	.short	0x0018


	//----- nvinfo : EIATTR_CBANK_PARAM_SIZE
	.align		4
.L_613:
        /*0018*/ 	.byte	0x03, 0x19
        /*001a*/ 	.short	0x0018


	//----- nvinfo : EIATTR_KPARAM_INFO
	.align		4
        /*001c*/ 	.byte	0x04, 0x17
        /*001e*/ 	.short	(.L_615 - .L_614)
.L_614:
        /*0020*/ 	.word	0x00000000
        /*0024*/ 	.short	0x0002
        /*0026*/ 	.short	0x0010
        /*0028*/ 	.byte	0x00, 0xf0, 0x21, 0x00


	//----- nvinfo : EIATTR_KPARAM_INFO
	.align		4
.L_615:
        /*002c*/ 	.byte	0x04, 0x17
        /*002e*/ 	.short	(.L_617 - .L_616)
.L_616:
        /*0030*/ 	.word	0x00000000
        /*0034*/ 	.short	0x0001
        /*0036*/ 	.short	0x0008
        /*0038*/ 	.byte	0x00, 0xf0, 0x21, 0x00


	//----- nvinfo : EIATTR_KPARAM_INFO
	.align		4
.L_617:
        /*003c*/ 	.byte	0x04, 0x17
        /*003e*/ 	.short	(.L_619 - .L_618)
.L_618:
        /*0040*/ 	.word	0x00000000
        /*0044*/ 	.short	0x0000
        /*0046*/ 	.short	0x0000
        /*0048*/ 	.byte	0x00, 0xf0, 0x21, 0x00


	//----- nvinfo : EIATTR_MAXREG_COUNT
	.align		4
.L_619:
        /*004c*/ 	.byte	0x03, 0x1b
        /*004e*/ 	.short	0x00ff


	//----- nvinfo : EIATTR_EXIT_INSTR_OFFSETS
	.align		4
        /*0050*/ 	.byte	0x04, 0x1c
        /*0052*/ 	.short	(.L_621 - .L_620)


	//   ....[0]....
.L_620:
        /*0054*/ 	.word	0x00000da0


	//----- nvinfo : EIATTR_CRS_STACK_SIZE
	.align		4
.L_621:
        /*0058*/ 	.byte	0x04, 0x1e
        /*005a*/ 	.short	(.L_623 - .L_622)
.L_622:
        /*005c*/ 	.word	0x00000000
.L_623:


//--------------------- .nv.info.convert_bayer_to_blue --------------------------
	.section	.nv.info.convert_bayer_to_blue,"",@"SHT_CUDA_INFO"
	.align	4


	//----- nvinfo : EIATTR_CUDA_API_VERSION
	.align		4
        /*0000*/ 	.byte	0x04, 0x37
        /*0002*/ 	.short	(.L_625 - .L_624)
.L_624:
        /*0004*/ 	.word	0x0000006f


	//----- nvinfo : EIATTR_SW2861232_WAR
	.align		4
.L_625:
        /*0008*/ 	.byte	0x01, 0x35
	.zero		2


	//----- nvinfo : EIATTR_PARAM_CBANK
	.align		4
        /*000c*/ 	.byte	0x04, 0x0a
        /*000e*/ 	.short	(.L_627 - .L_626)
	.align		4
.L_626:
        /*0010*/ 	.word	index@(.nv.constant0.convert_bayer_to_blue)
        /*0014*/ 	.short	0x0160
        /*0016*/ 	.short	0x0018


	//----- nvinfo : EIATTR_CBANK_PARAM_SIZE
	.align		4
.L_627:
        /*0018*/ 	.byte	0x03, 0x19
        /*001a*/ 	.short	0x0018


	//----- nvinfo : EIATTR_KPARAM_INFO
	.align		4
        /*001c*/ 	.byte	0x04, 0x17
        /*001e*/ 	.short	(.L_629 - .L_628)
.L_628:
        /*0020*/ 	.word	0x00000000
        /*0024*/ 	.short	0x0002
        /*0026*/ 	.short	0x0010
        /*0028*/ 	.byte	0x00, 0xf0, 0x21, 0x00


	//----- nvinfo : EIATTR_KPARAM_INFO
	.align		4
.L_629:
        /*002c*/ 	.byte	0x04, 0x17
        /*002e*/ 	.short	(.L_631 - .L_630)
.L_630:
        /*0030*/ 	.word	0x00000000
        /*0034*/ 	.short	0x0001
        /*0036*/ 	.short	0x0008
        /*0038*/ 	.byte	0x00, 0xf0, 0x21, 0x00


	//----- nvinfo : EIATTR_KPARAM_INFO
	.align		4
.L_631:
        /*003c*/ 	.byte	0x04, 0x17
        /*003e*/ 	.short	(.L_633 - .L_632)
.L_632:
        /*0040*/ 	.word	0x00000000
        /*0044*/ 	.short	0x0000
        /*0046*/ 	.short	0x0000
        /*0048*/ 	.byte	0x00, 0xf0, 0x21, 0x00


	//----- nvinfo : EIATTR_MAXREG_COUNT
	.align		4
.L_633:
        /*004c*/ 	.byte	0x03, 0x1b
        /*004e*/ 	.short	0x00ff


	//----- nvinfo : EIATTR_EXIT_INSTR_OFFSETS
	.align		4
        /*0050*/ 	.byte	0x04, 0x1c
        /*0052*/ 	.short	(.L_635 - .L_634)


	//   ....[0]....
.L_634:
        /*0054*/ 	.word	0x000006b0
.L_635:


//--------------------- .nv.info.cuda_test        --------------------------
	.section	.nv.info.cuda_test,"",@"SHT_CUDA_INFO"
	.align	4


	//----- nvinfo : EIATTR_CUDA_API_VERSION
	.align		4
        /*0000*/ 	.byte	0x04, 0x37
        /*0002*/ 	.short	(.L_637 - .L_636)
.L_636:
        /*0004*/ 	.word	0x0000006f


	//----- nvinfo : EIATTR_SW2861232_WAR
	.align		4
.L_637:
        /*0008*/ 	.byte	0x01, 0x35
	.zero		2


	//----- nvinfo : EIATTR_PARAM_CBANK
	.align		4
        /*000c*/ 	.byte	0x04, 0x0a
        /*000e*/ 	.short	(.L_639 - .L_638)
	.align		4
.L_638:
        /*0010*/ 	.word	index@(.nv.constant0.cuda_test)
        /*0014*/ 	.short	0x0160
        /*0016*/ 	.short	0x0020


	//----- nvinfo : EIATTR_CBANK_PARAM_SIZE
	.align		4
.L_639:
        /*0018*/ 	.byte	0x03, 0x19
        /*001a*/ 	.short	0x0020


	//----- nvinfo : EIATTR_KPARAM_INFO
	.align		4
        /*001c*/ 	.byte	0x04, 0x17
        /*001e*/ 	.short	(.L_641 - .L_640)
.L_640:
        /*0020*/ 	.word	0x00000000
        /*0024*/ 	.short	0x0003
        /*0026*/ 	.short	0x0018
        /*0028*/ 	.byte	0x00, 0xf0, 0x21, 0x00


	//----- nvinfo : EIATTR_KPARAM_INFO
	.align		4
.L_641:
        /*002c*/ 	.byte	0x04, 0x17
        /*002e*/ 	.short	(.L_643 - .L_642)
.L_642:
        /*0030*/ 	.word	0x00000000
        /*0034*/ 	.short	0x0002
        /*0036*/ 	.short	0x0010
        /*0038*/ 	.byte	0x00, 0xf0, 0x21, 0x00


	//----- nvinfo : EIATTR_KPARAM_INFO
	.align		4
.L_643:
        /*003c*/ 	.byte	0x04, 0x17
        /*003e*/ 	.short	(.L_645 - .L_644)
.L_644:
        /*0040*/ 	.word	0x00000000
        /*0044*/ 	.short	0x0001
        /*0046*/ 	.short	0x0008
        /*0048*/ 	.byte	0x00, 0xf0, 0x21, 0x00


	//----- nvinfo : EIATTR_KPARAM_INFO
	.align		4
.L_645:
        /*004c*/ 	.byte	0x04, 0x17
        /*004e*/ 	.short	(.L_647 - .L_646)
.L_646:
        /*0050*/ 	.word	0x00000000
        /*0054*/ 	.short	0x0000
        /*0056*/ 	.short	0x0000
        /*0058*/ 	.byte	0x00, 0xf0, 0x21, 0x00


	//----- nvinfo : EIATTR_MAXREG_COUNT
	.align		4
.L_647:
        /*005c*/ 	.byte	0x03, 0x1b
        /*005e*/ 	.short	0x00ff


	//----- nvinfo : EIATTR_EXIT_INSTR_OFFSETS
	.align		4
        /*0060*/ 	.byte	0x04, 0x1c
        /*0062*/ 	.short	(.L_649 - .L_648)


	//   ....[0]....
.L_648:
        /*0064*/ 	.word	0x00000110
.L_649:


//--------------------- .nv.rel.action            --------------------------
	.section	.nv.rel.action,"",@"SHT_CUDA_RELOCINFO"
	.align	8
	.sectionentsize	8
        /*0000*/ 	.byte	0x4b, 0x00, 0x00, 0x00, 0x00, 0x00, 0x00, 0x00, 0x00, 0x02, 0x02, 0x08, 0x10, 0x0a, 0x2f, 0x22
        /* <DEDUP_REMOVED lines=12> */


//--------------------- .nv.constant0.convert_dmap_to_mili_meter --------------------------
	.section	.nv.constant0.convert_dmap_to_mili_meter,"a",@progbits
	.align	4
.nv.constant0.convert_dmap_to_mili_meter:
	.zero		360


//--------------------- .nv.constant0.anisotropic_filter_one_iter --------------------------
	.section	.nv.constant0.anisotropic_filter_one_iter,"a",@progbits
	.align	4
.nv.constant0.anisotropic_filter_one_iter:
	.zero		392


//--------------------- .nv.constant2.total_variational_filter_one_iter --------------------------
	.section	.nv.constant2.total_variational_filter_one_iter,"a",@progbits
	.align	4
.nv.constant2.total_variational_filter_one_iter:
        /*0000*/ 	.byte	0xfc, 0xa9, 0xf1, 0xd2, 0x4d, 0x62, 0x60, 0x3f


//--------------------- .nv.constant0.total_variational_filter_one_iter --------------------------
	.section	.nv.constant0.total_variational_filter_one_iter,"a",@progbits
	.align	4
.nv.constant0.total_variational_filter_one_iter:
	.zero		392


//--------------------- .nv.constant0.depth_median_filter_h --------------------------
	.section	.nv.constant0.depth_median_filter_h,"a",@progbits
	.align	4
.nv.constant0.depth_median_filter_h:
	.zero		392


//--------------------- .nv.constant0.depth_median_filter_w --------------------------
	.section	.nv.constant0.depth_median_filter_w,"a",@progbits
	.align	4
.nv.constant0.depth_median_filter_w:
	.zero		392


//--------------------- .nv.constant0.depth_smoothing_filter_h --------------------------
	.section	.nv.constant0.depth_smoothing_filter_h,"a",@progbits
	.align	4
.nv.constant0.depth_smoothing_filter_h:
	.zero		408


//--------------------- .nv.constant0.depth_smoothing_filter_w --------------------------
	.section	.nv.constant0.depth_smoothing_filter_w,"a",@progbits
	.align	4
.nv.constant0.depth_smoothing_filter_w:
	.zero		408


//--------------------- .nv.constant2.flying_points_filter --------------------------
	.section	.nv.constant2.flying_points_filter,"a",@progbits
	.align	4
.nv.constant2.flying_points_filter:
        /*0000*/ 	.byte	0x33, 0x33, 0x33, 0x33, 0x33, 0x33, 0xf3, 0x3f


//--------------------- .nv.constant0.flying_points_filter --------------------------
	.section	.nv.constant0.flying_points_filter,"a",@progbits
	.align	4
.nv.constant0.flying_points_filter:
	.zero		416


//--------------------- .nv.constant2.optimize_dmap_using_sub_pixel_map --------------------------
	.section	.nv.constant2.optimize_dmap_using_sub_pixel_map,"a",@progbits
	.align	4
.nv.constant2.optimize_dmap_using_sub_pixel_map:
        /*0000*/ 	.byte	0xfc, 0xa9, 0xf1, 0xd2, 0x4d, 0x62, 0x60, 0x3f


//--------------------- .nv.constant0.optimize_dmap_using_sub_pixel_map --------------------------
	.section	.nv.constant0.optimize_dmap_using_sub_pixel_map,"a",@progbits
	.align	4
.nv.constant0.optimize_dmap_using_sub_pixel_map:
	.zero		392


//--------------------- .nv.constant2.gen_depth_from_index_matching --------------------------
	.section	.nv.constant2.gen_depth_from_index_matching,"a",@progbits
	.align	4
.nv.constant2.gen_depth_from_index_matching:
        /*0000*/ 	.byte	0x87, 0x16, 0xd9, 0xce, 0xf7, 0x53, 0xf5, 0x3f, 0x33, 0x33, 0x33, 0x33, 0x33, 0x33, 0xf3, 0x3f
        /*0010*/ 	.byte	0x9a, 0x99, 0x99, 0x99, 0x99, 0x99, 0xc9, 0xbf, 0x9a, 0x99, 0x99, 0x99, 0x99, 0x99, 0xc9, 0x3f
        /*0020*/ 	.byte	0xd3, 0x17, 0x42, 0xce, 0xfb, 0xff, 0xdf, 0x3f, 0x8d, 0xed, 0xb5, 0xa0, 0xf7, 0xc6, 0xb0, 0x3e


//--------------------- .nv.constant0.gen_depth_from_index_matching --------------------------
	.section	.nv.constant0.gen_depth_from_index_matching,"a",@progbits
	.align	4
.nv.constant0.gen_depth_from_index_matching:
	.zero		464


//--------------------- .nv.constant2.rectify_phase_and_belief_map --------------------------
	.section	.nv.constant2.rectify_phase_and_belief_map,"a",@progbits
	.align	4
.nv.constant2.rectify_phase_and_belief_map:
        /*0000*/ 	.byte	0xd3, 0x17, 0x42, 0xce, 0xfb, 0xff, 0xdf, 0x3f


//--------------------- .nv.constant0.rectify_phase_and_belief_map --------------------------
	.section	.nv.constant0.rectify_phase_and_belief_map,"a",@progbits
	.align	4
.nv.constant0.rectify_phase_and_belief_map:
	.zero		424


//--------------------- .nv.constant2.phase_shift_decode_hdr --------------------------
	.section	.nv.constant2.phase_shift_decode_hdr,"a",@progbits
	.align	4
.nv.constant2.phase_shift_decode_hdr:
        /*0000*/ 	.byte	0x11, 0x2d, 0x44, 0x54, 0xfb, 0x21, 0x09, 0x40, 0xcd, 0x21, 0x33, 0x7f, 0x7c, 0xd9, 0x12, 0x40
        /*0010*/ 	.byte	0x11, 0x2d, 0x44, 0x54, 0xfb, 0x21, 0x19, 0xc0, 0x11, 0x2d, 0x44, 0x54, 0xfb, 0x21, 0xf9, 0x3f
        /*0020*/ 	.byte	0x11, 0x2d, 0x44, 0x54, 0xfb, 0x21, 0x19, 0x40, 0x11, 0x2d, 0x44, 0x54, 0xfb, 0x21, 0x19, 0xa0


//--------------------- .nv.constant0.phase_shift_decode_hdr --------------------------
	.section	.nv.constant0.phase_shift_decode_hdr,"a",@progbits
	.align	4
.nv.constant0.phase_shift_decode_hdr:
	.zero		408


//--------------------- .nv.constant2.phase_shift_decode --------------------------
	.section	.nv.constant2.phase_shift_decode,"a",@progbits
	.align	4
.nv.constant2.phase_shift_decode:
        /*0000*/ 	.byte	0x11, 0x2d, 0x44, 0x54, 0xfb, 0x21, 0x09, 0x40, 0xcd, 0x21, 0x33, 0x7f, 0x7c, 0xd9, 0x12, 0x40
        /*0010*/ 	.byte	0x11, 0x2d, 0x44, 0x54, 0xfb, 0x21, 0x19, 0xc0, 0x11, 0x2d, 0x44, 0x54, 0xfb, 0x21, 0xf9, 0x3f
        /*0020*/ 	.byte	0x11, 0x2d, 0x44, 0x54, 0xfb, 0x21, 0x19, 0x40, 0x11, 0x2d, 0x44, 0x54, 0xfb, 0x21, 0x19, 0xa0


//--------------------- .nv.constant0.phase_shift_decode --------------------------
	.section	.nv.constant0.phase_shift_decode,"a",@progbits
	.align	4
.nv.constant0.phase_shift_decode:
	.zero		408


//--------------------- .nv.constant0.gray_decode_hdr --------------------------
	.section	.nv.constant0.gray_decode_hdr,"a",@progbits
	.align	4
.nv.constant0.gray_decode_hdr:
	.zero		424


//--------------------- .nv.constant0.gray_decode --------------------------
	.section	.nv.constant0.gray_decode,"a",@progbits
	.align	4
.nv.constant0.gray_decode:
	.zero		424


//--------------------- .nv.constant0.convert_bayer_to_gray --------------------------
	.section	.nv.constant0.convert_bayer_to_gray,"a",@progbits
	.align	4
.nv.constant0.convert_bayer_to_gray:
	.zero		376


//--------------------- .nv.constant0.convert_bayer_to_blue --------------------------
	.section	.nv.constant0.convert_bayer_to_blue,"a",@progbits
	.align	4
.nv.constant0.convert_bayer_to_blue:
	.zero		376


//--------------------- .nv.constant0.cuda_test   --------------------------
	.section	.nv.constant0.cuda_test,"a",@progbits
	.align	4
.nv.constant0.cuda_test:
	.zero		384


//--------------------- .text.convert_dmap_to_mili_meter --------------------------
	.section	.text.convert_dmap_to_mili_meter,"ax",@progbits
	.sectioninfo	@"SHI_REGISTERS=8"
	.align	128
        .global         convert_dmap_to_mili_meter
        .type           convert_dmap_to_mili_meter,@function
        .size           convert_dmap_to_mili_meter,(.L_x_362 - convert_dmap_to_mili_meter)
        .other          convert_dmap_to_mili_meter,@"STO_CUDA_ENTRY STV_DEFAULT"
convert_dmap_to_mili_meter:
.text.convert_dmap_to_mili_meter:
[----:B------:R-:W-:-:S07]  /*0000*/  MOV R1, c[0x0][0x28] ;  /* 0x00000a0000017a02 */ /* 0x000fce0000000f00 */
[----:B------:R-:W0:Y:S01]  /*0010*/  S2R R2, SR_TID.X ;  /* 0x0000000000027919 */ /* 0x000e220000002100 */
[----:B------:R-:W-:Y:S01]  /*0020*/  MOV R5, 0x4 ;  /* 0x0000000400057802 */ /* 0x000fe20000000f00 */
[----:B------:R-:W-:Y:S02]  /*0030*/  ULDC.64 UR4, c[0x0][0x118] ;  /* 0x0000460000047ab9 */ /* 0x000fe40000000a00 */
[----:B------:R-:W0:Y:S02]  /*0040*/  S2R R3, SR_CTAID.X ;  /* 0x0000000000037919 */ /* 0x000e240000002500 */
[----:B0-----:R-:W-:-:S04]  /*0050*/  IMAD R2, R3, c[0x0][0x0], R2 ;  /* 0x0000000003027a24 */ /* 0x001fc800078e0202 */
[----:B------:R-:W-:-:S05]  /*0060*/  IMAD.WIDE R2, R2, R5, c[0x0][0x160] ;  /* 0x0000580002027625 */ /* 0x000fca00078e0205 */
[----:B------:R-:W2:Y:S02]  /*0070*/  LDG.E R0, [R2.64] ;  /* 0x0000000402007981 */ /* 0x000ea4000c1e1900 */
[----:B--2---:R-:W-:-:S05]  /*0080*/  FMUL R5, R0, 1000 ;  /* 0x447a000000057820 */ /* 0x004fca0000400000 */
[----:B------:R-:W-:Y:S01]  /*0090*/  STG.E [R2.64], R5 ;  /* 0x0000000502007986 */ /* 0x000fe2000c101904 */
[----:B------:R-:W-:Y:S05]  /*00a0*/  EXIT ;  /* 0x000000000000794d */ /* 0x000fea0003800000 */
.L_x_0:
[----:B------:R-:W-:-:S00]  /*00b0*/  BRA `(.L_x_0) ;  /* 0xfffffff000007947 */ /* 0x000fc0000383ffff */
[----:B------:R-:W-:-:S00]  /*00c0*/  NOP ;  /* 0x0000000000007918 */ /* 0x000fc00000000000 */
        /* <DEDUP_REMOVED lines=11> */
.L_x_362:


//--------------------- .text.anisotropic_filter_one_iter --------------------------
	.section	.text.anisotropic_filter_one_iter,"ax",@progbits
	.sectioninfo	@"SHI_REGISTERS=25"
	.align	128
        .global         anisotropic_filter_one_iter
        .type           anisotropic_filter_one_iter,@function
        .size           anisotropic_filter_one_iter,(.L_x_340 - anisotropic_filter_one_iter)
        .other          anisotropic_filter_one_iter,@"STO_CUDA_ENTRY STV_DEFAULT"
anisotropic_filter_one_iter:
.text.anisotropic_filter_one_iter:
[----:B------:R-:W-:-:S07]  /*0000*/  IMAD.MOV.U32 R1, RZ, RZ, c[0x0][0x28] ;  /* 0x00000a00ff017624 */ /* 0x000fce00078e00ff */
[----:B------:R-:W0:Y:S01]  /*0010*/  S2R R4, SR_CTAID.X ;  /* 0x0000000000047919 */ /* 0x000e220000002500 */
[----:B------:R-:W-:Y:S01]  /*0020*/  IMAD.MOV.U32 R3, RZ, RZ, 0x4 ;  /* 0x00000004ff037424 */ /* 0x000fe200078e00ff */
[----:B------:R-:W-:Y:S02]  /*0030*/  ULDC.64 UR4, c[0x0][0x118] ;  /* 0x0000460000047ab9 */ /* 0x000fe40000000a00 */
[----:B------:R-:W0:Y:S02]  /*0040*/  S2R R5, SR_TID.X ;  /* 0x0000000000057919 */ /* 0x000e240000002100 */
[----:B0-----:R-:W-:-:S04]  /*0050*/  IMAD R4, R4, c[0x0][0x0], R5 ;  /* 0x0000000004047a24 */ /* 0x001fc800078e0205 */
[----:B------:R-:W-:-:S06]  /*0060*/  IMAD.WIDE R6, R4, R3, c[0x0][0x168] ;  /* 0x00005a0004067625 */ /* 0x000fcc00078e0203 */
[----:B------:R-:W2:Y:S02]  /*0070*/  LDG.E R6, [R6.64] ;  /* 0x0000000406067981 */ /* 0x000ea4000c1e1900 */
[----:B--2---:R-:W-:-:S13]  /*0080*/  FSETP.NEU.AND P0, PT, R6, RZ, PT ;  /* 0x000000ff0600720b */ /* 0x004fda0003f0d000 */
[----:B------:R-:W-:Y:S05]  /*0090*/  @!P0 EXIT ;  /* 0x000000000000894d */ /* 0x000fea0003800000 */
[----:B------:R-:W-:Y:S02]  /*00a0*/  IMAD.MOV.U32 R6, RZ, RZ, c[0x0][0x178] ;  /* 0x00005e00ff067624 */ /* 0x000fe400078e00ff */
[----:B------:R-:W-:-:S05]  /*00b0*/  IMAD.MOV.U32 R7, RZ, RZ, c[0x0][0x17c] ;  /* 0x00005f00ff077624 */ /* 0x000fca00078e00ff */
[----:B------:R-:W2:Y:S01]  /*00c0*/  LDG.E R5, [R6.64] ;  /* 0x0000000406057981 */ /* 0x000ea2000c1e1900 */
[----:B------:R-:W-:Y:S02]  /*00d0*/  IMAD.MOV.U32 R8, RZ, RZ, c[0x0][0x170] ;  /* 0x00005c00ff087624 */ /* 0x000fe400078e00ff */
[----:B------:R-:W-:-:S05]  /*00e0*/  IMAD.MOV.U32 R9, RZ, RZ, c[0x0][0x174] ;  /* 0x00005d00ff097624 */ /* 0x000fca00078e00ff */
[----:B------:R0:W3:Y:S01]  /*00f0*/  LDG.E R8, [R8.64] ;  /* 0x0000000408087981 */ /* 0x0000e2000c1e1900 */
[-C--:B--2---:R-:W-:Y:S02]  /*0100*/  IABS R13, R5.reuse ;  /* 0x00000005000d7213 */ /* 0x084fe40000000000 */
[----:B------:R-:W-:Y:S02]  /*0110*/  IABS R6, R5 ;  /* 0x0000000500067213 */ /* 0x000fe40000000000 */
[----:B------:R-:W1:Y:S01]  /*0120*/  I2F.RP R0, R13 ;  /* 0x0000000d00007306 */ /* 0x000e620000209400 */
[----:B0-----:R-:W-:Y:S02]  /*0130*/  IADD3 R9, R5, -0x1, RZ ;  /* 0xffffffff05097810 */ /* 0x001fe40007ffe0ff */
[----:B---3--:R-:W-:Y:S01]  /*0140*/  IADD3 R8, R8, -0x1, RZ ;  /* 0xffffffff08087810 */ /* 0x008fe20007ffe0ff */
[----:B-1----:R-:W0:Y:S02]  /*0150*/  MUFU.RCP R0, R0 ;  /* 0x0000000000007308 */ /* 0x002e240000001000 */
[----:B0-----:R-:W-:Y:S01]  /*0160*/  IADD3 R10, R0, 0xffffffe, RZ ;  /* 0x0ffffffe000a7810 */ /* 0x001fe20007ffe0ff */
[----:B------:R-:W-:-:S03]  /*0170*/  IMAD.MOV R0, RZ, RZ, -R6 ;  /* 0x000000ffff007224 */ /* 0x000fc600078e0a06 */
[----:B------:R0:W1:Y:S02]  /*0180*/  F2I.FTZ.U32.TRUNC.NTZ R11, R10 ;  /* 0x0000000a000b7305 */ /* 0x000064000021f000 */
[----:B0-----:R-:W-:Y:S02]  /*0190*/  IMAD.MOV.U32 R10, RZ, RZ, RZ ;  /* 0x000000ffff0a7224 */ /* 0x001fe400078e00ff */
[----:B-1----:R-:W-:-:S04]  /*01a0*/  IMAD.MOV R2, RZ, RZ, -R11 ;  /* 0x000000ffff027224 */ /* 0x002fc800078e0a0b */
[----:B------:R-:W-:Y:S01]  /*01b0*/  IMAD R7, R2, R13, RZ ;  /* 0x0000000d02077224 */ /* 0x000fe200078e02ff */
[----:B------:R-:W-:-:S03]  /*01c0*/  IABS R2, R4 ;  /* 0x0000000400027213 */ /* 0x000fc60000000000 */
[----:B------:R-:W-:-:S06]  /*01d0*/  IMAD.HI.U32 R11, R11, R7, R10 ;  /* 0x000000070b0b7227 */ /* 0x000fcc00078e000a */
[----:B------:R-:W-:-:S04]  /*01e0*/  IMAD.HI.U32 R11, R11, R2, RZ ;  /* 0x000000020b0b7227 */ /* 0x000fc800078e00ff */
[----:B------:R-:W-:Y:S01]  /*01f0*/  IMAD R0, R11, R0, R2 ;  /* 0x000000000b007224 */ /* 0x000fe200078e0202 */
[----:B------:R-:W-:-:S04]  /*0200*/  LOP3.LUT R2, R4, R5, RZ, 0x3c, !PT ;  /* 0x0000000504027212 */ /* 0x000fc800078e3cff */
[----:B------:R-:W-:Y:S02]  /*0210*/  ISETP.GT.U32.AND P1, PT, R13, R0, PT ;  /* 0x000000000d00720c */ /* 0x000fe40003f24070 */
[----:B------:R-:W-:Y:S02]  /*0220*/  ISETP.GE.AND P2, PT, R2, RZ, PT ;  /* 0x000000ff0200720c */ /* 0x000fe40003f46270 */
[----:B------:R-:W-:-:S09]  /*0230*/  LOP3.LUT R2, RZ, R5, RZ, 0x33, !PT ;  /* 0x00000005ff027212 */ /* 0x000fd200078e33ff */
[--C-:B------:R-:W-:Y:S01]  /*0240*/  @!P1 IMAD.IADD R0, R0, 0x1, -R13.reuse ;  /* 0x0000000100009824 */ /* 0x100fe200078e0a0d */
[----:B------:R-:W-:Y:S02]  /*0250*/  @!P1 IADD3 R11, R11, 0x1, RZ ;  /* 0x000000010b0b9810 */ /* 0x000fe40007ffe0ff */
[----:B------:R-:W-:Y:S01]  /*0260*/  ISETP.NE.AND P1, PT, R5, RZ, PT ;  /* 0x000000ff0500720c */ /* 0x000fe20003f25270 */
[C---:B------:R-:W-:Y:S01]  /*0270*/  IMAD.IADD R7, R0.reuse, 0x1, -R13 ;  /* 0x0000000100077824 */ /* 0x040fe200078e0a0d */
[----:B------:R-:W-:-:S13]  /*0280*/  ISETP.GE.U32.AND P0, PT, R0, R13, PT ;  /* 0x0000000d0000720c */ /* 0x000fda0003f06070 */
[----:B------:R-:W-:Y:S02]  /*0290*/  @P0 IADD3 R11, R11, 0x1, RZ ;  /* 0x000000010b0b0810 */ /* 0x000fe40007ffe0ff */
[----:B------:R-:W-:-:S03]  /*02a0*/  ISETP.GE.AND P0, PT, R4, RZ, PT ;  /* 0x000000ff0400720c */ /* 0x000fc60003f06270 */
[----:B------:R-:W-:Y:S01]  /*02b0*/  @!P2 IMAD.MOV R11, RZ, RZ, -R11 ;  /* 0x000000ffff0ba224 */ /* 0x000fe200078e0a0b */
[----:B------:R-:W-:-:S04]  /*02c0*/  ISETP.GT.U32.AND P2, PT, R13, R0, PT ;  /* 0x000000000d00720c */ /* 0x000fc80003f44070 */
[----:B------:R-:W-:Y:S02]  /*02d0*/  SEL R13, R2, R11, !P1 ;  /* 0x0000000b020d7207 */ /* 0x000fe40004800000 */
[----:B------:R-:W-:Y:S02]  /*02e0*/  SEL R7, R7, R0, !P2 ;  /* 0x0000000007077207 */ /* 0x000fe40005000000 */
[----:B------:R-:W-:Y:S02]  /*02f0*/  ISETP.NE.AND P2, PT, R8, R13, PT ;  /* 0x0000000d0800720c */ /* 0x000fe40003f45270 */
[C---:B------:R-:W-:Y:S01]  /*0300*/  IADD3 R0, R13.reuse, -0x1, RZ ;  /* 0xffffffff0d007810 */ /* 0x040fe20007ffe0ff */
[----:B------:R-:W-:Y:S01]  /*0310*/  @!P0 IMAD.MOV R7, RZ, RZ, -R7 ;  /* 0x000000ffff078224 */ /* 0x000fe200078e0a07 */
[----:B------:R-:W-:-:S04]  /*0320*/  IADD3 R8, R13, 0x1, RZ ;  /* 0x000000010d087810 */ /* 0x000fc80007ffe0ff */
[----:B------:R-:W-:Y:S02]  /*0330*/  SEL R2, R2, R7, !P1 ;  /* 0x0000000702027207 */ /* 0x000fe40004800000 */
[----:B------:R-:W-:Y:S02]  /*0340*/  ISETP.NE.AND P1, PT, R13, RZ, PT ;  /* 0x000000ff0d00720c */ /* 0x000fe40003f25270 */
[----:B------:R-:W-:Y:S01]  /*0350*/  ISETP.NE.AND P0, PT, R9, R2, PT ;  /* 0x000000020900720c */ /* 0x000fe20003f05270 */
[----:B------:R-:W-:Y:S01]  /*0360*/  @!P2 IMAD.MOV R8, RZ, RZ, R13 ;  /* 0x000000ffff08a224 */ /* 0x000fe200078e020d */
[----:B------:R-:W-:Y:S01]  /*0370*/  SEL R0, R0, RZ, P1 ;  /* 0x000000ff00007207 */ /* 0x000fe20000800000 */
[C-C-:B------:R-:W-:Y:S01]  /*0380*/  IMAD R10, R5.reuse, R13, R2.reuse ;  /* 0x0000000d050a7224 */ /* 0x140fe200078e0202 */
[C---:B------:R-:W-:Y:S01]  /*0390*/  ISETP.NE.AND P1, PT, R2.reuse, RZ, PT ;  /* 0x000000ff0200720c */ /* 0x040fe20003f25270 */
[C-C-:B------:R-:W-:Y:S02]  /*03a0*/  IMAD R8, R5.reuse, R8, R2.reuse ;  /* 0x0000000805087224 */ /* 0x140fe400078e0202 */
[----:B------:R-:W-:Y:S01]  /*03b0*/  IMAD R0, R5, R0, R2 ;  /* 0x0000000005007224 */ /* 0x000fe200078e0202 */
[----:B------:R-:W-:Y:S01]  /*03c0*/  IADD3 R2, R2, -0x1, RZ ;  /* 0xffffffff02027810 */ /* 0x000fe20007ffe0ff */
[----:B------:R-:W-:Y:S01]  /*03d0*/  IMAD.WIDE R8, R8, R3, c[0x0][0x168] ;  /* 0x00005a0008087625 */ /* 0x000fe200078e0203 */
[----:B------:R-:W-:-:S02]  /*03e0*/  IADD3 R12, R10, 0x1, RZ ;  /* 0x000000010a0c7810 */ /* 0x000fc40007ffe0ff */
[----:B------:R-:W-:Y:S01]  /*03f0*/  SEL R2, R2, RZ, P1 ;  /* 0x000000ff02027207 */ /* 0x000fe20000800000 */
[-C--:B------:R-:W-:Y:S02]  /*0400*/  IMAD.WIDE R6, R10, R3.reuse, c[0x0][0x168] ;  /* 0x00005a000a067625 */ /* 0x080fe400078e0203 */
[----:B------:R-:W2:Y:S02]  /*0410*/  LDG.E R9, [R8.64] ;  /* 0x0000000408097981 */ /* 0x000ea4000c1e1900 */
[----:B------:R-:W-:Y:S02]  /*0420*/  @!P0 IMAD.MOV R12, RZ, RZ, R10 ;  /* 0x000000ffff0c8224 */ /* 0x000fe400078e020a */
[----:B------:R-:W-:Y:S01]  /*0430*/  IMAD.WIDE R10, R0, R3, c[0x0][0x168] ;  /* 0x00005a00000a7625 */ /* 0x000fe200078e0203 */
[----:B------:R-:W2:Y:S03]  /*0440*/  LDG.E R14, [R6.64] ;  /* 0x00000004060e7981 */ /* 0x000ea6000c1e1900 */
[----:B------:R-:W-:-:S02]  /*0450*/  IMAD R2, R5, R13, R2 ;  /* 0x0000000d05027224 */ /* 0x000fc400078e0202 */
[----:B------:R-:W-:Y:S01]  /*0460*/  IMAD.WIDE R12, R3, R12, c[0x0][0x168] ;  /* 0x00005a00030c7625 */ /* 0x000fe200078e020c */
[----:B------:R-:W3:Y:S03]  /*0470*/  LDG.E R11, [R10.64] ;  /* 0x000000040a0b7981 */ /* 0x000ee6000c1e1900 */
[----:B------:R-:W-:Y:S02]  /*0480*/  IMAD.WIDE R2, R2, R3, c[0x0][0x168] ;  /* 0x00005a0002027625 */ /* 0x000fe400078e0203 */
[----:B------:R-:W4:Y:S04]  /*0490*/  LDG.E R13, [R12.64] ;  /* 0x000000040c0d7981 */ /* 0x000f28000c1e1900 */
[----:B------:R-:W5:Y:S01]  /*04a0*/  LDG.E R3, [R2.64] ;  /* 0x0000000402037981 */ /* 0x000f62000c1e1900 */
[----:B--2---:R-:W-:-:S05]  /*04b0*/  FADD R5, -R14, R9 ;  /* 0x000000090e057221 */ /* 0x004fca0000000100 */
[----:B------:R-:W-:Y:S01]  /*04c0*/  FSETP.GE.AND P0, PT, R5, 0.0049999998882412910461, PT ;  /* 0x3ba3d70a0500780b */ /* 0x000fe20003f06000 */
[C---:B---3--:R-:W-:Y:S01]  /*04d0*/  FADD R6, -R14.reuse, R11 ;  /* 0x0000000b0e067221 */ /* 0x048fe20000000100 */
[----:B----4-:R-:W-:-:S04]  /*04e0*/  FADD R7, -R14, R13 ;  /* 0x0000000d0e077221 */ /* 0x010fc80000000100 */
[----:B------:R-:W-:Y:S01]  /*04f0*/  FSETP.GE.OR P0, PT, R6, 0.0049999998882412910461, P0 ;  /* 0x3ba3d70a0600780b */ /* 0x000fe20000706400 */
[----:B-----5:R-:W-:-:S03]  /*0500*/  FADD R8, -R14, R3 ;  /* 0x000000030e087221 */ /* 0x020fc60000000100 */
[----:B------:R-:W-:-:S04]  /*0510*/  FSETP.GE.OR P0, PT, R7, 0.0049999998882412910461, P0 ;  /* 0x3ba3d70a0700780b */ /* 0x000fc80000706400 */
[----:B------:R-:W-:-:S13]  /*0520*/  FSETP.GE.OR P0, PT, R8, 0.0049999998882412910461, P0 ;  /* 0x3ba3d70a0800780b */ /* 0x000fda0000706400 */
[----:B------:R-:W-:Y:S05]  /*0530*/  @P0 EXIT ;  /* 0x000000000000094d */ /* 0x000fea0003800000 */
[----:B------:R-:W-:Y:S02]  /*0540*/  IMAD.MOV.U32 R10, RZ, RZ, c[0x0][0x180] ;  /* 0x00006000ff0a7624 */ /* 0x000fe400078e00ff */
[----:B------:R-:W-:-:S05]  /*0550*/  IMAD.MOV.U32 R11, RZ, RZ, c[0x0][0x184] ;  /* 0x00006100ff0b7624 */ /* 0x000fca00078e00ff */
[----:B------:R0:W5:Y:S01]  /*0560*/  LDG.E R9, [R10.64] ;  /* 0x000000040a097981 */ /* 0x000162000c1e1900 */
[----:B------:R-:W-:Y:S01]  /*0570*/  BSSY B1, `(.L_x_1) ;  /* 0x0000004000017945 */ /* 0x000fe20003800000 */
[----:B------:R-:W-:Y:S01]  /*0580*/  IMAD.MOV.U32 R0, RZ, RZ, R6 ;  /* 0x000000ffff007224 */ /* 0x000fe200078e0006 */
[----:B------:R-:W-:-:S07]  /*0590*/  MOV R2, 0x5b0 ;  /* 0x000005b000027802 */ /* 0x000fce0000000f00 */
[----:B0----5:R-:W-:Y:S05]  /*05a0*/  CALL.REL.NOINC `($anisotropic_filter_one_iter$__cuda_sm3x_div_rn_noftz_f32) ;  /* 0x000008a000007944 */ /* 0x021fea0003c00000 */
[----:B------:R-:W-:Y:S05]  /*05b0*/  BSYNC B1 ;  /* 0x0000000000017941 */ /* 0x000fea0003800000 */
.L_x_1:
[----:B------:R-:W-:Y:S01]  /*05c0*/  FFMA R2, R0, R0, 1 ;  /* 0x3f80000000027423 */ /* 0x000fe20000000000 */
[----:B------:R-:W-:Y:S04]  /*05d0*/  BSSY B0, `(.L_x_2) ;  /* 0x000000d000007945 */ /* 0x000fe80003800000 */
[----:B------:R-:W-:-:S04]  /*05e0*/  IADD3 R0, R2, 0x1800000, RZ ;  /* 0x0180000002007810 */ /* 0x000fc80007ffe0ff */
[----:B------:R-:W-:-:S04]  /*05f0*/  LOP3.LUT R0, R0, 0x7f800000, RZ, 0xc0, !PT ;  /* 0x7f80000000007812 */ /* 0x000fc800078ec0ff */
[----:B------:R-:W-:-:S13]  /*0600*/  ISETP.GT.U32.AND P0, PT, R0, 0x1ffffff, PT ;  /* 0x01ffffff0000780c */ /* 0x000fda0003f04070 */
[----:B------:R-:W-:Y:S05]  /*0610*/  @P0 BRA `(.L_x_3) ;  /* 0x0000004000000947 */ /* 0x000fea0003800000 */
[----:B------:R-:W-:-:S07]  /*0620*/  MOV R14, 0x640 ;  /* 0x00000640000e7802 */ /* 0x000fce0000000f00 */
[----:B------:R-:W-:Y:S05]  /*0630*/  CALL.REL.NOINC `($anisotropic_filter_one_iter$__cuda_sm20_rcp_rn_f32_slowpath) ;  /* 0x000004d000007944 */ /* 0x000fea0003c00000 */
[----:B------:R-:W-:Y:S01]  /*0640*/  IMAD.MOV.U32 R11, RZ, RZ, R3 ;  /* 0x000000ffff0b7224 */ /* 0x000fe200078e0003 */
[----:B------:R-:W-:Y:S06]  /*0650*/  BRA `(.L_x_4) ;  /* 0x0000004000007947 */ /* 0x000fec0003800000 */
.L_x_3:
[----:B------:R-:W0:Y:S02]  /*0660*/  MUFU.RCP R11, R2 ;  /* 0x00000002000b7308 */ /* 0x000e240000001000 */
[----:B0-----:R-:W-:-:S04]  /*0670*/  FFMA R0, R2, R11, -1 ;  /* 0xbf80000002007423 */ /* 0x001fc8000000000b */
[----:B------:R-:W-:-:S04]  /*0680*/  FADD.FTZ R0, -R0, -RZ ;  /* 0x800000ff00007221 */ /* 0x000fc80000010100 */
[----:B------:R-:W-:-:S07]  /*0690*/  FFMA R11, R11, R0, R11 ;  /* 0x000000000b0b7223 */ /* 0x000fce000000000b */
.L_x_4:
[----:B------:R-:W-:Y:S05]  /*06a0*/  BSYNC B0 ;  /* 0x0000000000007941 */ /* 0x000fea0003800000 */
.L_x_2:
[----:B------:R-:W-:Y:S01]  /*06b0*/  BSSY B1, `(.L_x_5) ;  /* 0x0000004000017945 */ /* 0x000fe20003800000 */
[----:B------:R-:W-:Y:S01]  /*06c0*/  IMAD.MOV.U32 R0, RZ, RZ, R5 ;  /* 0x000000ffff007224 */ /* 0x000fe200078e0005 */
[----:B------:R-:W-:-:S07]  /*06d0*/  MOV R2, 0x6f0 ;  /* 0x000006f000027802 */ /* 0x000fce0000000f00 */
[----:B------:R-:W-:Y:S05]  /*06e0*/  CALL.REL.NOINC `($anisotropic_filter_one_iter$__cuda_sm3x_div_rn_noftz_f32) ;  /* 0x0000076000007944 */ /* 0x000fea0003c00000 */
[----:B------:R-:W-:Y:S05]  /*06f0*/  BSYNC B1 ;  /* 0x0000000000017941 */ /* 0x000fea0003800000 */
.L_x_5:
        /* <DEDUP_REMOVED lines=10> */
.L_x_7:
[----:B------:R-:W0:Y:S02]  /*07a0*/  MUFU.RCP R10, R2 ;  /* 0x00000002000a7308 */ /* 0x000e240000001000 */
[----:B0-----:R-:W-:-:S04]  /*07b0*/  FFMA R0, R2, R10, -1 ;  /* 0xbf80000002007423 */ /* 0x001fc8000000000a */
[----:B------:R-:W-:-:S04]  /*07c0*/  FADD.FTZ R3, -R0, -RZ ;  /* 0x800000ff00037221 */ /* 0x000fc80000010100 */
[----:B------:R-:W-:-:S07]  /*07d0*/  FFMA R10, R10, R3, R10 ;  /* 0x000000030a0a7223 */ /* 0x000fce000000000a */
.L_x_8:
[----:B------:R-:W-:Y:S05]  /*07e0*/  BSYNC B0 ;  /* 0x0000000000007941 */ /* 0x000fea0003800000 */
.L_x_6:
[----:B------:R-:W-:Y:S01]  /*07f0*/  BSSY B1, `(.L_x_9) ;  /* 0x0000004000017945 */ /* 0x000fe20003800000 */
[----:B------:R-:W-:Y:S01]  /*0800*/  IMAD.MOV.U32 R0, RZ, RZ, R7 ;  /* 0x000000ffff007224 */ /* 0x000fe200078e0007 */
[----:B------:R-:W-:-:S07]  /*0810*/  MOV R2, 0x830 ;  /* 0x0000083000027802 */ /* 0x000fce0000000f00 */
[----:B------:R-:W-:Y:S05]  /*0820*/  CALL.REL.NOINC `($anisotropic_filter_one_iter$__cuda_sm3x_div_rn_noftz_f32) ;  /* 0x0000062000007944 */ /* 0x000fea0003c00000 */
[----:B------:R-:W-:Y:S05]  /*0830*/  BSYNC B1 ;  /* 0x0000000000017941 */ /* 0x000fea0003800000 */
.L_x_9:
        /* <DEDUP_REMOVED lines=10> */
.L_x_11:
[----:B------:R-:W0:Y:S02]  /*08e0*/  MUFU.RCP R12, R2 ;  /* 0x00000002000c7308 */ /* 0x000e240000001000 */
[----:B0-----:R-:W-:-:S04]  /*08f0*/  FFMA R0, R2, R12, -1 ;  /* 0xbf80000002007423 */ /* 0x001fc8000000000c */
[----:B------:R-:W-:-:S04]  /*0900*/  FADD.FTZ R3, -R0, -RZ ;  /* 0x800000ff00037221 */ /* 0x000fc80000010100 */
[----:B------:R-:W-:-:S07]  /*0910*/  FFMA R12, R12, R3, R12 ;  /* 0x000000030c0c7223 */ /* 0x000fce000000000c */
.L_x_12:
[----:B------:R-:W-:Y:S05]  /*0920*/  BSYNC B0 ;  /* 0x0000000000007941 */ /* 0x000fea0003800000 */
.L_x_10:
[----:B------:R-:W-:Y:S01]  /*0930*/  BSSY B1, `(.L_x_13) ;  /* 0x0000004000017945 */ /* 0x000fe20003800000 */
[----:B------:R-:W-:Y:S01]  /*0940*/  IMAD.MOV.U32 R0, RZ, RZ, R8 ;  /* 0x000000ffff007224 */ /* 0x000fe200078e0008 */
[----:B------:R-:W-:-:S07]  /*0950*/  MOV R2, 0x970 ;  /* 0x0000097000027802 */ /* 0x000fce0000000f00 */
[----:B------:R-:W-:Y:S05]  /*0960*/  CALL.REL.NOINC `($anisotropic_filter_one_iter$__cuda_sm3x_div_rn_noftz_f32) ;  /* 0x000004e000007944 */ /* 0x000fea0003c00000 */
[----:B------:R-:W-:Y:S05]  /*0970*/  BSYNC B1 ;  /* 0x0000000000017941 */ /* 0x000fea0003800000 */
.L_x_13:
        /* <DEDUP_REMOVED lines=10> */
.L_x_15:
[----:B------:R-:W0:Y:S02]  /*0a20*/  MUFU.RCP R9, R2 ;  /* 0x0000000200097308 */ /* 0x000e240000001000 */
[----:B0-----:R-:W-:-:S04]  /*0a30*/  FFMA R0, R2, R9, -1 ;  /* 0xbf80000002007423 */ /* 0x001fc80000000009 */
[----:B------:R-:W-:-:S04]  /*0a40*/  FADD.FTZ R0, -R0, -RZ ;  /* 0x800000ff00007221 */ /* 0x000fc80000010100 */
[----:B------:R-:W-:-:S07]  /*0a50*/  FFMA R9, R9, R0, R9 ;  /* 0x0000000009097223 */ /* 0x000fce0000000009 */
.L_x_16:
[----:B------:R-:W-:Y:S05]  /*0a60*/  BSYNC B0 ;  /* 0x0000000000007941 */ /* 0x000fea0003800000 */
.L_x_14:
[----:B------:R-:W-:-:S04]  /*0a70*/  IMAD.MOV.U32 R3, RZ, RZ, 0x4 ;  /* 0x00000004ff037424 */ /* 0x000fc800078e00ff */
[----:B------:R-:W-:-:S05]  /*0a80*/  IMAD.WIDE R2, R4, R3, c[0x0][0x160] ;  /* 0x0000580004027625 */ /* 0x000fca00078e0203 */
[----:B------:R-:W2:Y:S01]  /*0a90*/  LDG.E R0, [R2.64] ;  /* 0x0000000402007981 */ /* 0x000ea2000c1e1900 */
[----:B------:R-:W-:-:S04]  /*0aa0*/  FMUL R5, R5, R10 ;  /* 0x0000000a05057220 */ /* 0x000fc80000400000 */
[----:B------:R-:W-:-:S04]  /*0ab0*/  FFMA R6, R6, R11, R5 ;  /* 0x0000000b06067223 */ /* 0x000fc80000000005 */
[----:B------:R-:W-:-:S04]  /*0ac0*/  FFMA R7, R7, R12, R6 ;  /* 0x0000000c07077223 */ /* 0x000fc80000000006 */
[----:B------:R-:W-:-:S04]  /*0ad0*/  FFMA R7, R8, R9, R7 ;  /* 0x0000000908077223 */ /* 0x000fc80000000007 */
[----:B--2---:R-:W-:-:S05]  /*0ae0*/  FFMA R7, R7, 0.25, R0 ;  /* 0x3e80000007077823 */ /* 0x004fca0000000000 */
[----:B------:R-:W-:Y:S01]  /*0af0*/  STG.E [R2.64], R7 ;  /* 0x0000000702007986 */ /* 0x000fe2000c101904 */
[----:B------:R-:W-:Y:S05]  /*0b00*/  EXIT ;  /* 0x000000000000794d */ /* 0x000fea0003800000 */
        .weak           $anisotropic_filter_one_iter$__cuda_sm20_rcp_rn_f32_slowpath
        .type           $anisotropic_filter_one_iter$__cuda_sm20_rcp_rn_f32_slowpath,@function
        .size           $anisotropic_filter_one_iter$__cuda_sm20_rcp_rn_f32_slowpath,($anisotropic_filter_one_iter$__cuda_sm3x_div_rn_noftz_f32 - $anisotropic_filter_one_iter$__cuda_sm20_rcp_rn_f32_slowpath)
$anisotropic_filter_one_iter$__cuda_sm20_rcp_rn_f32_slowpath:
[----:B------:R-:W-:Y:S01]  /*0b10*/  IMAD.SHL.U32 R0, R2, 0x2, RZ ;  /* 0x0000000202007824 */ /* 0x000fe200078e00ff */
[----:B------:R-:W-:Y:S04]  /*0b20*/  BSSY B1, `(.L_x_17) ;  /* 0x0000030000017945 */ /* 0x000fe80003800000 */
[----:B------:R-:W-:-:S04]  /*0b30*/  SHF.R.U32.HI R15, RZ, 0x18, R0 ;  /* 0x00000018ff0f7819 */ /* 0x000fc80000011600 */
[----:B------:R-:W-:-:S13]  /*0b40*/  ISETP.NE.U32.AND P0, PT, R15, RZ, PT ;  /* 0x000000ff0f00720c */ /* 0x000fda0003f05070 */
[----:B------:R-:W-:Y:S05]  /*0b50*/  @P0 BRA `(.L_x_18) ;  /* 0x000000a000000947 */ /* 0x000fea0003800000 */
[----:B------:R-:W-:-:S05]  /*0b60*/  IMAD.SHL.U32 R0, R2, 0x2, RZ ;  /* 0x0000000202007824 */ /* 0x000fca00078e00ff */
[----:B------:R-:W-:-:S13]  /*0b70*/  ISETP.NE.AND P0, PT, R0, RZ, PT ;  /* 0x000000ff0000720c */ /* 0x000fda0003f05270 */
[----:B------:R-:W-:Y:S01]  /*0b80*/  @P0 FFMA R13, R2, 1.84467440737095516160e+19, RZ ;  /* 0x5f800000020d0823 */ /* 0x000fe200000000ff */
[----:B------:R-:W-:Y:S03]  /*0b90*/  @!P0 MUFU.RCP R3, R2 ;  /* 0x0000000200038308 */ /* 0x000fe60000001000 */
[----:B------:R-:W0:Y:S02]  /*0ba0*/  @P0 MUFU.RCP R0, R13 ;  /* 0x0000000d00000308 */ /* 0x000e240000001000 */
[----:B0-----:R-:W-:-:S04]  /*0bb0*/  @P0 FFMA R15, R13, R0, -1 ;  /* 0xbf8000000d0f0423 */ /* 0x001fc80000000000 */
[----:B------:R-:W-:-:S04]  /*0bc0*/  @P0 FADD.FTZ R15, -R15, -RZ ;  /* 0x800000ff0f0f0221 */ /* 0x000fc80000010100 */
[----:B------:R-:W-:-:S04]  /*0bd0*/  @P0 FFMA R0, R0, R15, R0 ;  /* 0x0000000f00000223 */ /* 0x000fc80000000000 */
[----:B------:R-:W-:Y:S01]  /*0be0*/  @P0 FFMA R3, R0, 1.84467440737095516160e+19, RZ ;  /* 0x5f80000000030823 */ /* 0x000fe200000000ff */
[----:B------:R-:W-:Y:S06]  /*0bf0*/  BRA `(.L_x_19) ;  /* 0x0000022000007947 */ /* 0x000fec0003800000 */
.L_x_18:
[----:B------:R-:W-:-:S04]  /*0c00*/  IADD3 R17, R15, -0xfd, RZ ;  /* 0xffffff030f117810 */ /* 0x000fc80007ffe0ff */
[----:B------:R-:W-:-:S13]  /*0c10*/  ISETP.GT.U32.AND P0, PT, R17, 0x1, PT ;  /* 0x000000011100780c */ /* 0x000fda0003f04070 */
[----:B------:R-:W-:Y:S05]  /*0c20*/  @P0 BRA `(.L_x_20) ;  /* 0x000001e000000947 */ /* 0x000fea0003800000 */
[----:B------:R-:W-:Y:S01]  /*0c30*/  LOP3.LUT R19, R2, 0x7fffff, RZ, 0xc0, !PT ;  /* 0x007fffff02137812 */ /* 0x000fe200078ec0ff */
[----:B------:R-:W-:-:S03]  /*0c40*/  IMAD.MOV.U32 R18, RZ, RZ, 0x3 ;  /* 0x00000003ff127424 */ /* 0x000fc600078e00ff */
[----:B------:R-:W-:Y:S02]  /*0c50*/  LOP3.LUT R0, R19, 0x3f800000, RZ, 0xfc, !PT ;  /* 0x3f80000013007812 */ /* 0x000fe400078efcff */
[----:B------:R-:W-:Y:S02]  /*0c60*/  SHF.L.U32 R18, R18, R17, RZ ;  /* 0x0000001112127219 */ /* 0x000fe400000006ff */
[----:B------:R-:W0:Y:S02]  /*0c70*/  MUFU.RCP R3, R0 ;  /* 0x0000000000037308 */ /* 0x000e240000001000 */
[----:B0-----:R-:W-:-:S04]  /*0c80*/  FFMA R13, R0, R3, -1 ;  /* 0xbf800000000d7423 */ /* 0x001fc80000000003 */
[----:B------:R-:W-:-:S04]  /*0c90*/  FADD.FTZ R16, -R13, -RZ ;  /* 0x800000ff0d107221 */ /* 0x000fc80000010100 */
[CCC-:B------:R-:W-:Y:S01]  /*0ca0*/  FFMA.RM R13, R3.reuse, R16.reuse, R3.reuse ;  /* 0x00000010030d7223 */ /* 0x1c0fe20000004003 */
[----:B------:R-:W-:-:S04]  /*0cb0*/  FFMA.RP R16, R3, R16, R3 ;  /* 0x0000001003107223 */ /* 0x000fc80000008003 */
[C---:B------:R-:W-:Y:S02]  /*0cc0*/  LOP3.LUT R3, R13.reuse, 0x7fffff, RZ, 0xc0, !PT ;  /* 0x007fffff0d037812 */ /* 0x040fe400078ec0ff */
[----:B------:R-:W-:Y:S02]  /*0cd0*/  FSETP.NEU.FTZ.AND P0, PT, R13, R16, PT ;  /* 0x000000100d00720b */ /* 0x000fe40003f1d000 */
[----:B------:R-:W-:Y:S02]  /*0ce0*/  LOP3.LUT R3, R3, 0x800000, RZ, 0xfc, !PT ;  /* 0x0080000003037812 */ /* 0x000fe400078efcff */
[----:B------:R-:W-:Y:S02]  /*0cf0*/  SEL R13, RZ, 0xffffffff, !P0 ;  /* 0xffffffffff0d7807 */ /* 0x000fe40004000000 */
[----:B------:R-:W-:-:S03]  /*0d00*/  LOP3.LUT R18, R18, R3, RZ, 0xc0, !PT ;  /* 0x0000000312127212 */ /* 0x000fc600078ec0ff */
[----:B------:R-:W-:Y:S01]  /*0d10*/  IMAD.MOV R0, RZ, RZ, -R13 ;  /* 0x000000ffff007224 */ /* 0x000fe200078e0a0d */
[----:B------:R-:W-:-:S04]  /*0d20*/  SHF.R.U32.HI R18, RZ, R17, R18 ;  /* 0x00000011ff127219 */ /* 0x000fc80000011612 */
[----:B------:R-:W-:Y:S02]  /*0d30*/  LOP3.LUT P1, RZ, R0, R17, R3, 0xf8, !PT ;  /* 0x0000001100ff7212 */ /* 0x000fe4000782f803 */
[C---:B------:R-:W-:Y:S02]  /*0d40*/  LOP3.LUT P0, RZ, R18.reuse, 0x1, RZ, 0xc0, !PT ;  /* 0x0000000112ff7812 */ /* 0x040fe4000780c0ff */
[----:B------:R-:W-:-:S04]  /*0d50*/  LOP3.LUT P2, RZ, R18, 0x2, RZ, 0xc0, !PT ;  /* 0x0000000212ff7812 */ /* 0x000fc8000784c0ff */
[----:B------:R-:W-:Y:S02]  /*0d60*/  PLOP3.LUT P0, PT, P0, P1, P2, 0xe0, 0x0 ;  /* 0x000000000000781c */ /* 0x000fe40000703c20 */
[----:B------:R-:W-:Y:S02]  /*0d70*/  ISETP.NE.U32.AND P1, PT, R19, RZ, PT ;  /* 0x000000ff1300720c */ /* 0x000fe40003f25070 */
[----:B------:R-:W-:-:S05]  /*0d80*/  SEL R0, RZ, 0x1, !P0 ;  /* 0x00000001ff007807 */ /* 0x000fca0004000000 */
[----:B------:R-:W-:-:S05]  /*0d90*/  IMAD.MOV R0, RZ, RZ, -R0 ;  /* 0x000000ffff007224 */ /* 0x000fca00078e0a00 */
[----:B------:R-:W-:Y:S02]  /*0da0*/  ISETP.GE.AND P0, PT, R0, RZ, PT ;  /* 0x000000ff0000720c */ /* 0x000fe40003f06270 */
[----:B------:R-:W-:-:S04]  /*0db0*/  IADD3 R0, R15, -0xfc, RZ ;  /* 0xffffff040f007810 */ /* 0x000fc80007ffe0ff */
[----:B------:R-:W-:-:S07]  /*0dc0*/  SHF.R.U32.HI R3, RZ, R0, R3 ;  /* 0x00000000ff037219 */ /* 0x000fce0000011603 */
[----:B------:R-:W-:-:S05]  /*0dd0*/  @!P0 IADD3 R3, R3, 0x1, RZ ;  /* 0x0000000103038810 */ /* 0x000fca0007ffe0ff */
[----:B------:R-:W-:-:S05]  /*0de0*/  @!P1 IMAD.SHL.U32 R3, R3, 0x2, RZ ;  /* 0x0000000203039824 */ /* 0x000fca00078e00ff */
[----:B------:R-:W-:Y:S01]  /*0df0*/  LOP3.LUT R3, R3, 0x80000000, R2, 0xf8, !PT ;  /* 0x8000000003037812 */ /* 0x000fe200078ef802 */
[----:B------:R-:W-:Y:S06]  /*0e00*/  BRA `(.L_x_19) ;  /* 0x0000001000007947 */ /* 0x000fec0003800000 */
.L_x_20:
[----:B------:R0:W1:Y:S02]  /*0e10*/  MUFU.RCP R3, R2 ;  /* 0x0000000200037308 */ /* 0x0000640000001000 */
.L_x_19:
[----:B------:R-:W-:Y:S05]  /*0e20*/  BSYNC B1 ;  /* 0x0000000000017941 */ /* 0x000fea0003800000 */
.L_x_17:
[----:B------:R-:W-:-:S04]  /*0e30*/  IMAD.MOV.U32 R15, RZ, RZ, 0x0 ;  /* 0x00000000ff0f7424 */ /* 0x000fc800078e00ff */
[----:B01----:R-:W-:Y:S05]  /*0e40*/  RET.REL.NODEC R14 `(anisotropic_filter_one_iter) ;  /* 0xfffff1b00e007950 */ /* 0x003fea0003c3ffff */
        .weak           $anisotropic_filter_one_iter$__cuda_sm3x_div_rn_noftz_f32
        .type           $anisotropic_filter_one_iter$__cuda_sm3x_div_rn_noftz_f32,@function
        .size           $anisotropic_filter_one_iter$__cuda_sm3x_div_rn_noftz_f32,($anisotropic_filter_one_iter$__cuda_sm3x_div_rn_noftz_f32_slowpath - $anisotropic_filter_one_iter$__cuda_sm3x_div_rn_noftz_f32)
$anisotropic_filter_one_iter$__cuda_sm3x_div_rn_noftz_f32:
[----:B------:R-:W0:Y:S02]  /*0e50*/  FCHK P0, R0, R9 ;  /* 0x0000000900007302 */ /* 0x000e240000000000 */
[----:B0-----:R-:W-:Y:S05]  /*0e60*/  @P0 BRA `(.L_x_21) ;  /* 0x000000b000000947 */ /* 0x001fea0003800000 */
[----:B------:R-:W0:Y:S01]  /*0e70*/  MUFU.RCP R3, R9 ;  /* 0x0000000900037308 */ /* 0x000e220000001000 */
[----:B------:R-:W-:-:S04]  /*0e80*/  FADD.FTZ R13, -R9, -RZ ;  /* 0x800000ff090d7221 */ /* 0x000fc80000010100 */
[----:B0-----:R-:W-:-:S04]  /*0e90*/  FFMA R14, R3, R13, 1 ;  /* 0x3f800000030e7423 */ /* 0x001fc8000000000d */
[----:B------:R-:W-:-:S04]  /*0ea0*/  FFMA R3, R3, R14, R3 ;  /* 0x0000000e03037223 */ /* 0x000fc80000000003 */
[----:B------:R-:W-:-:S04]  /*0eb0*/  FFMA R14, R0, R3, RZ ;  /* 0x00000003000e7223 */ /* 0x000fc800000000ff */
[----:B------:R-:W-:-:S04]  /*0ec0*/  FFMA R15, R13, R14, R0 ;  /* 0x0000000e0d0f7223 */ /* 0x000fc80000000000 */
[----:B------:R-:W-:-:S04]  /*0ed0*/  FFMA R15, R3, R15, R14 ;  /* 0x0000000f030f7223 */ /* 0x000fc8000000000e */
[----:B------:R-:W-:-:S04]  /*0ee0*/  FFMA R0, R13, R15, R0 ;  /* 0x0000000f0d007223 */ /* 0x000fc80000000000 */
[----:B------:R-:W-:Y:S01]  /*0ef0*/  FFMA R0, R3, R0, R15 ;  /* 0x0000000003007223 */ /* 0x000fe2000000000f */
[----:B------:R-:W-:-:S04]  /*0f00*/  IMAD.MOV.U32 R3, RZ, RZ, 0x0 ;  /* 0x00000000ff037424 */ /* 0x000fc800078e00ff */
[----:B------:R-:W-:Y:S05]  /*0f10*/  RET.REL.NODEC R2 `(anisotropic_filter_one_iter) ;  /* 0xfffff0e002007950 */ /* 0x000fea0003c3ffff */
.L_x_21:
[----:B------:R-:W-:Y:S01]  /*0f20*/  BSSY B0, `(.L_x_22) ;  /* 0x0000004000007945 */ /* 0x000fe20003800000 */
[----:B------:R-:W-:Y:S01]  /*0f30*/  IMAD.MOV.U32 R3, RZ, RZ, R9 ;  /* 0x000000ffff037224 */ /* 0x000fe200078e0009 */
[----:B------:R-:W-:-:S07]  /*0f40*/  MOV R14, 0xf60 ;  /* 0x00000f60000e7802 */ /* 0x000fce0000000f00 */
[----:B------:R-:W-:Y:S05]  /*0f50*/  CALL.REL.NOINC `($anisotropic_filter_one_iter$__cuda_sm3x_div_rn_noftz_f32_slowpath) ;  /* 0x0000003000007944 */ /* 0x000fea0003c00000 */
[----:B------:R-:W-:Y:S05]  /*0f60*/  BSYNC B0 ;  /* 0x0000000000007941 */ /* 0x000fea0003800000 */
.L_x_22:
[----:B------:R-:W-:-:S04]  /*0f70*/  IMAD.MOV.U32 R3, RZ, RZ, 0x0 ;  /* 0x00000000ff037424 */ /* 0x000fc800078e00ff */
[----:B------:R-:W-:Y:S05]  /*0f80*/  RET.REL.NODEC R2 `(anisotropic_filter_one_iter) ;  /* 0xfffff07002007950 */ /* 0x000fea0003c3ffff */
        .weak           $anisotropic_filter_one_iter$__cuda_sm3x_div_rn_noftz_f32_slowpath
        .type           $anisotropic_filter_one_iter$__cuda_sm3x_div_rn_noftz_f32_slowpath,@function
        .size           $anisotropic_filter_one_iter$__cuda_sm3x_div_rn_noftz_f32_slowpath,(.L_x_340 - $anisotropic_filter_one_iter$__cuda_sm3x_div_rn_noftz_f32_slowpath)
$anisotropic_filter_one_iter$__cuda_sm3x_div_rn_noftz_f32_slowpath:
[----:B------:R-:W-:Y:S01]  /*0f90*/  SHF.R.U32.HI R15, RZ, 0x17, R3 ;  /* 0x00000017ff0f7819 */ /* 0x000fe20000011603 */
[----:B------:R-:W-:Y:S01]  /*0fa0*/  BSSY B2, `(.L_x_23) ;  /* 0x0000026000027945 */ /* 0x000fe20003800000 */
[----:B------:R-:W-:Y:S02]  /*0fb0*/  SHF.R.U32.HI R13, RZ, 0x17, R0 ;  /* 0x00000017ff0d7819 */ /* 0x000fe40000011600 */
[----:B------:R-:W-:Y:S02]  /*0fc0*/  LOP3.LUT R20, R15, 0xff, RZ, 0xc0, !PT ;  /* 0x000000ff0f147812 */ /* 0x000fe400078ec0ff */
[----:B------:R-:W-:Y:S02]  /*0fd0*/  LOP3.LUT R18, R13, 0xff, RZ, 0xc0, !PT ;  /* 0x000000ff0d127812 */ /* 0x000fe400078ec0ff */
[----:B------:R-:W-:Y:S02]  /*0fe0*/  IADD3 R16, R20, -0x1, RZ ;  /* 0xffffffff14107810 */ /* 0x000fe40007ffe0ff */
[----:B------:R-:W-:-:S02]  /*0ff0*/  IADD3 R15, R18, -0x1, RZ ;  /* 0xffffffff120f7810 */ /* 0x000fc40007ffe0ff */
[----:B------:R-:W-:-:S04]  /*1000*/  ISETP.GT.U32.AND P0, PT, R16, 0xfd, PT ;  /* 0x000000fd1000780c */ /* 0x000fc80003f04070 */
[----:B------:R-:W-:-:S13]  /*1010*/  ISETP.GT.U32.OR P0, PT, R15, 0xfd, P0 ;  /* 0x000000fd0f00780c */ /* 0x000fda0000704470 */
[----:B------:R-:W-:Y:S01]  /*1020*/  @!P0 IMAD.MOV.U32 R13, RZ, RZ, RZ ;  /* 0x000000ffff0d8224 */ /* 0x000fe200078e00ff */
[----:B------:R-:W-:Y:S06]  /*1030*/  @!P0 BRA `(.L_x_24) ;  /* 0x000001c000008947 */ /* 0x000fec0003800000 */
[----:B------:R-:W-:Y:S02]  /*1040*/  FSETP.GTU.FTZ.AND P0, PT, |R0|, +INF , PT ;  /* 0x7f8000000000780b */ /* 0x000fe40003f1c200 */
[----:B------:R-:W-:-:S04]  /*1050*/  FSETP.GTU.FTZ.AND P1, PT, |R3|, +INF , PT ;  /* 0x7f8000000300780b */ /* 0x000fc80003f3c200 */
[----:B------:R-:W-:-:S13]  /*1060*/  PLOP3.LUT P0, PT, P0, P1, PT, 0xa8, 0x0 ;  /* 0x000000000000781c */ /* 0x000fda0000703570 */
[----:B------:R-:W-:Y:S01]  /*1070*/  @P0 BREAK B2 ;  /* 0x0000000000020942 */ /* 0x000fe20003800000 */
[----:B------:R-:W-:Y:S05]  /*1080*/  @P0 BRA `(.L_x_25) ;  /* 0x0000061000000947 */ /* 0x000fea0003800000 */
[----:B------:R-:W-:-:S13]  /*1090*/  LOP3.LUT P0, RZ, R3, 0x7fffffff, R0, 0xc8, !PT ;  /* 0x7fffffff03ff7812 */ /* 0x000fda000780c800 */
[----:B------:R-:W-:Y:S01]  /*10a0*/  @!P0 BREAK B2 ;  /* 0x0000000000028942 */ /* 0x000fe20003800000 */
[----:B------:R-:W-:Y:S05]  /*10b0*/  @!P0 BRA `(.L_x_26) ;  /* 0x000005b000008947 */ /* 0x000fea0003800000 */
[C---:B------:R-:W-:Y:S02]  /*10c0*/  FSETP.NEU.FTZ.AND P2, PT, |R0|.reuse, +INF , PT ;  /* 0x7f8000000000780b */ /* 0x040fe40003f5d200 */
[----:B------:R-:W-:Y:S02]  /*10d0*/  FSETP.NEU.FTZ.AND P1, PT, |R3|, +INF , PT ;  /* 0x7f8000000300780b */ /* 0x000fe40003f3d200 */
[----:B------:R-:W-:-:S11]  /*10e0*/  FSETP.NEU.FTZ.AND P0, PT, |R0|, +INF , PT ;  /* 0x7f8000000000780b */ /* 0x000fd60003f1d200 */
[----:B------:R-:W-:Y:S01]  /*10f0*/  @!P1 BREAK !P2, B2 ;  /* 0x0000000000029942 */ /* 0x000fe20005000000 */
[----:B------:R-:W-:Y:S05]  /*1100*/  @!P1 BRA !P2, `(.L_x_26) ;  /* 0x0000056000009947 */ /* 0x000fea0005000000 */
[----:B------:R-:W-:-:S04]  /*1110*/  LOP3.LUT P2, RZ, R0, 0x7fffffff, RZ, 0xc0, !PT ;  /* 0x7fffffff00ff7812 */ /* 0x000fc8000784c0ff */
[----:B------:R-:W-:-:S13]  /*1120*/  PLOP3.LUT P1, PT, P1, P2, PT, 0x2a, 0x0 ;  /* 0x000000000000781c */ /* 0x000fda0000f24572 */
[----:B------:R-:W-:Y:S01]  /*1130*/  @P1 BREAK B2 ;  /* 0x0000000000021942 */ /* 0x000fe20003800000 */
[----:B------:R-:W-:Y:S05]  /*1140*/  @P1 BRA `(.L_x_27) ;  /* 0x000004f000001947 */ /* 0x000fea0003800000 */
[----:B------:R-:W-:-:S04]  /*1150*/  LOP3.LUT P1, RZ, R3, 0x7fffffff, RZ, 0xc0, !PT ;  /* 0x7fffffff03ff7812 */ /* 0x000fc8000782c0ff */
[----:B------:R-:W-:-:S13]  /*1160*/  PLOP3.LUT P0, PT, P0, P1, PT, 0x2a, 0x0 ;  /* 0x000000000000781c */ /* 0x000fda0000702572 */
[----:B------:R-:W-:Y:S01]  /*1170*/  @P0 BREAK B2 ;  /* 0x0000000000020942 */ /* 0x000fe20003800000 */
[----:B------:R-:W-:Y:S05]  /*1180*/  @P0 BRA `(.L_x_28) ;  /* 0x0000047000000947 */ /* 0x000fea0003800000 */
[----:B------:R-:W-:Y:S02]  /*1190*/  ISETP.GE.AND P0, PT, R15, RZ, PT ;  /* 0x000000ff0f00720c */ /* 0x000fe40003f06270 */
[----:B------:R-:W-:-:S11]  /*11a0*/  ISETP.GE.AND P1, PT, R16, RZ, PT ;  /* 0x000000ff1000720c */ /* 0x000fd60003f26270 */
[----:B------:R-:W-:Y:S01]  /*11b0*/  @P0 IMAD.MOV.U32 R13, RZ, RZ, RZ ;  /* 0x000000ffff0d0224 */ /* 0x000fe200078e00ff */
[----:B------:R-:W-:Y:S01]  /*11c0*/  @!P0 FFMA R0, R0, 1.84467440737095516160e+19, RZ ;  /* 0x5f80000000008823 */ /* 0x000fe200000000ff */
[----:B------:R-:W-:Y:S01]  /*11d0*/  @!P0 IMAD.MOV.U32 R13, RZ, RZ, -0x40 ;  /* 0xffffffc0ff0d8424 */ /* 0x000fe200078e00ff */
[----:B------:R-:W-:-:S04]  /*11e0*/  @!P1 FFMA R3, R3, 1.84467440737095516160e+19, RZ ;  /* 0x5f80000003039823 */ /* 0x000fc800000000ff */
[----:B------:R-:W-:-:S07]  /*11f0*/  @!P1 IADD3 R13, R13, 0x40, RZ ;  /* 0x000000400d0d9810 */ /* 0x000fce0007ffe0ff */
.L_x_24:
[----:B------:R-:W-:Y:S05]  /*1200*/  BSYNC B2 ;  /* 0x0000000000027941 */ /* 0x000fea0003800000 */
.L_x_23:
[----:B------:R-:W-:Y:S01]  /*1210*/  LEA R16, R20, 0xc0800000, 0x17 ;  /* 0xc080000014107811 */ /* 0x000fe200078eb8ff */
[----:B------:R-:W-:Y:S04]  /*1220*/  BSSY B2, `(.L_x_29) ;  /* 0x000003b000027945 */ /* 0x000fe80003800000 */
[----:B------:R-:W-:Y:S01]  /*1230*/  IMAD.IADD R16, R3, 0x1, -R16 ;  /* 0x0000000103107824 */ /* 0x000fe200078e0a10 */
[----:B------:R-:W-:-:S03]  /*1240*/  IADD3 R3, R18, -0x7f, RZ ;  /* 0xffffff8112037810 */ /* 0x000fc60007ffe0ff */
[----:B------:R0:W1:Y:S01]  /*1250*/  MUFU.RCP R15, R16 ;  /* 0x00000010000f7308 */ /* 0x0000620000001000 */
[----:B------:R-:W-:Y:S01]  /*1260*/  FADD.FTZ R17, -R16, -RZ ;  /* 0x800000ff10117221 */ /* 0x000fe20000010100 */
[C---:B------:R-:W-:Y:S01]  /*1270*/  IMAD R0, R3.reuse, -0x800000, R0 ;  /* 0xff80000003007824 */ /* 0x040fe200078e0200 */
[----:B0-----:R-:W-:-:S05]  /*1280*/  IADD3 R16, R3, 0x7f, -R20 ;  /* 0x0000007f03107810 */ /* 0x001fca0007ffe814 */
[----:B------:R-:W-:Y:S01]  /*1290*/  IMAD.IADD R16, R16, 0x1, R13 ;  /* 0x0000000110107824 */ /* 0x000fe200078e020d */
[----:B-1----:R-:W-:-:S04]  /*12a0*/  FFMA R18, R15, R17, 1 ;  /* 0x3f8000000f127423 */ /* 0x002fc80000000011 */
[----:B------:R-:W-:-:S04]  /*12b0*/  FFMA R22, R15, R18, R15 ;  /* 0x000000120f167223 */ /* 0x000fc8000000000f */
[----:B------:R-:W-:-:S04]  /*12c0*/  FFMA R15, R0, R22, RZ ;  /* 0x00000016000f7223 */ /* 0x000fc800000000ff */
[----:B------:R-:W-:-:S04]  /*12d0*/  FFMA R18, R17, R15, R0 ;  /* 0x0000000f11127223 */ /* 0x000fc80000000000 */
[----:B------:R-:W-:-:S04]  /*12e0*/  FFMA R15, R22, R18, R15 ;  /* 0x00000012160f7223 */ /* 0x000fc8000000000f */
[----:B------:R-:W-:-:S04]  /*12f0*/  FFMA R18, R17, R15, R0 ;  /* 0x0000000f11127223 */ /* 0x000fc80000000000 */
[----:B------:R-:W-:-:S05]  /*1300*/  FFMA R0, R22, R18, R15 ;  /* 0x0000001216007223 */ /* 0x000fca000000000f */
[----:B------:R-:W-:-:S04]  /*1310*/  SHF.R.U32.HI R3, RZ, 0x17, R0 ;  /* 0x00000017ff037819 */ /* 0x000fc80000011600 */
[----:B------:R-:W-:-:S05]  /*1320*/  LOP3.LUT R3, R3, 0xff, RZ, 0xc0, !PT ;  /* 0x000000ff03037812 */ /* 0x000fca00078ec0ff */
[----:B------:R-:W-:-:S05]  /*1330*/  IMAD.IADD R17, R3, 0x1, R16 ;  /* 0x0000000103117824 */ /* 0x000fca00078e0210 */
[----:B------:R-:W-:-:S04]  /*1340*/  IADD3 R3, R17, -0x1, RZ ;  /* 0xffffffff11037810 */ /* 0x000fc80007ffe0ff */
[----:B------:R-:W-:-:S13]  /*1350*/  ISETP.GE.U32.AND P0, PT, R3, 0xfe, PT ;  /* 0x000000fe0300780c */ /* 0x000fda0003f06070 */
[----:B------:R-:W-:Y:S05]  /*1360*/  @!P0 BRA `(.L_x_30) ;  /* 0x0000025000008947 */ /* 0x000fea0003800000 */
[----:B------:R-:W-:Y:S01]  /*1370*/  ISETP.GT.AND P0, PT, R17, 0xfe, PT ;  /* 0x000000fe1100780c */ /* 0x000fe20003f04270 */
[----:B------:R-:W-:-:S12]  /*1380*/  BSSY B3, `(.L_x_31) ;  /* 0x000000a000037945 */ /* 0x000fd80003800000 */
[----:B------:R-:W-:Y:S01]  /*1390*/  @P0 BREAK B3 ;  /* 0x0000000000030942 */ /* 0x000fe20003800000 */
[----:B------:R-:W-:Y:S05]  /*13a0*/  @P0 BRA `(.L_x_32) ;  /* 0x000001e000000947 */ /* 0x000fea0003800000 */
[----:B------:R-:W-:-:S13]  /*13b0*/  ISETP.GE.AND P0, PT, R17, 0x1, PT ;  /* 0x000000011100780c */ /* 0x000fda0003f06270 */
[----:B------:R-:W-:Y:S01]  /*13c0*/  @P0 BREAK B3 ;  /* 0x0000000000030942 */ /* 0x000fe20003800000 */
[----:B------:R-:W-:Y:S05]  /*13d0*/  @P0 BRA `(.L_x_33) ;  /* 0x000001f000000947 */ /* 0x000fea0003800000 */
[----:B------:R-:W-:Y:S02]  /*13e0*/  ISETP.GE.AND P0, PT, R17, -0x18, PT ;  /* 0xffffffe81100780c */ /* 0x000fe40003f06270 */
[----:B------:R-:W-:-:S11]  /*13f0*/  LOP3.LUT R0, R0, 0x80000000, RZ, 0xc0, !PT ;  /* 0x8000000000007812 */ /* 0x000fd600078ec0ff */
[----:B------:R-:W-:Y:S01]  /*1400*/  @!P0 BREAK B3 ;  /* 0x0000000000038942 */ /* 0x000fe20003800000 */
[----:B------:R-:W-:Y:S05]  /*1410*/  @!P0 BRA `(.L_x_33) ;  /* 0x000001b000008947 */ /* 0x000fea0003800000 */
[----:B------:R-:W-:Y:S05]  /*1420*/  BSYNC B3 ;  /* 0x0000000000037941 */ /* 0x000fea0003800000 */
.L_x_31:
[CCC-:B------:R-:W-:Y:S01]  /*1430*/  FFMA.RZ R3, R22.reuse, R18.reuse, R15.reuse ;  /* 0x0000001216037223 */ /* 0x1c0fe2000000c00f */
[CCC-:B------:R-:W-:Y:S01]  /*1440*/  FFMA.RM R16, R22.reuse, R18.reuse, R15.reuse ;  /* 0x0000001216107223 */ /* 0x1c0fe2000000400f */
[C---:B------:R-:W-:Y:S02]  /*1450*/  ISETP.NE.AND P2, PT, R17.reuse, RZ, PT ;  /* 0x000000ff1100720c */ /* 0x040fe40003f45270 */
[----:B------:R-:W-:Y:S02]  /*1460*/  ISETP.NE.AND P1, PT, R17, RZ, PT ;  /* 0x000000ff1100720c */ /* 0x000fe40003f25270 */
[----:B------:R-:W-:Y:S01]  /*1470*/  LOP3.LUT R13, R3, 0x7fffff, RZ, 0xc0, !PT ;  /* 0x007fffff030d7812 */ /* 0x000fe200078ec0ff */
[----:B------:R-:W-:Y:S01]  /*1480*/  FFMA.RP R3, R22, R18, R15 ;  /* 0x0000001216037223 */ /* 0x000fe2000000800f */
[----:B------:R-:W-:Y:S01]  /*1490*/  IADD3 R18, R17, 0x20, RZ ;  /* 0x0000002011127810 */ /* 0x000fe20007ffe0ff */
[----:B------:R-:W-:Y:S01]  /*14a0*/  IMAD.MOV R15, RZ, RZ, -R17 ;  /* 0x000000ffff0f7224 */ /* 0x000fe200078e0a11 */
[----:B------:R-:W-:-:S02]  /*14b0*/  LOP3.LUT R13, R13, 0x800000, RZ, 0xfc, !PT ;  /* 0x008000000d0d7812 */ /* 0x000fc400078efcff */
[----:B------:R-:W-:Y:S02]  /*14c0*/  FSETP.NEU.FTZ.AND P0, PT, R3, R16, PT ;  /* 0x000000100300720b */ /* 0x000fe40003f1d000 */
[----:B------:R-:W-:Y:S02]  /*14d0*/  SHF.L.U32 R18, R13, R18, RZ ;  /* 0x000000120d127219 */ /* 0x000fe400000006ff */
[----:B------:R-:W-:Y:S02]  /*14e0*/  SEL R16, R15, RZ, P2 ;  /* 0x000000ff0f107207 */ /* 0x000fe40001000000 */
[----:B------:R-:W-:Y:S02]  /*14f0*/  ISETP.NE.AND P1, PT, R18, RZ, P1 ;  /* 0x000000ff1200720c */ /* 0x000fe40000f25270 */
[----:B------:R-:W-:Y:S02]  /*1500*/  SHF.R.U32.HI R16, RZ, R16, R13 ;  /* 0x00000010ff107219 */ /* 0x000fe4000001160d */
[----:B------:R-:W-:-:S02]  /*1510*/  PLOP3.LUT P0, PT, P0, P1, PT, 0xa8, 0x0 ;  /* 0x000000000000781c */ /* 0x000fc40000703570 */
[----:B------:R-:W-:Y:S02]  /*1520*/  SHF.R.U32.HI R18, RZ, 0x1, R16 ;  /* 0x00000001ff127819 */ /* 0x000fe40000011610 */
[----:B------:R-:W-:-:S04]  /*1530*/  SEL R3, RZ, 0x1, !P0 ;  /* 0x00000001ff037807 */ /* 0x000fc80004000000 */
[----:B------:R-:W-:-:S04]  /*1540*/  LOP3.LUT R3, R3, 0x1, R18, 0xf8, !PT ;  /* 0x0000000103037812 */ /* 0x000fc800078ef812 */
[----:B------:R-:W-:-:S05]  /*1550*/  LOP3.LUT R3, R3, R16, RZ, 0xc0, !PT ;  /* 0x0000001003037212 */ /* 0x000fca00078ec0ff */
[----:B------:R-:W-:-:S05]  /*1560*/  IMAD.IADD R3, R18, 0x1, R3 ;  /* 0x0000000112037824 */ /* 0x000fca00078e0203 */
[----:B------:R-:W-:Y:S01]  /*1570*/  LOP3.LUT R0, R3, R0, RZ, 0xfc, !PT ;  /* 0x0000000003007212 */ /* 0x000fe200078efcff */
[----:B------:R-:W-:Y:S06]  /*1580*/  BRA `(.L_x_33) ;  /* 0x0000004000007947 */ /* 0x000fec0003800000 */
.L_x_32:
[----:B------:R-:W-:-:S04]  /*1590*/  LOP3.LUT R0, R0, 0x80000000, RZ, 0xc0, !PT ;  /* 0x8000000000007812 */ /* 0x000fc800078ec0ff */
[----:B------:R-:W-:Y:S01]  /*15a0*/  LOP3.LUT R0, R0, 0x7f800000, RZ, 0xfc, !PT ;  /* 0x7f80000000007812 */ /* 0x000fe200078efcff */
[----:B------:R-:W-:Y:S06]  /*15b0*/  BRA `(.L_x_33) ;  /* 0x0000001000007947 */ /* 0x000fec0003800000 */
.L_x_30:
[----:B------:R-:W-:-:S07]  /*15c0*/  IMAD R0, R16, 0x800000, R0 ;  /* 0x0080000010007824 */ /* 0x000fce00078e0200 */
.L_x_33:
[----:B------:R-:W-:Y:S05]  /*15d0*/  BSYNC B2 ;  /* 0x0000000000027941 */ /* 0x000fea0003800000 */
.L_x_29:
[----:B------:R-:W-:-:S04]  /*15e0*/  IMAD.MOV.U32 R15, RZ, RZ, 0x0 ;  /* 0x00000000ff0f7424 */ /* 0x000fc800078e00ff */
[----:B------:R-:W-:Y:S05]  /*15f0*/  RET.REL.NODEC R14 `(anisotropic_filter_one_iter) ;  /* 0xffffea000e007950 */ /* 0x000fea0003c3ffff */
.L_x_28:
[----:B------:R-:W-:Y:S01]  /*1600*/  IMAD.MOV.U32 R15, RZ, RZ, 0x0 ;  /* 0x00000000ff0f7424 */ /* 0x000fe200078e00ff */
[----:B------:R-:W-:-:S04]  /*1610*/  LOP3.LUT R0, R3, 0x80000000, R0, 0x48, !PT ;  /* 0x8000000003007812 */ /* 0x000fc800078e4800 */
[----:B------:R-:W-:Y:S01]  /*1620*/  LOP3.LUT R0, R0, 0x7f800000, RZ, 0xfc, !PT ;  /* 0x7f80000000007812 */ /* 0x000fe200078efcff */
[----:B------:R-:W-:Y:S06]  /*1630*/  RET.REL.NODEC R14 `(anisotropic_filter_one_iter) ;  /* 0xffffe9c00e007950 */ /* 0x000fec0003c3ffff */
.L_x_27:
[----:B------:R-:W-:Y:S01]  /*1640*/  IMAD.MOV.U32 R15, RZ, RZ, 0x0 ;  /* 0x00000000ff0f7424 */ /* 0x000fe200078e00ff */
[----:B------:R-:W-:-:S03]  /*1650*/  LOP3.LUT R0, R3, 0x80000000, R0, 0x48, !PT ;  /* 0x8000000003007812 */ /* 0x000fc600078e4800 */
[----:B------:R-:W-:Y:S05]  /*1660*/  RET.REL.NODEC R14 `(anisotropic_filter_one_iter) ;  /* 0xffffe9900e007950 */ /* 0x000fea0003c3ffff */
.L_x_26:
[----:B------:R-:W-:Y:S02]  /*1670*/  IMAD.MOV.U32 R15, RZ, RZ, 0x0 ;  /* 0x00000000ff0f7424 */ /* 0x000fe400078e00ff */
[----:B------:R-:W-:Y:S02]  /*1680*/  IMAD.MOV.U32 R0, RZ, RZ, 0x7fffffff ;  /* 0x7fffffffff007424 */ /* 0x000fe400078e00ff */
[----:B------:R-:W-:Y:S05]  /*1690*/  RET.REL.NODEC R14 `(anisotropic_filter_one_iter) ;  /* 0xffffe9600e007950 */ /* 0x000fea0003c3ffff */
.L_x_25:
[----:B------:R-:W-:Y:S01]  /*16a0*/  IMAD.MOV.U32 R15, RZ, RZ, 0x0 ;  /* 0x00000000ff0f7424 */ /* 0x000fe200078e00ff */
[----:B------:R-:W-:-:S03]  /*16b0*/  FADD.FTZ R0, R0, R3 ;  /* 0x0000000300007221 */ /* 0x000fc60000010000 */
[----:B------:R-:W-:Y:S05]  /*16c0*/  RET.REL.NODEC R14 `(anisotropic_filter_one_iter) ;  /* 0xffffe9300e007950 */ /* 0x000fea0003c3ffff */
.L_x_34:
        /* <DEDUP_REMOVED lines=11> */
.L_x_340:


//--------------------- .text.total_variational_filter_one_iter --------------------------
	.section	.text.total_variational_filter_one_iter,"ax",@progbits
	.sectioninfo	@"SHI_REGISTERS=40"
	.align	128
        .global         total_variational_filter_one_iter
        .type           total_variational_filter_one_iter,@function
        .size           total_variational_filter_one_iter,(.L_x_342 - total_variational_filter_one_iter)
        .other          total_variational_filter_one_iter,@"STO_CUDA_ENTRY STV_DEFAULT"
total_variational_filter_one_iter:
.text.total_variational_filter_one_iter:
[----:B------:R-:W-:-:S07]  /*0000*/  MOV R1, c[0x0][0x28] ;  /* 0x00000a0000017a02 */ /* 0x000fce0000000f00 */
[----:B------:R-:W-:Y:S01]  /*0010*/  IMAD.MOV.U32 R2, RZ, RZ, c[0x0][0x178] ;  /* 0x00005e00ff027624 */ /* 0x000fe200078e00ff */
[----:B------:R-:W-:Y:S01]  /*0020*/  MOV R3, c[0x0][0x17c] ;  /* 0x00005f0000037a02 */ /* 0x000fe20000000f00 */
[----:B------:R-:W-:-:S04]  /*0030*/  ULDC.64 UR4, c[0x0][0x118] ;  /* 0x0000460000047ab9 */ /* 0x000fc80000000a00 */
[----:B------:R-:W2:Y:S01]  /*0040*/  LDG.E R2, [R2.64] ;  /* 0x0000000402027981 */ /* 0x000ea2000c1e1900 */
[----:B------:R-:W-:Y:S01]  /*0050*/  IMAD.MOV.U32 R4, RZ, RZ, c[0x0][0x170] ;  /* 0x00005c00ff047624 */ /* 0x000fe200078e00ff */
[----:B------:R-:W-:-:S05]  /*0060*/  MOV R5, c[0x0][0x174] ;  /* 0x00005d0000057a02 */ /* 0x000fca0000000f00 */
[----:B------:R0:W3:Y:S04]  /*0070*/  LDG.E R4, [R4.64] ;  /* 0x0000000404047981 */ /* 0x0000e8000c1e1900 */
[----:B------:R-:W0:Y:S04]  /*0080*/  S2R R8, SR_CTAID.X ;  /* 0x0000000000087919 */ /* 0x000e280000002500 */
[----:B------:R-:W0:Y:S02]  /*0090*/  S2R R9, SR_TID.X ;  /* 0x0000000000097919 */ /* 0x000e240000002100 */
[----:B0-----:R-:W-:-:S05]  /*00a0*/  IMAD R5, R8, c[0x0][0x0], R9 ;  /* 0x0000000008057a24 */ /* 0x001fca00078e0209 */
[----:B------:R-:W-:Y:S02]  /*00b0*/  ISETP.GE.AND P4, PT, R5, RZ, PT ;  /* 0x000000ff0500720c */ /* 0x000fe40003f86270 */
[-C--:B--2---:R-:W-:Y:S02]  /*00c0*/  IABS R11, R2.reuse ;  /* 0x00000002000b7213 */ /* 0x084fe40000000000 */
[----:B------:R-:W-:Y:S02]  /*00d0*/  IABS R8, R2 ;  /* 0x0000000200087213 */ /* 0x000fe40000000000 */
[----:B------:R-:W0:Y:S01]  /*00e0*/  I2F.RP R0, R11 ;  /* 0x0000000b00007306 */ /* 0x000e220000209400 */
[----:B---3--:R-:W-:Y:S01]  /*00f0*/  IADD3 R4, R4, -0x1, RZ ;  /* 0xffffffff04047810 */ /* 0x008fe20007ffe0ff */
[----:B0-----:R-:W0:Y:S02]  /*0100*/  MUFU.RCP R0, R0 ;  /* 0x0000000000007308 */ /* 0x001e240000001000 */
[----:B0-----:R-:W-:-:S02]  /*0110*/  IADD3 R6, R0, 0xffffffe, RZ ;  /* 0x0ffffffe00067810 */ /* 0x001fc40007ffe0ff */
[----:B------:R-:W-:Y:S02]  /*0120*/  IABS R0, R5 ;  /* 0x0000000500007213 */ /* 0x000fe40000000000 */
[----:B------:R0:W1:Y:S02]  /*0130*/  F2I.FTZ.U32.TRUNC.NTZ R7, R6 ;  /* 0x0000000600077305 */ /* 0x000064000021f000 */
[----:B0-----:R-:W-:Y:S01]  /*0140*/  MOV R6, RZ ;  /* 0x000000ff00067202 */ /* 0x001fe20000000f00 */
[----:B-1----:R-:W-:-:S04]  /*0150*/  IMAD.MOV R10, RZ, RZ, -R7 ;  /* 0x000000ffff0a7224 */ /* 0x002fc800078e0a07 */
[----:B------:R-:W-:-:S04]  /*0160*/  IMAD R3, R10, R11, RZ ;  /* 0x0000000b0a037224 */ /* 0x000fc800078e02ff */
[----:B------:R-:W-:Y:S01]  /*0170*/  IMAD.HI.U32 R7, R7, R3, R6 ;  /* 0x0000000307077227 */ /* 0x000fe200078e0006 */
[----:B------:R-:W-:Y:S02]  /*0180*/  IADD3 R3, RZ, -R8, RZ ;  /* 0x80000008ff037210 */ /* 0x000fe40007ffe0ff */
[----:B------:R-:W-:-:S03]  /*0190*/  LOP3.LUT R6, R5, R2, RZ, 0x3c, !PT ;  /* 0x0000000205067212 */ /* 0x000fc600078e3cff */
[----:B------:R-:W-:Y:S01]  /*01a0*/  IMAD.HI.U32 R7, R7, R0, RZ ;  /* 0x0000000007077227 */ /* 0x000fe200078e00ff */
[----:B------:R-:W-:Y:S02]  /*01b0*/  ISETP.GE.AND P1, PT, R6, RZ, PT ;  /* 0x000000ff0600720c */ /* 0x000fe40003f26270 */
[----:B------:R-:W-:Y:S01]  /*01c0*/  IADD3 R6, R2, -0x1, RZ ;  /* 0xffffffff02067810 */ /* 0x000fe20007ffe0ff */
[----:B------:R-:W-:-:S05]  /*01d0*/  IMAD R0, R7, R3, R0 ;  /* 0x0000000307007224 */ /* 0x000fca00078e0200 */
[----:B------:R-:W-:-:S13]  /*01e0*/  ISETP.GT.U32.AND P2, PT, R11, R0, PT ;  /* 0x000000000b00720c */ /* 0x000fda0003f44070 */
[----:B------:R-:W-:Y:S01]  /*01f0*/  @!P2 IMAD.IADD R0, R0, 0x1, -R11 ;  /* 0x000000010000a824 */ /* 0x000fe200078e0a0b */
[----:B------:R-:W-:-:S04]  /*0200*/  @!P2 IADD3 R7, R7, 0x1, RZ ;  /* 0x000000010707a810 */ /* 0x000fc80007ffe0ff */
[-C--:B------:R-:W-:Y:S02]  /*0210*/  ISETP.GT.U32.AND P0, PT, R11, R0.reuse, PT ;  /* 0x000000000b00720c */ /* 0x080fe40003f04070 */
[CC--:B------:R-:W-:Y:S02]  /*0220*/  IADD3 R3, R0.reuse, -R11.reuse, RZ ;  /* 0x8000000b00037210 */ /* 0x0c0fe40007ffe0ff */
[----:B------:R-:W-:Y:S02]  /*0230*/  ISETP.GE.U32.AND P3, PT, R0, R11, PT ;  /* 0x0000000b0000720c */ /* 0x000fe40003f66070 */
[----:B------:R-:W-:Y:S02]  /*0240*/  SEL R3, R3, R0, !P0 ;  /* 0x0000000003037207 */ /* 0x000fe40004000000 */
[----:B------:R-:W-:Y:S02]  /*0250*/  ISETP.NE.AND P0, PT, R2, RZ, PT ;  /* 0x000000ff0200720c */ /* 0x000fe40003f05270 */
[----:B------:R-:W-:-:S02]  /*0260*/  LOP3.LUT R0, RZ, R2, RZ, 0x33, !PT ;  /* 0x00000002ff007212 */ /* 0x000fc400078e33ff */
[----:B------:R-:W-:-:S04]  /*0270*/  @!P4 IADD3 R3, -R3, RZ, RZ ;  /* 0x000000ff0303c210 */ /* 0x000fc80007ffe1ff */
[----:B------:R-:W-:Y:S02]  /*0280*/  SEL R27, R0, R3, !P0 ;  /* 0x00000003001b7207 */ /* 0x000fe40004000000 */
[----:B------:R-:W-:Y:S02]  /*0290*/  @P3 IADD3 R7, R7, 0x1, RZ ;  /* 0x0000000107073810 */ /* 0x000fe40007ffe0ff */
[----:B------:R-:W-:Y:S02]  /*02a0*/  ISETP.NE.AND P2, PT, R6, R27, PT ;  /* 0x0000001b0600720c */ /* 0x000fe40003f45270 */
[C---:B------:R-:W-:Y:S01]  /*02b0*/  IADD3 R37, R27.reuse, 0x1, RZ ;  /* 0x000000011b257810 */ /* 0x040fe20007ffe0ff */
[----:B------:R-:W-:Y:S01]  /*02c0*/  @!P1 IMAD.MOV R7, RZ, RZ, -R7 ;  /* 0x000000ffff079224 */ /* 0x000fe200078e0a07 */
[C---:B------:R-:W-:Y:S02]  /*02d0*/  ISETP.NE.AND P1, PT, R27.reuse, RZ, PT ;  /* 0x000000ff1b00720c */ /* 0x040fe40003f25270 */
[----:B------:R-:W-:-:S02]  /*02e0*/  IADD3 R3, R27, -0x1, RZ ;  /* 0xffffffff1b037810 */ /* 0x000fc40007ffe0ff */
[----:B------:R-:W-:Y:S02]  /*02f0*/  SEL R7, R0, R7, !P0 ;  /* 0x0000000700077207 */ /* 0x000fe40004000000 */
[----:B------:R-:W-:Y:S02]  /*0300*/  MOV R0, 0x4 ;  /* 0x0000000400007802 */ /* 0x000fe40000000f00 */
[-C--:B------:R-:W-:Y:S02]  /*0310*/  ISETP.NE.AND P0, PT, R4, R7.reuse, PT ;  /* 0x000000070400720c */ /* 0x080fe40003f05270 */
[----:B------:R-:W-:Y:S01]  /*0320*/  @!P2 IADD3 R37, R27, RZ, RZ ;  /* 0x000000ff1b25a210 */ /* 0x000fe20007ffe0ff */
[----:B------:R-:W-:Y:S01]  /*0330*/  IMAD.WIDE R16, R5, R0, c[0x0][0x168] ;  /* 0x00005a0005107625 */ /* 0x000fe200078e0200 */
[----:B------:R-:W-:Y:S02]  /*0340*/  SEL R35, R3, RZ, P1 ;  /* 0x000000ff03237207 */ /* 0x000fe40000800000 */
[C---:B------:R-:W-:Y:S01]  /*0350*/  IADD3 R31, R7.reuse, 0x1, RZ ;  /* 0x00000001071f7810 */ /* 0x040fe20007ffe0ff */
[----:B------:R-:W-:Y:S01]  /*0360*/  IMAD R15, R2, R7, R37 ;  /* 0x00000007020f7224 */ /* 0x000fe200078e0225 */
[----:B------:R-:W-:-:S02]  /*0370*/  ISETP.NE.AND P1, PT, R7, RZ, PT ;  /* 0x000000ff0700720c */ /* 0x000fc40003f25270 */
[----:B------:R-:W-:Y:S01]  /*0380*/  IADD3 R3, R7, -0x1, RZ ;  /* 0xffffffff07037810 */ /* 0x000fe20007ffe0ff */
[----:B------:R-:W-:-:S04]  /*0390*/  IMAD.WIDE R10, R15, R0, c[0x0][0x168] ;  /* 0x00005a000f0a7625 */ /* 0x000fc800078e0200 */
[----:B------:R-:W-:Y:S01]  /*03a0*/  @!P0 IMAD.MOV R31, RZ, RZ, R7 ;  /* 0x000000ffff1f8224 */ /* 0x000fe200078e0207 */
[----:B------:R0:W2:Y:S01]  /*03b0*/  LDG.E R4, [R10.64] ;  /* 0x000000040a047981 */ /* 0x0000a2000c1e1900 */
[C---:B------:R-:W-:Y:S01]  /*03c0*/  IMAD R7, R2.reuse, R7, R35 ;  /* 0x0000000702077224 */ /* 0x040fe200078e0223 */
[----:B------:R-:W-:Y:S01]  /*03d0*/  SEL R25, R3, RZ, P1 ;  /* 0x000000ff03197207 */ /* 0x000fe20000800000 */
[----:B------:R-:W-:Y:S01]  /*03e0*/  IMAD R19, R2, R31, R27 ;  /* 0x0000001f02137224 */ /* 0x000fe200078e021b */
[----:B------:R1:W3:Y:S01]  /*03f0*/  LDG.E R3, [R16.64] ;  /* 0x0000000410037981 */ /* 0x0002e2000c1e1900 */
[----:B------:R-:W-:-:S04]  /*0400*/  IMAD.WIDE R28, R7, R0, c[0x0][0x168] ;  /* 0x00005a00071c7625 */ /* 0x000fc800078e0200 */
[----:B------:R-:W-:Y:S01]  /*0410*/  IMAD R27, R2, R25, R27 ;  /* 0x00000019021b7224 */ /* 0x000fe200078e021b */
[----:B------:R4:W5:Y:S01]  /*0420*/  LDG.E R6, [R28.64] ;  /* 0x000000041c067981 */ /* 0x000962000c1e1900 */
[----:B------:R-:W-:-:S04]  /*0430*/  IMAD.WIDE R32, R19, R0, c[0x0][0x168] ;  /* 0x00005a0013207625 */ /* 0x000fc800078e0200 */
[C---:B------:R-:W-:Y:S02]  /*0440*/  IMAD R9, R2.reuse, R31, R37 ;  /* 0x0000001f02097224 */ /* 0x040fe400078e0225 */
[-C--:B------:R-:W-:Y:S01]  /*0450*/  IMAD.WIDE R22, R27, R0.reuse, c[0x0][0x168] ;  /* 0x00005a001b167625 */ /* 0x080fe200078e0200 */
[----:B------:R-:W5:Y:S03]  /*0460*/  LDG.E R32, [R32.64] ;  /* 0x0000000420207981 */ /* 0x000f66000c1e1900 */
[CC--:B------:R-:W-:Y:S02]  /*0470*/  IMAD R13, R2.reuse, R25.reuse, R35 ;  /* 0x00000019020d7224 */ /* 0x0c0fe400078e0223 */
[----:B------:R-:W-:Y:S01]  /*0480*/  IMAD.WIDE R20, R9, R0, c[0x0][0x168] ;  /* 0x00005a0009147625 */ /* 0x000fe200078e0200 */
[----:B------:R-:W5:Y:S03]  /*0490*/  LDG.E R22, [R22.64] ;  /* 0x0000000416167981 */ /* 0x000f66000c1e1900 */
[----:B0-----:R-:W-:-:S02]  /*04a0*/  IMAD R11, R2, R25, R37 ;  /* 0x00000019020b7224 */ /* 0x001fc400078e0225 */
[-C--:B------:R-:W-:Y:S01]  /*04b0*/  IMAD.WIDE R24, R13, R0.reuse, c[0x0][0x168] ;  /* 0x00005a000d187625 */ /* 0x080fe200078e0200 */
[----:B------:R-:W5:Y:S03]  /*04c0*/  LDG.E R20, [R20.64] ;  /* 0x0000000414147981 */ /* 0x000f66000c1e1900 */
[----:B-1----:R-:W-:Y:S02]  /*04d0*/  IMAD R17, R2, R31, R35 ;  /* 0x0000001f02117224 */ /* 0x002fe400078e0223 */
[-C--:B----4-:R-:W-:Y:S01]  /*04e0*/  IMAD.WIDE R28, R11, R0.reuse, c[0x0][0x168] ;  /* 0x00005a000b1c7625 */ /* 0x090fe200078e0200 */
[----:B------:R-:W4:Y:S03]  /*04f0*/  LDG.E R24, [R24.64] ;  /* 0x0000000418187981 */ /* 0x000f26000c1e1900 */
[----:B------:R-:W-:-:S02]  /*0500*/  IMAD.WIDE R30, R17, R0, c[0x0][0x168] ;  /* 0x00005a00111e7625 */ /* 0x000fc400078e0200 */
[----:B------:R-:W4:Y:S04]  /*0510*/  LDG.E R28, [R28.64] ;  /* 0x000000041c1c7981 */ /* 0x000f28000c1e1900 */
[----:B------:R-:W4:Y:S01]  /*0520*/  LDG.E R30, [R30.64] ;  /* 0x000000041e1e7981 */ /* 0x000f22000c1e1900 */
[----:B--2---:R-:W-:-:S04]  /*0530*/  FSETP.NEU.AND P0, PT, R4, RZ, PT ;  /* 0x000000ff0400720b */ /* 0x004fc80003f0d000 */
[----:B---3--:R-:W-:-:S04]  /*0540*/  FSETP.EQ.OR P0, PT, R3, RZ, !P0 ;  /* 0x000000ff0300720b */ /* 0x008fc80004702400 */
[----:B-----5:R-:W-:-:S04]  /*0550*/  FSETP.EQ.OR P0, PT, R6, RZ, P0 ;  /* 0x000000ff0600720b */ /* 0x020fc80000702400 */
[----:B------:R-:W-:-:S04]  /*0560*/  FSETP.EQ.OR P0, PT, R32, RZ, P0 ;  /* 0x000000ff2000720b */ /* 0x000fc80000702400 */
[----:B------:R-:W-:-:S04]  /*0570*/  FSETP.EQ.OR P0, PT, R22, RZ, P0 ;  /* 0x000000ff1600720b */ /* 0x000fc80000702400 */
[----:B------:R-:W-:-:S04]  /*0580*/  FSETP.EQ.OR P0, PT, R20, RZ, P0 ;  /* 0x000000ff1400720b */ /* 0x000fc80000702400 */
[----:B----4-:R-:W-:-:S04]  /*0590*/  FSETP.EQ.OR P0, PT, R24, RZ, P0 ;  /* 0x000000ff1800720b */ /* 0x010fc80000702400 */
[----:B------:R-:W-:-:S04]  /*05a0*/  FSETP.EQ.OR P0, PT, R28, RZ, P0 ;  /* 0x000000ff1c00720b */ /* 0x000fc80000702400 */
[----:B------:R-:W-:-:S13]  /*05b0*/  FSETP.EQ.OR P0, PT, R30, RZ, P0 ;  /* 0x000000ff1e00720b */ /* 0x000fda0000702400 */
[----:B------:R-:W-:Y:S05]  /*05c0*/  @P0 EXIT ;  /* 0x000000000000094d */ /* 0x000fea0003800000 */
[----:B------:R-:W-:-:S05]  /*05d0*/  IMAD.WIDE R4, R5, R0, c[0x0][0x160] ;  /* 0x0000580005047625 */ /* 0x000fca00078e0200 */
[----:B------:R-:W2:Y:S01]  /*05e0*/  LDG.E R2, [R4.64] ;  /* 0x0000000404027981 */ /* 0x000ea2000c1e1900 */
[----:B------:R-:W-:-:S04]  /*05f0*/  IMAD.WIDE R24, R27, R0, c[0x0][0x160] ;  /* 0x000058001b187625 */ /* 0x000fc800078e0200 */
[-C--:B------:R-:W-:Y:S01]  /*0600*/  IMAD.WIDE R18, R19, R0.reuse, c[0x0][0x160] ;  /* 0x0000580013127625 */ /* 0x080fe200078e0200 */
[----:B------:R0:W5:Y:S03]  /*0610*/  LDG.E R6, [R24.64] ;  /* 0x0000000418067981 */ /* 0x000166000c1e1900 */
[----:B------:R-:W-:-:S04]  /*0620*/  IMAD.WIDE R12, R13, R0, c[0x0][0x160] ;  /* 0x000058000d0c7625 */ /* 0x000fc800078e0200 */
[-C--:B------:R-:W-:Y:S02]  /*0630*/  IMAD.WIDE R20, R15, R0.reuse, c[0x0][0x160] ;  /* 0x000058000f147625 */ /* 0x080fe400078e0200 */
[----:B------:R1:W5:Y:S02]  /*0640*/  LDG.E R12, [R12.64] ;  /* 0x000000040c0c7981 */ /* 0x000364000c1e1900 */
[-C--:B------:R-:W-:Y:S02]  /*0650*/  IMAD.WIDE R22, R7, R0.reuse, c[0x0][0x160] ;  /* 0x0000580007167625 */ /* 0x080fe400078e0200 */
[----:B------:R3:W5:Y:S02]  /*0660*/  LDG.E R7, [R18.64] ;  /* 0x0000000412077981 */ /* 0x000764000c1e1900 */
[-C--:B------:R-:W-:Y:S02]  /*0670*/  IMAD.WIDE R26, R9, R0.reuse, c[0x0][0x160] ;  /* 0x00005800091a7625 */ /* 0x080fe400078e0200 */
[----:B------:R1:W5:Y:S02]  /*0680*/  LDG.E R10, [R20.64] ;  /* 0x00000004140a7981 */ /* 0x000364000c1e1900 */
[----:B------:R-:W-:-:S02]  /*0690*/  IMAD.WIDE R28, R11, R0, c[0x0][0x160] ;  /* 0x000058000b1c7625 */ /* 0x000fc400078e0200 */
[----:B------:R1:W5:Y:S02]  /*06a0*/  LDG.E R15, [R22.64] ;  /* 0x00000004160f7981 */ /* 0x000364000c1e1900 */
[----:B------:R-:W-:Y:S02]  /*06b0*/  IMAD.WIDE R16, R17, R0, c[0x0][0x160] ;  /* 0x0000580011107625 */ /* 0x000fe400078e0200 */
[----:B---3--:R1:W5:Y:S04]  /*06c0*/  LDG.E R19, [R26.64] ;  /* 0x000000041a137981 */ /* 0x008368000c1e1900 */
[----:B------:R1:W5:Y:S01]  /*06d0*/  LDG.E R14, [R28.64] ;  /* 0x000000041c0e7981 */ /* 0x000362000c1e1900 */
[----:B--2---:R-:W-:-:S03]  /*06e0*/  FADD R8, R3, -R2 ;  /* 0x8000000203087221 */ /* 0x004fc60000000000 */
[----:B------:R1:W5:Y:S01]  /*06f0*/  LDG.E R3, [R16.64] ;  /* 0x0000000410037981 */ /* 0x000362000c1e1900 */
[----:B------:R-:W2:Y:S02]  /*0700*/  F2F.F64.F32 R30, R8 ;  /* 0x00000008001e7310 */ /* 0x000ea40000201800 */
[----:B--2---:R-:W0:Y:S02]  /*0710*/  F2F.F32.F64 R30, |R30| ;  /* 0x4000001e001e7310 */ /* 0x004e240000301000 */
[----:B0-----:R-:W0:Y:S02]  /*0720*/  F2F.F64.F32 R24, R30 ;  /* 0x0000001e00187310 */ /* 0x001e240000201800 */
[----:B0-----:R-:W0:-:S14]  /*0730*/  DSETP.GT.AND P0, PT, R24, c[0x2][0x0], PT ;  /* 0x008000001800762a */ /* 0x001e1c0003f04000 */
[----:B0-----:R-:W-:Y:S05]  /*0740*/  @P0 EXIT ;  /* 0x000000000000094d */ /* 0x001fea0003800000 */
[----:B-1---5:R-:W-:Y:S01]  /*0750*/  FADD R16, -R6, R7 ;  /* 0x0000000706107221 */ /* 0x022fe20000000100 */
[----:B------:R-:W-:Y:S01]  /*0760*/  FADD R18, -R15, R10 ;  /* 0x0000000a0f127221 */ /* 0x000fe20000000100 */
[----:B------:R-:W-:Y:S02]  /*0770*/  MOV R20, c[0x0][0x180] ;  /* 0x0000600000147a02 */ /* 0x000fe40000000f00 */
[----:B------:R-:W-:Y:S01]  /*0780*/  FMUL R16, R16, 0.5 ;  /* 0x3f00000010107820 */ /* 0x000fe20000400000 */
[----:B------:R-:W-:Y:S01]  /*0790*/  FMUL R18, R18, 0.5 ;  /* 0x3f00000012127820 */ /* 0x000fe20000400000 */
[----:B------:R-:W-:Y:S02]  /*07a0*/  MOV R21, c[0x0][0x184] ;  /* 0x0000610000157a02 */ /* 0x000fe40000000f00 */
[----:B------:R-:W-:-:S03]  /*07b0*/  FMUL R17, R16, R16 ;  /* 0x0000001010117220 */ /* 0x000fc60000400000 */
[----:B------:R0:W5:Y:S01]  /*07c0*/  LDG.E R9, [R20.64] ;  /* 0x0000000414097981 */ /* 0x000162000c1e1900 */
[-C--:B------:R-:W-:Y:S01]  /*07d0*/  FFMA R11, R18, R18.reuse, R17 ;  /* 0x00000012120b7223 */ /* 0x080fe20000000011 */
[----:B------:R-:W-:Y:S01]  /*07e0*/  FADD R6, R6, R7 ;  /* 0x0000000706067221 */ /* 0x000fe20000000000 */
[----:B------:R-:W-:Y:S01]  /*07f0*/  FADD R7, R2, R2 ;  /* 0x0000000202077221 */ /* 0x000fe20000000000 */
[----:B------:R-:W-:Y:S01]  /*0800*/  FADD R19, R12, R19 ;  /* 0x000000130c137221 */ /* 0x000fe20000000000 */
[----:B------:R-:W-:Y:S01]  /*0810*/  FADD R13, R11, 1 ;  /* 0x3f8000000b0d7421 */ /* 0x000fe20000000000 */
[----:B------:R-:W-:Y:S01]  /*0820*/  FADD R10, R15, R10 ;  /* 0x0000000a0f0a7221 */ /* 0x000fe20000000000 */
[----:B------:R-:W-:Y:S01]  /*0830*/  FADD R6, -R7, R6 ;  /* 0x0000000607067221 */ /* 0x000fe20000000100 */
[----:B------:R-:W-:Y:S01]  /*0840*/  FFMA R15, R18, R18, 1 ;  /* 0x3f800000120f7423 */ /* 0x000fe20000000012 */
[C---:B------:R-:W-:Y:S01]  /*0850*/  FMUL R0, |R13|.reuse, 16777216 ;  /* 0x4b8000000d007820 */ /* 0x040fe20000400200 */
[C---:B------:R-:W-:Y:S01]  /*0860*/  FSETP.GEU.AND P1, PT, |R13|.reuse, 1.175494350822287508e-38, PT ;  /* 0x008000000d00780b */ /* 0x040fe20003f2e200 */
[----:B------:R-:W-:Y:S01]  /*0870*/  IMAD.MOV.U32 R12, RZ, RZ, 0x40000000 ;  /* 0x40000000ff0c7424 */ /* 0x000fe200078e00ff */
[----:B------:R-:W-:Y:S01]  /*0880*/  FSETP.NEU.AND P4, PT, R13, RZ, PT ;  /* 0x000000ff0d00720b */ /* 0x000fe20003f8d000 */
[----:B------:R-:W-:Y:S01]  /*0890*/  FADD R14, R19, -R14 ;  /* 0x8000000e130e7221 */ /* 0x000fe20000000000 */
[----:B------:R-:W-:Y:S01]  /*08a0*/  FSEL R22, R0, |R13|, !P1 ;  /* 0x4000000d00167208 */ /* 0x000fe20004800000 */
[----:B------:R-:W-:Y:S01]  /*08b0*/  FMUL R15, R6, R15 ;  /* 0x0000000f060f7220 */ /* 0x000fe20000400000 */
[----:B------:R-:W-:Y:S01]  /*08c0*/  BSSY B0, `(.L_x_35) ;  /* 0x000005a000007945 */ /* 0x000fe20003800000 */
[----:B------:R-:W-:Y:S01]  /*08d0*/  FADD R10, R10, -R7 ;  /* 0x800000070a0a7221 */ /* 0x000fe20000000000 */
[----:B------:R-:W-:Y:S01]  /*08e0*/  LOP3.LUT R0, R22, 0x7fffff, RZ, 0xc0, !PT ;  /* 0x007fffff16007812 */ /* 0x000fe200078ec0ff */
[----:B------:R-:W-:Y:S01]  /*08f0*/  FFMA R6, RZ, -R12, 1.5 ;  /* 0x3fc00000ff067423 */ /* 0x000fe2000000080c */
[----:B------:R-:W-:Y:S01]  /*0900*/  SHF.R.U32.HI R22, RZ, 0x17, R22 ;  /* 0x00000017ff167819 */ /* 0x000fe20000011616 */
[----:B------:R-:W-:Y:S01]  /*0910*/  BSSY B1, `(.L_x_36) ;  /* 0x0000050000017945 */ /* 0x000fe20003800000 */
[----:B0-----:R-:W-:Y:S01]  /*0920*/  LOP3.LUT R20, R0, 0x3f800000, RZ, 0xfc, !PT ;  /* 0x3f80000000147812 */ /* 0x001fe200078efcff */
[----:B------:R-:W-:Y:S01]  /*0930*/  FADD R7, R18, R18 ;  /* 0x0000001212077221 */ /* 0x000fe20000000000 */
[----:B------:R-:W-:Y:S01]  /*0940*/  FADD R17, R17, 1 ;  /* 0x3f80000011117421 */ /* 0x000fe20000000000 */
[----:B------:R-:W-:Y:S01]  /*0950*/  FADD R3, R14, -R3 ;  /* 0x800000030e037221 */ /* 0x000fe20000000000 */
[----:B------:R-:W-:Y:S01]  /*0960*/  FSETP.GT.AND P0, PT, R20, 1.4142135381698608398, PT ;  /* 0x3fb504f31400780b */ /* 0x000fe20003f04000 */
[----:B------:R-:W-:Y:S01]  /*0970*/  FMUL R7, R16, R7 ;  /* 0x0000000710077220 */ /* 0x000fe20000400000 */
[----:B------:R-:W-:Y:S01]  /*0980*/  FSETP.NEU.AND P2, PT, |R6|, 1, PT ;  /* 0x3f8000000600780b */ /* 0x000fe20003f4d200 */
[----:B------:R-:W-:Y:S01]  /*0990*/  FFMA R10, R10, R17, R15 ;  /* 0x000000110a0a7223 */ /* 0x000fe2000000000f */
[----:B------:R-:W-:Y:S01]  /*09a0*/  FMUL R3, R3, -0.25 ;  /* 0xbe80000003037820 */ /* 0x000fe20000400000 */
[----:B------:R-:W-:Y:S03]  /*09b0*/  @!P4 BREAK B1 ;  /* 0x000000000001c942 */ /* 0x000fe60003800000 */
[----:B------:R-:W-:-:S05]  /*09c0*/  FFMA R3, R3, R7, R10 ;  /* 0x0000000703037223 */ /* 0x000fca000000000a */
[----:B------:R-:W-:-:S04]  /*09d0*/  @P0 FMUL R20, R20, 0.5 ;  /* 0x3f00000014140820 */ /* 0x000fc80000400000 */
[C---:B------:R-:W-:Y:S01]  /*09e0*/  FADD R0, R20.reuse, 1 ;  /* 0x3f80000014007421 */ /* 0x040fe20000000000 */
[----:B------:R-:W-:-:S04]  /*09f0*/  FADD R23, R20, -1 ;  /* 0xbf80000014177421 */ /* 0x000fc80000000000 */
[----:B------:R-:W-:Y:S01]  /*0a00*/  FADD R21, R23, R23 ;  /* 0x0000001717157221 */ /* 0x000fe20000000000 */
[----:B------:R-:W0:Y:S03]  /*0a10*/  MUFU.RCP R0, R0 ;  /* 0x0000000000007308 */ /* 0x000e260000001000 */
[----:B0-----:R-:W-:Y:S01]  /*0a20*/  FMUL R24, R0, R21 ;  /* 0x0000001500187220 */ /* 0x001fe20000400000 */
[----:B------:R-:W-:-:S03]  /*0a30*/  IMAD.MOV.U32 R21, RZ, RZ, 0x3b18f0fe ;  /* 0x3b18f0feff157424 */ /* 0x000fc600078e00ff */
[----:B------:R-:W-:Y:S01]  /*0a40*/  FMUL R20, R24, R24 ;  /* 0x0000001818147220 */ /* 0x000fe20000400000 */
[----:B------:R-:W-:-:S03]  /*0a50*/  FADD R26, R23, -R24 ;  /* 0x80000018171a7221 */ /* 0x000fc60000000000 */
[----:B------:R-:W-:Y:S01]  /*0a60*/  FFMA R21, R20, R21, 0.01249298732727766037 ;  /* 0x3c4caf6314157423 */ /* 0x000fe20000000015 */
[----:B------:R-:W-:-:S03]  /*0a70*/  FADD R26, R26, R26 ;  /* 0x0000001a1a1a7221 */ /* 0x000fc60000000000 */
[----:B------:R-:W-:Y:S01]  /*0a80*/  FFMA R21, R20, R21, 0.083333469927310943604 ;  /* 0x3daaaabd14157423 */ /* 0x000fe20000000015 */
[----:B------:R-:W-:-:S03]  /*0a90*/  FFMA R23, R23, -R24, R26 ;  /* 0x8000001817177223 */ /* 0x000fc6000000001a */
[----:B------:R-:W-:Y:S01]  /*0aa0*/  FMUL R21, R20, R21 ;  /* 0x0000001514157220 */ /* 0x000fe20000400000 */
[----:B------:R-:W-:Y:S01]  /*0ab0*/  MOV R20, 0x43170000 ;  /* 0x4317000000147802 */ /* 0x000fe20000000f00 */
[----:B------:R-:W-:Y:S02]  /*0ac0*/  FMUL R23, R0, R23 ;  /* 0x0000001700177220 */ /* 0x000fe40000400000 */
[----:B------:R-:W-:Y:S01]  /*0ad0*/  FMUL R25, R24, R21 ;  /* 0x0000001518197220 */ /* 0x000fe20000400000 */
[----:B------:R-:W-:Y:S02]  /*0ae0*/  FSEL R20, -R20, -127, !P1 ;  /* 0xc2fe000014147808 */ /* 0x000fe40004800100 */
[----:B------:R-:W-:Y:S01]  /*0af0*/  I2FP.F32.U32 R21, R22 ;  /* 0x0000001600157245 */ /* 0x000fe20000201000 */
[----:B------:R-:W-:-:S04]  /*0b00*/  FADD R27, R24, R25 ;  /* 0x00000019181b7221 */ /* 0x000fc80000000000 */
[----:B------:R-:W-:Y:S01]  /*0b10*/  FADD R24, R24, -R27 ;  /* 0x8000001b18187221 */ /* 0x000fe20000000000 */
[----:B------:R-:W-:-:S03]  /*0b20*/  FADD R20, R20, R21 ;  /* 0x0000001514147221 */ /* 0x000fc60000000000 */
[----:B------:R-:W-:Y:S01]  /*0b30*/  FADD R24, R25, R24 ;  /* 0x0000001819187221 */ /* 0x000fe20000000000 */
[----:B------:R-:W-:-:S03]  /*0b40*/  @P0 FADD R20, R20, 1 ;  /* 0x3f80000014140421 */ /* 0x000fc60000000000 */
[----:B------:R-:W-:Y:S01]  /*0b50*/  FADD R24, R23, R24 ;  /* 0x0000001817187221 */ /* 0x000fe20000000000 */
[C---:B------:R-:W-:Y:S01]  /*0b60*/  FMUL R21, R20.reuse, 0.693145751953125 ;  /* 0x3f31720014157820 */ /* 0x040fe20000400000 */
[----:B------:R-:W-:Y:S02]  /*0b70*/  FMUL R20, R20, 1.428606765330187045e-06 ;  /* 0x35bfbe8e14147820 */ /* 0x000fe40000400000 */
[----:B------:R-:W-:-:S04]  /*0b80*/  FADD R0, R27, R24 ;  /* 0x000000181b007221 */ /* 0x000fc80000000000 */
[----:B------:R-:W-:Y:S01]  /*0b90*/  FADD R22, R0, R21 ;  /* 0x0000001500167221 */ /* 0x000fe20000000000 */
[----:B------:R-:W-:-:S03]  /*0ba0*/  FADD R27, R27, -R0 ;  /* 0x800000001b1b7221 */ /* 0x000fc60000000000 */
[----:B------:R-:W-:Y:S01]  /*0bb0*/  FADD R21, R21, -R22 ;  /* 0x8000001615157221 */ /* 0x000fe20000000000 */
[----:B------:R-:W-:-:S03]  /*0bc0*/  FADD R27, R24, R27 ;  /* 0x0000001b181b7221 */ /* 0x000fc60000000000 */
[----:B------:R-:W-:-:S04]  /*0bd0*/  FADD R0, R0, R21 ;  /* 0x0000001500007221 */ /* 0x000fc80000000000 */
[----:B------:R-:W-:-:S04]  /*0be0*/  FADD R27, R27, R0 ;  /* 0x000000001b1b7221 */ /* 0x000fc80000000000 */
[----:B------:R-:W-:-:S04]  /*0bf0*/  FADD R27, R20, R27 ;  /* 0x0000001b141b7221 */ /* 0x000fc80000000000 */
[----:B------:R-:W-:-:S04]  /*0c00*/  FADD R21, R22, R27 ;  /* 0x0000001b16157221 */ /* 0x000fc80000000000 */
[----:B------:R-:W-:Y:S01]  /*0c10*/  FADD R22, R22, -R21 ;  /* 0x8000001516167221 */ /* 0x000fe20000000000 */
[----:B------:R-:W-:-:S03]  /*0c20*/  FMUL R20, R21, 1.5 ;  /* 0x3fc0000015147820 */ /* 0x000fc60000400000 */
[----:B------:R-:W-:Y:S01]  /*0c30*/  FADD R0, R27, R22 ;  /* 0x000000161b007221 */ /* 0x000fe20000000000 */
[----:B------:R-:W-:-:S04]  /*0c40*/  FFMA R23, R21, 1.5, -R20 ;  /* 0x3fc0000015177823 */ /* 0x000fc80000000814 */
[----:B------:R-:W-:-:S04]  /*0c50*/  FFMA R0, R0, 1.5, R23 ;  /* 0x3fc0000000007823 */ /* 0x000fc80000000017 */
[----:B------:R-:W-:-:S04]  /*0c60*/  FFMA R0, RZ, R21, R0 ;  /* 0x00000015ff007223 */ /* 0x000fc80000000000 */
[----:B------:R-:W-:-:S04]  /*0c70*/  FADD R23, R20, R0 ;  /* 0x0000000014177221 */ /* 0x000fc80000000000 */
[----:B------:R-:W-:Y:S01]  /*0c80*/  FADD R21, R20, -R23 ;  /* 0x8000001714157221 */ /* 0x000fe20000000000 */
[----:B------:R-:W-:-:S03]  /*0c90*/  ISETP.NE.AND P0, PT, R23, 0x42b17218, PT ;  /* 0x42b172181700780c */ /* 0x000fc60003f05270 */
[----:B------:R-:W-:-:S10]  /*0ca0*/  FADD R0, R0, R21 ;  /* 0x0000001500007221 */ /* 0x000fd40000000000 */
[----:B------:R-:W-:Y:S01]  /*0cb0*/  @!P0 IADD3 R23, R23, -0x1, RZ ;  /* 0xffffffff17178810 */ /* 0x000fe20007ffe0ff */
[----:B------:R-:W-:-:S04]  /*0cc0*/  @!P0 FADD R0, R0, 7.62939453125e-06 ;  /* 0x3700000000008421 */ /* 0x000fc80000000000 */
[----:B------:R-:W-:-:S04]  /*0cd0*/  FMUL R20, R23, 1.4426950216293334961 ;  /* 0x3fb8aa3b17147820 */ /* 0x000fc80000400000 */
[----:B------:R-:W0:Y:S02]  /*0ce0*/  FRND.TRUNC R22, R20 ;  /* 0x0000001400167307 */ /* 0x000e24000020d000 */
[C---:B0-----:R-:W-:Y:S02]  /*0cf0*/  FSETP.GT.AND P1, PT, |R22|.reuse, 126, PT ;  /* 0x42fc00001600780b */ /* 0x041fe40003f24200 */
[----:B------:R-:W-:-:S11]  /*0d00*/  LOP3.LUT R24, R22, 0x80000000, RZ, 0xc0, !PT ;  /* 0x8000000016187812 */ /* 0x000fd600078ec0ff */
[----:B------:R-:W-:Y:S02]  /*0d10*/  @P1 LOP3.LUT R22, R24, 0x42fc0000, RZ, 0xfc, !PT ;  /* 0x42fc000018161812 */ /* 0x000fe400078efcff */
[----:B------:R-:W-:-:S03]  /*0d20*/  FSETP.GEU.OR P1, PT, R11, -1, P2 ;  /* 0xbf8000000b00780b */ /* 0x000fc6000172e400 */
[----:B------:R-:W-:-:S04]  /*0d30*/  FFMA R23, R22, -0.69314718246459960938, R23 ;  /* 0xbf31721816177823 */ /* 0x000fc80000000017 */
[C---:B------:R-:W-:Y:S01]  /*0d40*/  FFMA R23, R22.reuse, 1.9046542121259335545e-09, R23 ;  /* 0x3102e30816177823 */ /* 0x040fe20000000017 */
[----:B------:R-:W-:-:S03]  /*0d50*/  FADD R22, R22, 12583039 ;  /* 0x4b40007f16167421 */ /* 0x000fc60000000000 */
[----:B------:R-:W-:Y:S02]  /*0d60*/  FMUL R23, R23, 1.4426950216293334961 ;  /* 0x3fb8aa3b17177820 */ /* 0x000fe40000400000 */
[----:B------:R-:W-:-:S04]  /*0d70*/  SHF.L.U32 R22, R22, 0x17, RZ ;  /* 0x0000001716167819 */ /* 0x000fc800000006ff */
[----:B------:R-:W0:Y:S02]  /*0d80*/  MUFU.EX2 R23, R23 ;  /* 0x0000001700177308 */ /* 0x000e240000000800 */
[----:B0-----:R-:W-:-:S05]  /*0d90*/  FMUL R23, R22, R23 ;  /* 0x0000001716177220 */ /* 0x001fca0000400000 */
[----:B------:R-:W-:-:S13]  /*0da0*/  FSETP.NEU.AND P3, PT, R23, +INF , PT ;  /* 0x7f8000001700780b */ /* 0x000fda0003f6d000 */
[----:B------:R-:W-:Y:S01]  /*0db0*/  @P3 FFMA R23, R0, R23, R23 ;  /* 0x0000001700173223 */ /* 0x000fe20000000017 */
[----:B------:R-:W-:Y:S06]  /*0dc0*/  @!P4 BRA `(.L_x_37) ;  /* 0x000000700000c947 */ /* 0x000fec0003800000 */
[----:B------:R-:W-:Y:S02]  /*0dd0*/  FSETP.GEU.AND P0, PT, R11, -1, PT ;  /* 0xbf8000000b00780b */ /* 0x000fe40003f0e000 */
[----:B------:R-:W-:-:S11]  /*0de0*/  @!P1 LOP3.LUT R23, R23, 0x80000000, RZ, 0x3c, !PT ;  /* 0x8000000017179812 */ /* 0x000fd600078e3cff */
[----:B------:R-:W-:Y:S01]  /*0df0*/  @P0 BREAK B1 ;  /* 0x0000000000010942 */ /* 0x000fe20003800000 */
[----:B------:R-:W-:Y:S05]  /*0e00*/  @P0 BRA `(.L_x_38) ;  /* 0x0000005000000947 */ /* 0x000fea0003800000 */
[----:B------:R-:W-:Y:S05]  /*0e10*/  BSYNC B1 ;  /* 0x0000000000017941 */ /* 0x000fea0003800000 */
.L_x_36:
[----:B------:R-:W-:Y:S01]  /*0e20*/  MOV R23, 0x7fffffff ;  /* 0x7fffffff00177802 */ /* 0x000fe20000000f00 */
[----:B------:R-:W-:Y:S06]  /*0e30*/  BRA `(.L_x_38) ;  /* 0x0000002000007947 */ /* 0x000fec0003800000 */
.L_x_37:
[----:B------:R-:W-:-:S05]  /*0e40*/  FADD R0, R13, R13 ;  /* 0x0000000d0d007221 */ /* 0x000fca0000000000 */
[----:B------:R-:W-:-:S07]  /*0e50*/  FSEL R23, R0, RZ, !P2 ;  /* 0x000000ff00177208 */ /* 0x000fce0005000000 */
.L_x_38:
[----:B------:R-:W-:Y:S05]  /*0e60*/  BSYNC B0 ;  /* 0x0000000000007941 */ /* 0x000fea0003800000 */
.L_x_35:
[----:B------:R-:W-:Y:S01]  /*0e70*/  FADD R0, |R13|, 1.5 ;  /* 0x3fc000000d007421 */ /* 0x000fe20000000200 */
[----:B------:R-:W-:Y:S04]  /*0e80*/  BSSY B0, `(.L_x_39) ;  /* 0x000000f000007945 */ /* 0x000fe80003800000 */
[----:B------:R-:W-:-:S13]  /*0e90*/  ISETP.GE.AND P0, PT, R0, 0x7f800000, PT ;  /* 0x7f8000000000780c */ /* 0x000fda0003f06270 */
[----:B------:R-:W-:Y:S05]  /*0ea0*/  @!P0 BRA `(.L_x_40) ;  /* 0x000000c000008947 */ /* 0x000fea0003800000 */
[----:B------:R-:W-:Y:S01]  /*0eb0*/  FSETP.GTU.AND P0, PT, |R13|, +INF , PT ;  /* 0x7f8000000d00780b */ /* 0x000fe20003f0c200 */
[----:B------:R-:W-:-:S12]  /*0ec0*/  BSSY B1, `(.L_x_41) ;  /* 0x0000006000017945 */ /* 0x000fd80003800000 */
[----:B------:R-:W-:Y:S01]  /*0ed0*/  @P0 BREAK B1 ;  /* 0x0000000000010942 */ /* 0x000fe20003800000 */
[----:B------:R-:W-:Y:S05]  /*0ee0*/  @P0 BRA `(.L_x_42) ;  /* 0x0000007000000947 */ /* 0x000fea0003800000 */
[----:B------:R-:W-:-:S13]  /*0ef0*/  FSETP.NEU.AND P0, PT, |R13|, +INF , PT ;  /* 0x7f8000000d00780b */ /* 0x000fda0003f0d200 */
[----:B------:R-:W-:Y:S01]  /*0f00*/  @P0 BREAK B1 ;  /* 0x0000000000010942 */ /* 0x000fe20003800000 */
[----:B------:R-:W-:Y:S05]  /*0f10*/  @P0 BRA `(.L_x_40) ;  /* 0x0000005000000947 */ /* 0x000fea0003800000 */
[----:B------:R-:W-:Y:S05]  /*0f20*/  BSYNC B1 ;  /* 0x0000000000017941 */ /* 0x000fea0003800000 */
.L_x_41:
[----:B------:R-:W-:-:S04]  /*0f30*/  MOV R23, 0x7f800000 ;  /* 0x7f80000000177802 */ /* 0x000fc80000000f00 */
[----:B------:R-:W-:Y:S01]  /*0f40*/  FSEL R23, R23, -INF , P1 ;  /* 0xff80000017177808 */ /* 0x000fe20000800000 */
[----:B------:R-:W-:Y:S06]  /*0f50*/  BRA `(.L_x_40) ;  /* 0x0000001000007947 */ /* 0x000fec0003800000 */
.L_x_42:
[----:B------:R-:W-:-:S07]  /*0f60*/  FADD R23, R13, 1.5 ;  /* 0x3fc000000d177421 */ /* 0x000fce0000000000 */
.L_x_40:
[----:B------:R-:W-:Y:S05]  /*0f70*/  BSYNC B0 ;  /* 0x0000000000007941 */ /* 0x000fea0003800000 */
.L_x_39:
[----:B------:R-:W-:Y:S01]  /*0f80*/  FSETP.NEU.AND P0, PT, R13, 1, PT ;  /* 0x3f8000000d00780b */ /* 0x000fe20003f0d000 */
[----:B------:R-:W-:Y:S01]  /*0f90*/  BSSY B1, `(.L_x_43) ;  /* 0x0000004000017945 */ /* 0x000fe20003800000 */
[----:B------:R-:W-:Y:S02]  /*0fa0*/  MOV R6, 0xfd0 ;  /* 0x00000fd000067802 */ /* 0x000fe40000000f00 */
[----:B------:R-:W-:-:S09]  /*0fb0*/  FSEL R12, R23, 1, P0 ;  /* 0x3f800000170c7808 */ /* 0x000fd20000000000 */
[----:B-----5:R-:W-:Y:S05]  /*0fc0*/  CALL.REL.NOINC `($total_variational_filter_one_iter$__cuda_sm3x_div_rn_noftz_f32) ;  /* 0x0000005000007944 */ /* 0x020fea0003c00000 */
[----:B------:R-:W-:Y:S05]  /*0fd0*/  BSYNC B1 ;  /* 0x0000000000017941 */ /* 0x000fea0003800000 */
.L_x_43:
[----:B------:R-:W-:-:S04]  /*0fe0*/  FFMA R9, R9, R8, R0 ;  /* 0x0000000809097223 */ /* 0x000fc80000000000 */
[----:B------:R-:W-:-:S05]  /*0ff0*/  FFMA R9, R9, 0.20000000298023223877, R2 ;  /* 0x3e4ccccd09097823 */ /* 0x000fca0000000002 */
[----:B------:R-:W-:Y:S01]  /*1000*/  STG.E [R4.64], R9 ;  /* 0x0000000904007986 */ /* 0x000fe2000c101904 */
[----:B------:R-:W-:Y:S05]  /*1010*/  EXIT ;  /* 0x000000000000794d */ /* 0x000fea0003800000 */
        .weak           $total_variational_filter_one_iter$__cuda_sm3x_div_rn_noftz_f32
        .type           $total_variational_filter_one_iter$__cuda_sm3x_div_rn_noftz_f32,@function
        .size           $total_variational_filter_one_iter$__cuda_sm3x_div_rn_noftz_f32,($total_variational_filter_one_iter$__cuda_sm3x_div_rn_noftz_f32_slowpath - $total_variational_filter_one_iter$__cuda_sm3x_div_rn_noftz_f32)
$total_variational_filter_one_iter$__cuda_sm3x_div_rn_noftz_f32:
[----:B------:R-:W0:Y:S01]  /*1020*/  FCHK P0, R3, R12 ;  /* 0x0000000c03007302 */ /* 0x000e220000000000 */
[----:B------:R-:W-:Y:S01]  /*1030*/  IMAD.MOV.U32 R0, RZ, RZ, R3 ;  /* 0x000000ffff007224 */ /* 0x000fe200078e0003 */
[----:B0-----:R-:W-:Y:S06]  /*1040*/  @P0 BRA `(.L_x_44) ;  /* 0x000000b000000947 */ /* 0x001fec0003800000 */
[----:B------:R-:W0:Y:S01]  /*1050*/  MUFU.RCP R3, R12 ;  /* 0x0000000c00037308 */ /* 0x000e220000001000 */
[----:B------:R-:W-:-:S04]  /*1060*/  FADD.FTZ R7, -R12, -RZ ;  /* 0x800000ff0c077221 */ /* 0x000fc80000010100 */
[----:B0-----:R-:W-:-:S04]  /*1070*/  FFMA R10, R3, R7, 1 ;  /* 0x3f800000030a7423 */ /* 0x001fc80000000007 */
[----:B------:R-:W-:-:S04]  /*1080*/  FFMA R3, R3, R10, R3 ;  /* 0x0000000a03037223 */ /* 0x000fc80000000003 */
[----:B------:R-:W-:-:S04]  /*1090*/  FFMA R10, R0, R3, RZ ;  /* 0x00000003000a7223 */ /* 0x000fc800000000ff */
[----:B------:R-:W-:-:S04]  /*10a0*/  FFMA R11, R7, R10, R0 ;  /* 0x0000000a070b7223 */ /* 0x000fc80000000000 */
[----:B------:R-:W-:-:S04]  /*10b0*/  FFMA R11, R3, R11, R10 ;  /* 0x0000000b030b7223 */ /* 0x000fc8000000000a */
[----:B------:R-:W-:Y:S01]  /*10c0*/  FFMA R0, R7, R11, R0 ;  /* 0x0000000b07007223 */ /* 0x000fe20000000000 */
[----:B------:R-:W-:-:S03]  /*10d0*/  MOV R7, 0x0 ;  /* 0x0000000000077802 */ /* 0x000fc60000000f00 */
[----:B------:R-:W-:Y:S01]  /*10e0*/  FFMA R0, R3, R0, R11 ;  /* 0x0000000003007223 */ /* 0x000fe2000000000b */
[----:B------:R-:W-:Y:S06]  /*10f0*/  RET.REL.NODEC R6 `(total_variational_filter_one_iter) ;  /* 0xffffef0006007950 */ /* 0x000fec0003c3ffff */
.L_x_44:
[----:B------:R-:W-:Y:S01]  /*1100*/  BSSY B0, `(.L_x_45) ;  /* 0x0000004000007945 */ /* 0x000fe20003800000 */
[----:B------:R-:W-:Y:S02]  /*1110*/  MOV R3, R12 ;  /* 0x0000000c00037202 */ /* 0x000fe40000000f00 */
[----:B------:R-:W-:-:S07]  /*1120*/  MOV R10, 0x1140 ;  /* 0x00001140000a7802 */ /* 0x000fce0000000f00 */
[----:B------:R-:W-:Y:S05]  /*1130*/  CALL.REL.NOINC `($total_variational_filter_one_iter$__cuda_sm3x_div_rn_noftz_f32_slowpath) ;  /* 0x0000004000007944 */ /* 0x000fea0003c00000 */
[----:B------:R-:W-:Y:S05]  /*1140*/  BSYNC B0 ;  /* 0x0000000000007941 */ /* 0x000fea0003800000 */
.L_x_45:
[----:B------:R-:W-:Y:S01]  /*1150*/  IMAD.MOV.U32 R0, RZ, RZ, R7 ;  /* 0x000000ffff007224 */ /* 0x000fe200078e0007 */
[----:B------:R-:W-:-:S04]  /*1160*/  MOV R7, 0x0 ;  /* 0x0000000000077802 */ /* 0x000fc80000000f00 */
[----:B------:R-:W-:Y:S05]  /*1170*/  RET.REL.NODEC R6 `(total_variational_filter_one_iter) ;  /* 0xffffee8006007950 */ /* 0x000fea0003c3ffff */
        .weak           $total_variational_filter_one_iter$__cuda_sm3x_div_rn_noftz_f32_slowpath
        .type           $total_variational_filter_one_iter$__cuda_sm3x_div_rn_noftz_f32_slowpath,@function
        .size           $total_variational_filter_one_iter$__cuda_sm3x_div_rn_noftz_f32_slowpath,(.L_x_342 - $total_variational_filter_one_iter$__cuda_sm3x_div_rn_noftz_f32_slowpath)
$total_variational_filter_one_iter$__cuda_sm3x_div_rn_noftz_f32_slowpath:
[----:B------:R-:W-:Y:S01]  /*1180*/  SHF.R.U32.HI R11, RZ, 0x17, R3 ;  /* 0x00000017ff0b7819 */ /* 0x000fe20000011603 */
[----:B------:R-:W-:Y:S01]  /*1190*/  BSSY B2, `(.L_x_46) ;  /* 0x0000027000027945 */ /* 0x000fe20003800000 */
[----:B------:R-:W-:Y:S02]  /*11a0*/  SHF.R.U32.HI R7, RZ, 0x17, R0 ;  /* 0x00000017ff077819 */ /* 0x000fe40000011600 */
[----:B------:R-:W-:Y:S02]  /*11b0*/  LOP3.LUT R17, R11, 0xff, RZ, 0xc0, !PT ;  /* 0x000000ff0b117812 */ /* 0x000fe400078ec0ff */
[----:B------:R-:W-:Y:S02]  /*11c0*/  LOP3.LUT R12, R7, 0xff, RZ, 0xc0, !PT ;  /* 0x000000ff070c7812 */ /* 0x000fe400078ec0ff */
[----:B------:R-:W-:Y:S02]  /*11d0*/  IADD3 R14, R17, -0x1, RZ ;  /* 0xffffffff110e7810 */ /* 0x000fe40007ffe0ff */
[----:B------:R-:W-:-:S02]  /*11e0*/  IADD3 R13, R12, -0x1, RZ ;  /* 0xffffffff0c0d7810 */ /* 0x000fc40007ffe0ff */
[----:B------:R-:W-:Y:S02]  /*11f0*/  ISETP.GT.U32.AND P0, PT, R14, 0xfd, PT ;  /* 0x000000fd0e00780c */ /* 0x000fe40003f04070 */
[----:B------:R-:W-:Y:S02]  /*1200*/  MOV R7, R0 ;  /* 0x0000000000077202 */ /* 0x000fe40000000f00 */
        /* <DEDUP_REMOVED lines=26> */
[----:B------:R-:W-:Y:S01]  /*13b0*/  @P0 MOV R11, RZ ;  /* 0x000000ff000b0202 */ /* 0x000fe20000000f00 */
[----:B------:R-:W-:Y:S01]  /*13c0*/  @!P0 FFMA R7, R0, 1.84467440737095516160e+19, RZ ;  /* 0x5f80000000078823 */ /* 0x000fe200000000ff */
[----:B------:R-:W-:Y:S01]  /*13d0*/  @!P0 MOV R11, 0xffffffc0 ;  /* 0xffffffc0000b8802 */ /* 0x000fe20000000f00 */
[----:B------:R-:W-:-:S03]  /*13e0*/  @!P1 FFMA R3, R3, 1.84467440737095516160e+19, RZ ;  /* 0x5f80000003039823 */ /* 0x000fc600000000ff */
[----:B------:R-:W-:-:S07]  /*13f0*/  @!P1 IADD3 R11, R11, 0x40, RZ ;  /* 0x000000400b0b9810 */ /* 0x000fce0007ffe0ff */
.L_x_47:
[----:B------:R-:W-:Y:S05]  /*1400*/  BSYNC B2 ;  /* 0x0000000000027941 */ /* 0x000fea0003800000 */
.L_x_46:
[----:B------:R-:W-:Y:S01]  /*1410*/  LEA R0, R17, 0xc0800000, 0x17 ;  /* 0xc080000011007811 */ /* 0x000fe200078eb8ff */
[----:B------:R-:W-:Y:S01]  /*1420*/  BSSY B2, `(.L_x_52) ;  /* 0x000003b000027945 */ /* 0x000fe20003800000 */
[----:B------:R-:W-:-:S03]  /*1430*/  IADD3 R12, R12, -0x7f, RZ ;  /* 0xffffff810c0c7810 */ /* 0x000fc60007ffe0ff */
[----:B------:R-:W-:Y:S02]  /*1440*/  IMAD.IADD R3, R3, 0x1, -R0 ;  /* 0x0000000103037824 */ /* 0x000fe400078e0a00 */
[C---:B------:R-:W-:Y:S01]  /*1450*/  IMAD R0, R12.reuse, -0x800000, R7 ;  /* 0xff8000000c007824 */ /* 0x040fe200078e0207 */
[----:B------:R-:W-:Y:S01]  /*1460*/  IADD3 R12, R12, 0x7f, -R17 ;  /* 0x0000007f0c0c7810 */ /* 0x000fe20007ffe811 */
[----:B------:R-:W0:Y:S01]  /*1470*/  MUFU.RCP R13, R3 ;  /* 0x00000003000d7308 */ /* 0x000e220000001000 */
[----:B------:R-:W-:Y:S02]  /*1480*/  FADD.FTZ R15, -R3, -RZ ;  /* 0x800000ff030f7221 */ /* 0x000fe40000010100 */
[----:B------:R-:W-:Y:S02]  /*1490*/  IADD3 R12, R12, R11, RZ ;  /* 0x0000000b0c0c7210 */ /* 0x000fe40007ffe0ff */
[----:B0-----:R-:W-:-:S04]  /*14a0*/  FFMA R14, R13, R15, 1 ;  /* 0x3f8000000d0e7423 */ /* 0x001fc8000000000f */
[----:B------:R-:W-:-:S04]  /*14b0*/  FFMA R16, R13, R14, R13 ;  /* 0x0000000e0d107223 */ /* 0x000fc8000000000d */
[----:B------:R-:W-:-:S04]  /*14c0*/  FFMA R7, R0, R16, RZ ;  /* 0x0000001000077223 */ /* 0x000fc800000000ff */
[----:B------:R-:W-:-:S04]  /*14d0*/  FFMA R14, R15, R7, R0 ;  /* 0x000000070f0e7223 */ /* 0x000fc80000000000 */
[----:B------:R-:W-:-:S04]  /*14e0*/  FFMA R13, R16, R14, R7 ;  /* 0x0000000e100d7223 */ /* 0x000fc80000000007 */
[----:B------:R-:W-:-:S04]  /*14f0*/  FFMA R14, R15, R13, R0 ;  /* 0x0000000d0f0e7223 */ /* 0x000fc80000000000 */
[----:B------:R-:W-:-:S05]  /*1500*/  FFMA R7, R16, R14, R13 ;  /* 0x0000000e10077223 */ /* 0x000fca000000000d */
[----:B------:R-:W-:-:S04]  /*1510*/  SHF.R.U32.HI R0, RZ, 0x17, R7 ;  /* 0x00000017ff007819 */ /* 0x000fc80000011607 */
[----:B------:R-:W-:-:S04]  /*1520*/  LOP3.LUT R0, R0, 0xff, RZ, 0xc0, !PT ;  /* 0x000000ff00007812 */ /* 0x000fc800078ec0ff */
[----:B------:R-:W-:-:S04]  /*1530*/  IADD3 R15, R0, R12, RZ ;  /* 0x0000000c000f7210 */ /* 0x000fc80007ffe0ff */
        /* <DEDUP_REMOVED lines=15> */
.L_x_54:
[CCC-:B------:R-:W-:Y:S01]  /*1630*/  FFMA.RZ R0, R16.reuse, R14.reuse, R13.reuse ;  /* 0x0000000e10007223 */ /* 0x1c0fe2000000c00d */
[C---:B------:R-:W-:Y:S01]  /*1640*/  IADD3 R12, R15.reuse, 0x20, RZ ;  /* 0x000000200f0c7810 */ /* 0x040fe20007ffe0ff */
[-CC-:B------:R-:W-:Y:S01]  /*1650*/  FFMA.RM R3, R16, R14.reuse, R13.reuse ;  /* 0x0000000e10037223 */ /* 0x180fe2000000400d */
[C---:B------:R-:W-:Y:S02]  /*1660*/  ISETP.NE.AND P2, PT, R15.reuse, RZ, PT ;  /* 0x000000ff0f00720c */ /* 0x040fe40003f45270 */
[----:B------:R-:W-:Y:S01]  /*1670*/  LOP3.LUT R11, R0, 0x7fffff, RZ, 0xc0, !PT ;  /* 0x007fffff000b7812 */ /* 0x000fe200078ec0ff */
[----:B------:R-:W-:Y:S01]  /*1680*/  FFMA.RP R0, R16, R14, R13 ;  /* 0x0000000e10007223 */ /* 0x000fe2000000800d */
[----:B------:R-:W-:Y:S01]  /*1690*/  IMAD.MOV R13, RZ, RZ, -R15 ;  /* 0x000000ffff0d7224 */ /* 0x000fe200078e0a0f */
[----:B------:R-:W-:Y:S02]  /*16a0*/  ISETP.NE.AND P1, PT, R15, RZ, PT ;  /* 0x000000ff0f00720c */ /* 0x000fe40003f25270 */
        /* <DEDUP_REMOVED lines=10> */
[----:B------:R-:W-:-:S04]  /*1750*/  LOP3.LUT R3, R3, R0, RZ, 0xc0, !PT ;  /* 0x0000000003037212 */ /* 0x000fc800078ec0ff */
[----:B------:R-:W-:-:S04]  /*1760*/  IADD3 R12, R12, R3, RZ ;  /* 0x000000030c0c7210 */ /* 0x000fc80007ffe0ff */
[----:B------:R-:W-:Y:S01]  /*1770*/  LOP3.LUT R7, R12, R7, RZ, 0xfc, !PT ;  /* 0x000000070c077212 */ /* 0x000fe200078efcff */
[----:B------:R-:W-:Y:S06]  /*1780*/  BRA `(.L_x_56) ;  /* 0x0000004000007947 */ /* 0x000fec0003800000 */
.L_x_55:
[----:B------:R-:W-:-:S04]  /*1790*/  LOP3.LUT R7, R7, 0x80000000, RZ, 0xc0, !PT ;  /* 0x8000000007077812 */ /* 0x000fc800078ec0ff */
[----:B------:R-:W-:Y:S01]  /*17a0*/  LOP3.LUT R7, R7, 0x7f800000, RZ, 0xfc, !PT ;  /* 0x7f80000007077812 */ /* 0x000fe200078efcff */
[----:B------:R-:W-:Y:S06]  /*17b0*/  BRA `(.L_x_56) ;  /* 0x0000001000007947 */ /* 0x000fec0003800000 */
.L_x_53:
[----:B------:R-:W-:-:S07]  /*17c0*/  LEA R7, R12, R7, 0x17 ;  /* 0x000000070c077211 */ /* 0x000fce00078eb8ff */
.L_x_56:
[----:B------:R-:W-:Y:S05]  /*17d0*/  BSYNC B2 ;  /* 0x0000000000027941 */ /* 0x000fea0003800000 */
.L_x_52:
[----:B------:R-:W-:-:S04]  /*17e0*/  IMAD.MOV.U32 R11, RZ, RZ, 0x0 ;  /* 0x00000000ff0b7424 */ /* 0x000fc800078e00ff */
[----:B------:R-:W-:Y:S05]  /*17f0*/  RET.REL.NODEC R10 `(total_variational_filter_one_iter) ;  /* 0xffffe8000a007950 */ /* 0x000fea0003c3ffff */
.L_x_51:
[----:B------:R-:W-:Y:S02]  /*1800*/  MOV R11, 0x0 ;  /* 0x00000000000b7802 */ /* 0x000fe40000000f00 */
[----:B------:R-:W-:-:S04]  /*1810*/  LOP3.LUT R3, R3, 0x80000000, R7, 0x48, !PT ;  /* 0x8000000003037812 */ /* 0x000fc800078e4807 */
[----:B------:R-:W-:Y:S01]  /*1820*/  LOP3.LUT R7, R3, 0x7f800000, RZ, 0xfc, !PT ;  /* 0x7f80000003077812 */ /* 0x000fe200078efcff */
[----:B------:R-:W-:Y:S06]  /*1830*/  RET.REL.NODEC R10 `(total_variational_filter_one_iter) ;  /* 0xffffe7c00a007950 */ /* 0x000fec0003c3ffff */
.L_x_50:
[----:B------:R-:W-:Y:S02]  /*1840*/  MOV R11, 0x0 ;  /* 0x00000000000b7802 */ /* 0x000fe40000000f00 */
[----:B------:R-:W-:Y:S02]  /*1850*/  LOP3.LUT R7, R3, 0x80000000, R7, 0x48, !PT ;  /* 0x8000000003077812 */ /* 0x000fe400078e4807 */
[----:B------:R-:W-:Y:S05]  /*1860*/  RET.REL.NODEC R10 `(total_variational_filter_one_iter) ;  /* 0xffffe7900a007950 */ /* 0x000fea0003c3ffff */
.L_x_49:
[----:B------:R-:W-:Y:S01]  /*1870*/  MOV R11, 0x0 ;  /* 0x00000000000b7802 */ /* 0x000fe20000000f00 */
[----:B------:R-:W-:-:S03]  /*1880*/  IMAD.MOV.U32 R7, RZ, RZ, 0x7fffffff ;  /* 0x7fffffffff077424 */ /* 0x000fc600078e00ff */
[----:B------:R-:W-:Y:S05]  /*1890*/  RET.REL.NODEC R10 `(total_variational_filter_one_iter) ;  /* 0xffffe7600a007950 */ /* 0x000fea0003c3ffff */
.L_x_48:
[----:B------:R-:W-:Y:S01]  /*18a0*/  MOV R11, 0x0 ;  /* 0x00000000000b7802 */ /* 0x000fe20000000f00 */
[----:B------:R-:W-:-:S03]  /*18b0*/  FADD.FTZ R7, R0, R3 ;  /* 0x0000000300077221 */ /* 0x000fc60000010000 */
[----:B------:R-:W-:Y:S05]  /*18c0*/  RET.REL.NODEC R10 `(total_variational_filter_one_iter) ;  /* 0xffffe7300a007950 */ /* 0x000fea0003c3ffff */
.L_x_57:
        /* <DEDUP_REMOVED lines=11> */
.L_x_342:


//--------------------- .text.depth_median_filter_h --------------------------
	.section	.text.depth_median_filter_h,"ax",@progbits
	.sectioninfo	@"SHI_REGISTERS=17"
	.align	128
        .global         depth_median_filter_h
        .type           depth_median_filter_h,@function
        .size           depth_median_filter_h,(.L_x_365 - depth_median_filter_h)
        .other          depth_median_filter_h,@"STO_CUDA_ENTRY STV_DEFAULT"
depth_median_filter_h:
.text.depth_median_filter_h:
[----:B------:R-:W-:-:S07]  /*0000*/  IMAD.MOV.U32 R1, RZ, RZ, c[0x0][0x28] ;  /* 0x00000a00ff017624 */ /* 0x000fce00078e00ff */
[----:B------:R-:W-:Y:S01]  /*0010*/  IMAD.MOV.U32 R4, RZ, RZ, c[0x0][0x178] ;  /* 0x00005e00ff047624 */ /* 0x000fe200078e00ff */
[----:B------:R-:W-:Y:S01]  /*0020*/  ULDC.64 UR4, c[0x0][0x118] ;  /* 0x0000460000047ab9 */ /* 0x000fe20000000a00 */
[----:B------:R-:W-:-:S05]  /*0030*/  IMAD.MOV.U32 R5, RZ, RZ, c[0x0][0x17c] ;  /* 0x00005f00ff057624 */ /* 0x000fca00078e00ff */
[----:B------:R-:W2:Y:S01]  /*0040*/  LDG.E R10, [R4.64] ;  /* 0x00000004040a7981 */ /* 0x000ea2000c1e1900 */
[----:B------:R-:W-:Y:S02]  /*0050*/  IMAD.MOV.U32 R2, RZ, RZ, 0x4 ;  /* 0x00000004ff027424 */ /* 0x000fe400078e00ff */
[----:B------:R-:W-:Y:S01]  /*0060*/  IMAD.MOV.U32 R8, RZ, RZ, c[0x0][0x170] ;  /* 0x00005c00ff087624 */ /* 0x000fe200078e00ff */
[----:B------:R-:W0:Y:S01]  /*0070*/  S2R R12, SR_CTAID.X ;  /* 0x00000000000c7919 */ /* 0x000e220000002500 */
[----:B------:R-:W-:-:S03]  /*0080*/  IMAD.MOV.U32 R9, RZ, RZ, c[0x0][0x174] ;  /* 0x00005d00ff097624 */ /* 0x000fc600078e00ff */
[----:B------:R-:W0:Y:S04]  /*0090*/  S2R R3, SR_TID.X ;  /* 0x0000000000037919 */ /* 0x000e280000002100 */
[----:B------:R-:W3:Y:S01]  /*00a0*/  LDG.E R8, [R8.64] ;  /* 0x0000000408087981 */ /* 0x000ee2000c1e1900 */
[----:B0-----:R-:W-:-:S04]  /*00b0*/  IMAD R3, R12, c[0x0][0x0], R3 ;  /* 0x000000000c037a24 */ /* 0x001fc800078e0203 */
[----:B------:R-:W-:-:S05]  /*00c0*/  IMAD.WIDE R6, R3, R2, c[0x0][0x168] ;  /* 0x00005a0003067625 */ /* 0x000fca00078e0202 */
[----:B------:R0:W4:Y:S02]  /*00d0*/  LDG.E R0, [R6.64] ;  /* 0x0000000406007981 */ /* 0x000124000c1e1900 */
[----:B0-----:R-:W-:Y:S02]  /*00e0*/  IABS R6, R3 ;  /* 0x0000000300067213 */ /* 0x001fe40000000000 */
[----:B------:R-:W-:Y:S01]  /*00f0*/  ISETP.GE.AND P2, PT, R3, RZ, PT ;  /* 0x000000ff0300720c */ /* 0x000fe20003f46270 */
[----:B------:R-:W-:Y:S01]  /*0100*/  BSSY B0, `(.L_x_58) ;  /* 0x0000034000007945 */ /* 0x000fe20003800000 */
[----:B--2---:R-:W-:-:S04]  /*0110*/  IABS R14, R10 ;  /* 0x0000000a000e7213 */ /* 0x004fc80000000000 */
[----:B------:R-:W0:Y:S02]  /*0120*/  I2F.RP R11, R14 ;  /* 0x0000000e000b7306 */ /* 0x000e240000209400 */
[----:B0-----:R-:W0:Y:S02]  /*0130*/  MUFU.RCP R11, R11 ;  /* 0x0000000b000b7308 */ /* 0x001e240000001000 */
[----:B0-----:R-:W-:-:S04]  /*0140*/  IADD3 R4, R11, 0xffffffe, RZ ;  /* 0x0ffffffe0b047810 */ /* 0x001fc80007ffe0ff */
[----:B------:R0:W1:Y:S01]  /*0150*/  F2I.FTZ.U32.TRUNC.NTZ R5, R4 ;  /* 0x0000000400057305 */ /* 0x000062000021f000 */
[----:B------:R-:W-:Y:S01]  /*0160*/  IABS R7, R10 ;  /* 0x0000000a00077213 */ /* 0x000fe20000000000 */
[----:B0-----:R-:W-:Y:S02]  /*0170*/  IMAD.MOV.U32 R4, RZ, RZ, RZ ;  /* 0x000000ffff047224 */ /* 0x001fe400078e00ff */
[----:B-1----:R-:W-:-:S04]  /*0180*/  IMAD.MOV R13, RZ, RZ, -R5 ;  /* 0x000000ffff0d7224 */ /* 0x002fc800078e0a05 */
[----:B------:R-:W-:-:S04]  /*0190*/  IMAD R13, R13, R14, RZ ;  /* 0x0000000e0d0d7224 */ /* 0x000fc800078e02ff */
[----:B------:R-:W-:-:S04]  /*01a0*/  IMAD.HI.U32 R5, R5, R13, R4 ;  /* 0x0000000d05057227 */ /* 0x000fc800078e0004 */
[----:B------:R-:W-:Y:S02]  /*01b0*/  IMAD.MOV R7, RZ, RZ, -R7 ;  /* 0x000000ffff077224 */ /* 0x000fe400078e0a07 */
[----:B------:R-:W-:-:S04]  /*01c0*/  IMAD.HI.U32 R5, R5, R6, RZ ;  /* 0x0000000605057227 */ /* 0x000fc800078e00ff */
[----:B------:R-:W-:-:S05]  /*01d0*/  IMAD R5, R5, R7, R6 ;  /* 0x0000000705057224 */ /* 0x000fca00078e0206 */
[----:B------:R-:W-:-:S13]  /*01e0*/  ISETP.GT.U32.AND P0, PT, R14, R5, PT ;  /* 0x000000050e00720c */ /* 0x000fda0003f04070 */
[----:B------:R-:W-:-:S05]  /*01f0*/  @!P0 IMAD.IADD R5, R5, 0x1, -R14 ;  /* 0x0000000105058824 */ /* 0x000fca00078e0a0e */
[----:B------:R-:W-:Y:S02]  /*0200*/  ISETP.GT.U32.AND P0, PT, R14, R5, PT ;  /* 0x000000050e00720c */ /* 0x000fe40003f04070 */
[----:B------:R-:W-:Y:S02]  /*0210*/  ISETP.NE.AND P1, PT, R10, RZ, PT ;  /* 0x000000ff0a00720c */ /* 0x000fe40003f25270 */
[----:B------:R-:W-:Y:S02]  /*0220*/  SHF.R.U32.HI R4, RZ, 0x2, R12 ;  /* 0x00000002ff047819 */ /* 0x000fe4000001160c */
[----:B---3--:R-:W-:-:S07]  /*0230*/  IADD3 R7, R8, -0x1, RZ ;  /* 0xffffffff08077810 */ /* 0x008fce0007ffe0ff */
[----:B------:R-:W-:Y:S01]  /*0240*/  @!P0 IMAD.IADD R5, R5, 0x1, -R14 ;  /* 0x0000000105058824 */ /* 0x000fe200078e0a0e */
[----:B------:R-:W-:-:S04]  /*0250*/  ISETP.NE.AND P0, PT, R4, RZ, PT ;  /* 0x000000ff0400720c */ /* 0x000fc80003f05270 */
[----:B----4-:R-:W-:Y:S01]  /*0260*/  FSETP.NEU.AND P0, PT, R0, RZ, P0 ;  /* 0x000000ff0000720b */ /* 0x010fe2000070d000 */
[----:B------:R-:W-:Y:S01]  /*0270*/  @!P2 IMAD.MOV R5, RZ, RZ, -R5 ;  /* 0x000000ffff05a224 */ /* 0x000fe200078e0a05 */
[----:B------:R-:W-:Y:S02]  /*0280*/  @!P1 LOP3.LUT R5, RZ, R10, RZ, 0x33, !PT ;  /* 0x0000000aff059212 */ /* 0x000fe400078e33ff */
[----:B------:R-:W-:Y:S02]  /*0290*/  ISETP.NE.AND P0, PT, R4, R7, P0 ;  /* 0x000000070400720c */ /* 0x000fe40000705270 */
[----:B------:R-:W-:Y:S02]  /*02a0*/  IADD3 R4, R10, -0x1, RZ ;  /* 0xffffffff0a047810 */ /* 0x000fe40007ffe0ff */
[----:B------:R-:W-:-:S04]  /*02b0*/  ISETP.NE.AND P0, PT, R5, RZ, P0 ;  /* 0x000000ff0500720c */ /* 0x000fc80000705270 */
[----:B------:R-:W-:Y:S01]  /*02c0*/  ISETP.NE.AND P0, PT, R5, R4, P0 ;  /* 0x000000040500720c */ /* 0x000fe20000705270 */
[----:B------:R-:W-:-:S12]  /*02d0*/  IMAD.WIDE R6, R3, R2, c[0x0][0x160] ;  /* 0x0000580003067625 */ /* 0x000fd800078e0202 */
[----:B------:R-:W-:Y:S05]  /*02e0*/  @!P0 BRA `(.L_x_59) ;  /* 0x0000015000008947 */ /* 0x000fea0003800000 */
[C-C-:B------:R-:W-:Y:S02]  /*02f0*/  IMAD.IADD R5, R3.reuse, 0x1, R10.reuse ;  /* 0x0000000103057824 */ /* 0x140fe400078e020a */
[----:B------:R-:W-:Y:S02]  /*0300*/  IMAD.IADD R3, R3, 0x1, -R10 ;  /* 0x0000000103037824 */ /* 0x000fe400078e0a0a */
[----:B------:R-:W-:-:S04]  /*0310*/  IMAD.WIDE R4, R5, R2, c[0x0][0x168] ;  /* 0x00005a0005047625 */ /* 0x000fc800078e0202 */
[----:B------:R-:W-:Y:S02]  /*0320*/  IMAD.WIDE R2, R3, R2, c[0x0][0x168] ;  /* 0x00005a0003027625 */ /* 0x000fe400078e0202 */
[----:B------:R-:W2:Y:S04]  /*0330*/  LDG.E R4, [R4.64] ;  /* 0x0000000404047981 */ /* 0x000ea8000c1e1900 */
[----:B------:R-:W3:Y:S01]  /*0340*/  LDG.E R3, [R2.64] ;  /* 0x0000000402037981 */ /* 0x000ee2000c1e1900 */
[----:B--2---:R-:W-:-:S04]  /*0350*/  FSETP.NEU.AND P0, PT, R4, RZ, PT ;  /* 0x000000ff0400720b */ /* 0x004fc80003f0d000 */
[----:B---3--:R-:W-:-:S13]  /*0360*/  FSETP.NEU.AND P0, PT, R3, RZ, P0 ;  /* 0x000000ff0300720b */ /* 0x008fda000070d000 */
[----:B------:R-:W-:Y:S05]  /*0370*/  @!P0 BRA `(.L_x_59) ;  /* 0x000000c000008947 */ /* 0x000fea0003800000 */
[CC--:B------:R-:W-:Y:S02]  /*0380*/  FSETP.GEU.AND P1, PT, R0.reuse, R3.reuse, PT ;  /* 0x000000030000720b */ /* 0x0c0fe40003f2e000 */
[CC--:B------:R-:W-:Y:S02]  /*0390*/  FSETP.GT.AND P0, PT, R0.reuse, R3.reuse, PT ;  /* 0x000000030000720b */ /* 0x0c0fe40003f04000 */
[CC--:B------:R-:W-:Y:S02]  /*03a0*/  FSEL R9, R0.reuse, R3.reuse, !P1 ;  /* 0x0000000300097208 */ /* 0x0c0fe40004800000 */
[C---:B------:R-:W-:Y:S01]  /*03b0*/  FSEL R5, R0.reuse, R3, P0 ;  /* 0x0000000300057208 */ /* 0x040fe20000000000 */
[----:B------:R-:W-:Y:S01]  /*03c0*/  FADD R3, R0, R3 ;  /* 0x0000000300037221 */ /* 0x000fe20000000000 */
[C---:B------:R-:W-:Y:S02]  /*03d0*/  FSETP.GEU.AND P1, PT, R4.reuse, R9, PT ;  /* 0x000000090400720b */ /* 0x040fe40003f2e000 */
[C---:B------:R-:W-:Y:S01]  /*03e0*/  FSETP.GT.AND P0, PT, R4.reuse, R5, PT ;  /* 0x000000050400720b */ /* 0x040fe20003f04000 */
[C---:B------:R-:W-:Y:S01]  /*03f0*/  FADD R2, R4.reuse, R3 ;  /* 0x0000000304027221 */ /* 0x040fe20000000000 */
[----:B------:R-:W-:-:S02]  /*0400*/  FSEL R9, R4, R9, !P1 ;  /* 0x0000000904097208 */ /* 0x000fc40004800000 */
[----:B------:R-:W-:-:S03]  /*0410*/  FSEL R0, R4, R5, P0 ;  /* 0x0000000504007208 */ /* 0x000fc60000000000 */
[----:B------:R-:W-:-:S04]  /*0420*/  FADD R9, -R9, R2 ;  /* 0x0000000209097221 */ /* 0x000fc80000000100 */
[----:B------:R-:W-:-:S07]  /*0430*/  FADD R0, -R0, R9 ;  /* 0x0000000900007221 */ /* 0x000fce0000000100 */
.L_x_59:
[----:B------:R-:W-:Y:S05]  /*0440*/  BSYNC B0 ;  /* 0x0000000000007941 */ /* 0x000fea0003800000 */
.L_x_58:
[----:B------:R-:W-:Y:S01]  /*0450*/  STG.E [R6.64], R0 ;  /* 0x0000000006007986 */ /* 0x000fe2000c101904 */
[----:B------:R-:W-:Y:S05]  /*0460*/  EXIT ;  /* 0x000000000000794d */ /* 0x000fea0003800000 */
.L_x_60:
        /* <DEDUP_REMOVED lines=9> */
.L_x_365:


//--------------------- .text.depth_median_filter_w --------------------------
	.section	.text.depth_median_filter_w,"ax",@progbits
	.sectioninfo	@"SHI_REGISTERS=18"
	.align	128
        .global         depth_median_filter_w
        .type           depth_median_filter_w,@function
        .size           depth_median_filter_w,(.L_x_366 - depth_median_filter_w)
        .other          depth_median_filter_w,@"STO_CUDA_ENTRY STV_DEFAULT"
depth_median_filter_w:
.text.depth_median_filter_w:
        /* <DEDUP_REMOVED lines=10> */
[----:B------:R1:W3:Y:S01]  /*00a0*/  LDG.E R6, [R6.64] ;  /* 0x0000000406067981 */ /* 0x0002e2000c1e1900 */
[----:B0-----:R-:W-:-:S04]  /*00b0*/  IMAD R0, R10, c[0x0][0x0], R3 ;  /* 0x000000000a007a24 */ /* 0x001fc800078e0203 */
[----:B------:R-:W-:-:S05]  /*00c0*/  IMAD.WIDE R2, R0, R15, c[0x0][0x168] ;  /* 0x00005a0000027625 */ /* 0x000fca00078e020f */
[----:B------:R-:W4:Y:S01]  /*00d0*/  LDG.E R11, [R2.64] ;  /* 0x00000004020b7981 */ /* 0x000f22000c1e1900 */
[----:B------:R-:W-:Y:S02]  /*00e0*/  IABS R14, R0 ;  /* 0x00000000000e7213 */ /* 0x000fe40000000000 */
[----:B------:R-:W-:Y:S01]  /*00f0*/  ISETP.GE.AND P2, PT, R0, RZ, PT ;  /* 0x000000ff0000720c */ /* 0x000fe20003f46270 */
[----:B------:R-:W-:Y:S01]  /*0100*/  BSSY B0, `(.L_x_61) ;  /* 0x0000030000007945 */ /* 0x000fe20003800000 */
[----:B--2---:R-:W-:-:S04]  /*0110*/  IABS R12, R8 ;  /* 0x00000008000c7213 */ /* 0x004fc80000000000 */
[----:B------:R-:W0:Y:S02]  /*0120*/  I2F.RP R9, R12 ;  /* 0x0000000c00097306 */ /* 0x000e240000209400 */
[----:B0-----:R-:W0:Y:S02]  /*0130*/  MUFU.RCP R9, R9 ;  /* 0x0000000900097308 */ /* 0x001e240000001000 */
[----:B0-----:R-:W-:-:S04]  /*0140*/  IADD3 R4, R9, 0xffffffe, RZ ;  /* 0x0ffffffe09047810 */ /* 0x001fc80007ffe0ff */
[----:B------:R0:W2:Y:S01]  /*0150*/  F2I.FTZ.U32.TRUNC.NTZ R5, R4 ;  /* 0x0000000400057305 */ /* 0x0000a2000021f000 */
[----:B-1----:R-:W-:Y:S01]  /*0160*/  IABS R7, R8 ;  /* 0x0000000800077213 */ /* 0x002fe20000000000 */
[----:B0-----:R-:W-:Y:S02]  /*0170*/  IMAD.MOV.U32 R4, RZ, RZ, RZ ;  /* 0x000000ffff047224 */ /* 0x001fe400078e00ff */
[----:B--2---:R-:W-:-:S04]  /*0180*/  IMAD.MOV R13, RZ, RZ, -R5 ;  /* 0x000000ffff0d7224 */ /* 0x004fc800078e0a05 */
        /* <DEDUP_REMOVED lines=22> */
[----:B------:R-:W2:Y:S04]  /*02f0*/  LDG.E R6, [R2.64+0x4] ;  /* 0x0000040402067981 */ /* 0x000ea8000c1e1900 */
[----:B------:R-:W3:Y:S01]  /*0300*/  LDG.E R0, [R2.64+-0x4] ;  /* 0xfffffc0402007981 */ /* 0x000ee2000c1e1900 */
        /* <DEDUP_REMOVED lines=15> */
.L_x_62:
[----:B------:R-:W-:Y:S05]  /*0400*/  BSYNC B0 ;  /* 0x0000000000007941 */ /* 0x000fea0003800000 */
.L_x_61:
[----:B------:R-:W-:Y:S01]  /*0410*/  STG.E [R4.64], R11 ;  /* 0x0000000b04007986 */ /* 0x000fe2000c101904 */
[----:B------:R-:W-:Y:S05]  /*0420*/  EXIT ;  /* 0x000000000000794d */ /* 0x000fea0003800000 */
.L_x_63:
        /* <DEDUP_REMOVED lines=13> */
.L_x_366:


//--------------------- .text.depth_smoothing_filter_h --------------------------
	.section	.text.depth_smoothing_filter_h,"ax",@progbits
	.sectioninfo	@"SHI_REGISTERS=29"
	.align	128
        .global         depth_smoothing_filter_h
        .type           depth_smoothing_filter_h,@function
        .size           depth_smoothing_filter_h,(.L_x_344 - depth_smoothing_filter_h)
        .other          depth_smoothing_filter_h,@"STO_CUDA_ENTRY STV_DEFAULT"
depth_smoothing_filter_h:
.text.depth_smoothing_filter_h:
[----:B------:R-:W-:-:S07]  /*0000*/  IMAD.MOV.U32 R1, RZ, RZ, c[0x0][0x28] ;  /* 0x00000a00ff017624 */ /* 0x000fce00078e00ff */
[----:B------:R-:W0:Y:S01]  /*0010*/  S2R R9, SR_CTAID.X ;  /* 0x0000000000097919 */ /* 0x000e220000002500 */
[----:B------:R-:W-:Y:S01]  /*0020*/  IMAD.MOV.U32 R11, RZ, RZ, 0x4 ;  /* 0x00000004ff0b7424 */ /* 0x000fe200078e00ff */
[----:B------:R-:W-:Y:S01]  /*0030*/  ULDC.64 UR4, c[0x0][0x118] ;  /* 0x0000460000047ab9 */ /* 0x000fe20000000a00 */
[----:B------:R-:W-:Y:S01]  /*0040*/  IADD3 R1, R1, -0x18, RZ ;  /* 0xffffffe801017810 */ /* 0x000fe20007ffe0ff */
[----:B------:R-:W0:Y:S02]  /*0050*/  S2R R8, SR_TID.X ;  /* 0x0000000000087919 */ /* 0x000e240000002100 */
[----:B0-----:R-:W-:-:S04]  /*0060*/  IMAD R8, R9, c[0x0][0x0], R8 ;  /* 0x0000000009087a24 */ /* 0x001fc800078e0208 */
[----:B------:R-:W-:-:S06]  /*0070*/  IMAD.WIDE R10, R8, R11, c[0x0][0x168] ;  /* 0x00005a00080a7625 */ /* 0x000fcc00078e020b */
[----:B------:R-:W2:Y:S01]  /*0080*/  LDG.E R10, [R10.64] ;  /* 0x000000040a0a7981 */ /* 0x000ea2000c1e1900 */
[----:B------:R-:W-:Y:S01]  /*0090*/  IMAD.MOV.U32 R3, RZ, RZ, 0x3f2ac083 ;  /* 0x3f2ac083ff037424 */ /* 0x000fe200078e00ff */
[----:B------:R-:W-:Y:S01]  /*00a0*/  MOV R0, 0x3dcccccd ;  /* 0x3dcccccd00007802 */ /* 0x000fe20000000f00 */
[----:B------:R-:W-:Y:S01]  /*00b0*/  IMAD.MOV.U32 R2, RZ, RZ, 0x3f800000 ;  /* 0x3f800000ff027424 */ /* 0x000fe200078e00ff */
[----:B------:R-:W-:Y:S01]  /*00c0*/  BSSY B0, `(.L_x_64) ;  /* 0x0000059000007945 */ /* 0x000fe20003800000 */
[----:B------:R-:W-:Y:S02]  /*00d0*/  IMAD.MOV.U32 R5, RZ, RZ, 0x3e4ccccd ;  /* 0x3e4ccccdff057424 */ /* 0x000fe400078e00ff */
[----:B------:R-:W-:Y:S01]  /*00e0*/  IMAD.MOV.U32 R4, RZ, RZ, 0x3ecccccd ;  /* 0x3ecccccdff047424 */ /* 0x000fe200078e00ff */
[----:B------:R0:W-:Y:S04]  /*00f0*/  STL.64 [R1], R2 ;  /* 0x0000000201007387 */ /* 0x0001e80000100a00 */
[----:B------:R0:W-:Y:S04]  /*0100*/  STL.64 [R1+0x8], R4 ;  /* 0x0000080401007387 */ /* 0x0001e80000100a00 */
[----:B------:R0:W-:Y:S01]  /*0110*/  STL [R1+0x10], R0 ;  /* 0x0000100001007387 */ /* 0x0001e20000100800 */
[----:B--2---:R-:W-:-:S13]  /*0120*/  FSETP.NEU.AND P0, PT, R10, RZ, PT ;  /* 0x000000ff0a00720b */ /* 0x004fda0003f0d000 */
[----:B------:R-:W-:Y:S05]  /*0130*/  @!P0 BRA `(.L_x_65) ;  /* 0x0000051000008947 */ /* 0x000fea0003800000 */
[----:B0-----:R-:W-:Y:S01]  /*0140*/  IMAD.MOV.U32 R14, RZ, RZ, c[0x0][0x178] ;  /* 0x00005e00ff0e7624 */ /* 0x001fe200078e00ff */
[----:B------:R-:W2:Y:S01]  /*0150*/  LDL R13, [R1] ;  /* 0x00000000010d7983 */ /* 0x000ea20000100800 */
[----:B------:R-:W-:-:S05]  /*0160*/  IMAD.MOV.U32 R15, RZ, RZ, c[0x0][0x17c] ;  /* 0x00005f00ff0f7624 */ /* 0x000fca00078e00ff */
[----:B------:R-:W3:Y:S01]  /*0170*/  LDG.E R11, [R14.64] ;  /* 0x000000040e0b7981 */ /* 0x000ee2000c1e1900 */
[----:B------:R-:W-:Y:S02]  /*0180*/  IMAD.MOV.U32 R16, RZ, RZ, c[0x0][0x180] ;  /* 0x00006000ff107624 */ /* 0x000fe400078e00ff */
[----:B------:R-:W-:-:S05]  /*0190*/  IMAD.MOV.U32 R17, RZ, RZ, c[0x0][0x184] ;  /* 0x00006100ff117624 */ /* 0x000fca00078e00ff */
[----:B------:R-:W4:Y:S01]  /*01a0*/  LDG.E R12, [R16.64] ;  /* 0x00000004100c7981 */ /* 0x000f22000c1e1900 */
[----:B------:R-:W-:Y:S02]  /*01b0*/  MOV R6, RZ ;  /* 0x000000ff00067202 */ /* 0x000fe40000000f00 */
[----:B------:R-:W-:Y:S02]  /*01c0*/  IABS R5, R8 ;  /* 0x0000000800057213 */ /* 0x000fe40000000000 */
[----:B------:R-:W-:Y:S02]  /*01d0*/  ISETP.GE.AND P1, PT, R8, RZ, PT ;  /* 0x000000ff0800720c */ /* 0x000fe40003f26270 */
[----:B---3--:R-:W-:-:S04]  /*01e0*/  IABS R3, R11 ;  /* 0x0000000b00037213 */ /* 0x008fc80000000000 */
[----:B------:R-:W0:Y:S02]  /*01f0*/  I2F.RP R0, R3 ;  /* 0x0000000300007306 */ /* 0x000e240000209400 */
[----:B0-----:R-:W0:Y:S02]  /*0200*/  MUFU.RCP R0, R0 ;  /* 0x0000000000007308 */ /* 0x001e240000001000 */
[----:B0-----:R-:W-:-:S04]  /*0210*/  IADD3 R2, R0, 0xffffffe, RZ ;  /* 0x0ffffffe00027810 */ /* 0x001fc80007ffe0ff */
[----:B------:R-:W0:Y:S01]  /*0220*/  F2I.FTZ.U32.TRUNC.NTZ R7, R2 ;  /* 0x0000000200077305 */ /* 0x000e22000021f000 */
[----:B------:R-:W-:Y:S01]  /*0230*/  IABS R14, R11 ;  /* 0x0000000b000e7213 */ /* 0x000fe20000000000 */
[----:B0-----:R-:W-:-:S04]  /*0240*/  IMAD.MOV R4, RZ, RZ, -R7 ;  /* 0x000000ffff047224 */ /* 0x001fc800078e0a07 */
        /* <DEDUP_REMOVED lines=8> */
[----:B------:R-:W-:-:S11]  /*02d0*/  ISETP.NE.AND P0, PT, R11, RZ, PT ;  /* 0x000000ff0b00720c */ /* 0x000fd60003f05270 */
[----:B------:R-:W-:Y:S01]  /*02e0*/  @!P2 IMAD.IADD R6, R6, 0x1, -R3 ;  /* 0x000000010606a824 */ /* 0x000fe200078e0a03 */
[----:B----4-:R-:W-:Y:S01]  /*02f0*/  ISETP.GE.AND P2, PT, R12, 0x1, PT ;  /* 0x000000010c00780c */ /* 0x010fe20003f46270 */
[----:B------:R-:W-:Y:S01]  /*0300*/  IMAD.MOV.U32 R0, RZ, RZ, RZ ;  /* 0x000000ffff007224 */ /* 0x000fe200078e00ff */
[----:B------:R-:W-:Y:S01]  /*0310*/  MOV R4, RZ ;  /* 0x000000ff00047202 */ /* 0x000fe20000000f00 */
[----:B------:R-:W-:Y:S01]  /*0320*/  @!P1 IMAD.MOV R6, RZ, RZ, -R6 ;  /* 0x000000ffff069224 */ /* 0x000fe200078e0a06 */
[----:B--2---:R-:W-:Y:S01]  /*0330*/  FMUL R2, R10, R13 ;  /* 0x0000000d0a027220 */ /* 0x004fe20000400000 */
[----:B------:R-:W-:-:S08]  /*0340*/  @!P0 LOP3.LUT R6, RZ, R11, RZ, 0x33, !PT ;  /* 0x0000000bff068212 */ /* 0x000fd000078e33ff */
[----:B------:R-:W-:Y:S05]  /*0350*/  @!P2 BRA `(.L_x_66) ;  /* 0x000002900000a947 */ /* 0x000fea0003800000 */
[----:B------:R-:W-:Y:S02]  /*0360*/  IMAD.MOV.U32 R14, RZ, RZ, c[0x0][0x170] ;  /* 0x00005c00ff0e7624 */ /* 0x000fe400078e00ff */
[----:B------:R-:W-:Y:S02]  /*0370*/  IMAD.MOV.U32 R15, RZ, RZ, c[0x0][0x174] ;  /* 0x00005d00ff0f7624 */ /* 0x000fe400078e00ff */
[----:B------:R-:W-:Y:S02]  /*0380*/  IMAD.MOV.U32 R16, RZ, RZ, c[0x0][0x188] ;  /* 0x00006200ff107624 */ /* 0x000fe400078e00ff */
[----:B------:R-:W-:Y:S01]  /*0390*/  IMAD.MOV.U32 R17, RZ, RZ, c[0x0][0x18c] ;  /* 0x00006300ff117624 */ /* 0x000fe200078e00ff */
[----:B------:R0:W5:Y:S04]  /*03a0*/  LDG.E R3, [R14.64] ;  /* 0x000000040e037981 */ /* 0x000168000c1e1900 */
[----:B------:R0:W5:Y:S01]  /*03b0*/  LDG.E R5, [R16.64] ;  /* 0x0000000410057981 */ /* 0x000162000c1e1900 */
[----:B------:R-:W-:-:S07]  /*03c0*/  IMAD.MOV.U32 R22, RZ, RZ, 0x1 ;  /* 0x00000001ff167424 */ /* 0x000fce00078e00ff */
.L_x_69:
[CC--:B0-----:R-:W-:Y:S02]  /*03d0*/  LEA.HI R14, R9.reuse, -R22.reuse, RZ, 0x1e ;  /* 0x80000016090e7211 */ /* 0x0c1fe400078ff0ff */
[----:B------:R-:W-:-:S02]  /*03e0*/  LEA.HI R18, R9, R22, RZ, 0x1e ;  /* 0x0000001609127211 */ /* 0x000fc400078ff0ff */
[----:B------:R-:W-:-:S04]  /*03f0*/  ISETP.GE.AND P0, PT, R14, 0x1, PT ;  /* 0x000000010e00780c */ /* 0x000fc80003f06270 */
[----:B-----5:R-:W-:-:S13]  /*0400*/  ISETP.GE.OR P0, PT, R18, R3, !P0 ;  /* 0x000000031200720c */ /* 0x020fda0004706670 */
[----:B------:R-:W-:Y:S05]  /*0410*/  @P0 BRA `(.L_x_66) ;  /* 0x000001d000000947 */ /* 0x000fea0003800000 */
[----:B------:R-:W-:Y:S01]  /*0420*/  MOV R19, 0x4 ;  /* 0x0000000400137802 */ /* 0x000fe20000000f00 */
[----:B------:R-:W-:-:S04]  /*0430*/  IMAD R14, R11, R14, R6 ;  /* 0x0000000e0b0e7224 */ /* 0x000fc800078e0206 */
[----:B------:R-:W-:-:S04]  /*0440*/  IMAD.WIDE R14, R14, R19, c[0x0][0x168] ;  /* 0x00005a000e0e7625 */ /* 0x000fc800078e0213 */
[----:B------:R-:W-:Y:S02]  /*0450*/  IMAD R18, R11, R18, R6 ;  /* 0x000000120b127224 */ /* 0x000fe400078e0206 */
[----:B------:R-:W2:Y:S02]  /*0460*/  LDG.E R15, [R14.64] ;  /* 0x000000040e0f7981 */ /* 0x000ea4000c1e1900 */
[----:B------:R-:W-:-:S06]  /*0470*/  IMAD.WIDE R18, R18, R19, c[0x0][0x168] ;  /* 0x00005a0012127625 */ /* 0x000fcc00078e0213 */
[----:B------:R-:W3:Y:S01]  /*0480*/  LDG.E R18, [R18.64] ;  /* 0x0000000412127981 */ /* 0x000ee2000c1e1900 */
[----:B------:R-:W-:Y:S01]  /*0490*/  BSSY B1, `(.L_x_67) ;  /* 0x0000012000017945 */ /* 0x000fe20003800000 */
[----:B--2---:R-:W-:-:S06]  /*04a0*/  FADD R16, -R10, R15 ;  /* 0x0000000f0a107221 */ /* 0x004fcc0000000100 */
[----:B------:R-:W0:Y:S01]  /*04b0*/  F2F.F64.F32 R16, R16 ;  /* 0x0000001000107310 */ /* 0x000e220000201800 */
[----:B---3--:R-:W-:-:S06]  /*04c0*/  FADD R20, -R10, R18 ;  /* 0x000000120a147221 */ /* 0x008fcc0000000100 */
[----:B------:R-:W1:Y:S01]  /*04d0*/  F2F.F64.F32 R20, R20 ;  /* 0x0000001400147310 */ /* 0x000e620000201800 */
[----:B0-----:R-:W0:Y:S01]  /*04e0*/  F2F.F32.F64 R24, |R16| ;  /* 0x4000001000187310 */ /* 0x001e220000301000 */
[----:B-1----:R-:W1:Y:S01]  /*04f0*/  F2F.F32.F64 R26, |R20| ;  /* 0x40000014001a7310 */ /* 0x002e620000301000 */
[----:B0-----:R-:W-:-:S04]  /*0500*/  FSETP.GEU.AND P0, PT, R24, R5, PT ;  /* 0x000000051800720b */ /* 0x001fc80003f0e000 */
[----:B------:R-:W-:-:S04]  /*0510*/  FSETP.NEU.AND P0, PT, R15, RZ, !P0 ;  /* 0x000000ff0f00720b */ /* 0x000fc8000470d000 */
[----:B------:R-:W-:-:S04]  /*0520*/  FSETP.NEU.AND P0, PT, R18, RZ, P0 ;  /* 0x000000ff1200720b */ /* 0x000fc8000070d000 */
[----:B-1----:R-:W-:-:S13]  /*0530*/  FSETP.LT.AND P0, PT, R26, R5, P0 ;  /* 0x000000051a00720b */ /* 0x002fda0000701000 */
[----:B------:R-:W-:Y:S05]  /*0540*/  @!P0 BRA `(.L_x_68) ;  /* 0x0000006000008947 */ /* 0x000fea0003800000 */
[----:B------:R-:W-:-:S06]  /*0550*/  IMAD R7, R22, 0x4, R1 ;  /* 0x0000000416077824 */ /* 0x000fcc00078e0201 */
[----:B------:R-:W2:Y:S01]  /*0560*/  LDL R7, [R7] ;  /* 0x0000000007077983 */ /* 0x000ea20000100800 */
[----:B------:R-:W-:-:S04]  /*0570*/  FADD R14, R15, R18 ;  /* 0x000000120f0e7221 */ /* 0x000fc80000000000 */
[----:B--2---:R-:W-:Y:S01]  /*0580*/  FFMA R2, R7, R14, R2 ;  /* 0x0000000e07027223 */ /* 0x004fe20000000002 */
[--C-:B------:R-:W-:Y:S01]  /*0590*/  FADD R4, R4, R7.reuse ;  /* 0x0000000704047221 */ /* 0x100fe20000000000 */
[----:B------:R-:W-:-:S07]  /*05a0*/  FADD R0, R0, R7 ;  /* 0x0000000700007221 */ /* 0x000fce0000000000 */
.L_x_68:
[----:B------:R-:W-:Y:S05]  /*05b0*/  BSYNC B1 ;  /* 0x0000000000017941 */ /* 0x000fea0003800000 */
.L_x_67:
[C---:B------:R-:W-:Y:S02]  /*05c0*/  ISETP.GE.AND P0, PT, R22.reuse, R12, PT ;  /* 0x0000000c1600720c */ /* 0x040fe40003f06270 */
[----:B------:R-:W-:-:S11]  /*05d0*/  IADD3 R22, R22, 0x1, RZ ;  /* 0x0000000116167810 */ /* 0x000fd60007ffe0ff */
[----:B------:R-:W-:Y:S05]  /*05e0*/  @!P0 BRA `(.L_x_69) ;  /* 0xfffffde000008947 */ /* 0x000fea000383ffff */
.L_x_66:
[----:B------:R-:W-:Y:S01]  /*05f0*/  FADD R13, R13, R4 ;  /* 0x000000040d0d7221 */ /* 0x000fe20000000000 */
[----:B------:R-:W-:Y:S01]  /*0600*/  BSSY B2, `(.L_x_65) ;  /* 0x0000004000027945 */ /* 0x000fe20003800000 */
[----:B------:R-:W-:Y:S02]  /*0610*/  MOV R4, 0x640 ;  /* 0x0000064000047802 */ /* 0x000fe40000000f00 */
[----:B------:R-:W-:-:S07]  /*0620*/  FADD R3, R13, R0 ;  /* 0x000000000d037221 */ /* 0x000fce0000000000 */
[----:B------:R-:W-:Y:S05]  /*0630*/  CALL.REL.NOINC `($depth_smoothing_filter_h$__cuda_sm3x_div_rn_noftz_f32) ;  /* 0x0000006000007944 */ /* 0x000fea0003c00000 */
[----:B------:R-:W-:Y:S05]  /*0640*/  BSYNC B2 ;  /* 0x0000000000027941 */ /* 0x000fea0003800000 */
.L_x_65:
[----:B0-----:R-:W-:Y:S05]  /*0650*/  BSYNC B0 ;  /* 0x0000000000007941 */ /* 0x001fea0003800000 */
.L_x_64:
[----:B------:R-:W-:-:S04]  /*0660*/  IMAD.MOV.U32 R9, RZ, RZ, 0x4 ;  /* 0x00000004ff097424 */ /* 0x000fc800078e00ff */
[----:B------:R-:W-:-:S05]  /*0670*/  IMAD.WIDE R8, R8, R9, c[0x0][0x160] ;  /* 0x0000580008087625 */ /* 0x000fca00078e0209 */
[----:B------:R-:W-:Y:S01]  /*0680*/  STG.E [R8.64], R10 ;  /* 0x0000000a08007986 */ /* 0x000fe2000c101904 */
[----:B------:R-:W-:Y:S05]  /*0690*/  EXIT ;  /* 0x000000000000794d */ /* 0x000fea0003800000 */
        .weak           $depth_smoothing_filter_h$__cuda_sm3x_div_rn_noftz_f32
        .type           $depth_smoothing_filter_h$__cuda_sm3x_div_rn_noftz_f32,@function
        .size           $depth_smoothing_filter_h$__cuda_sm3x_div_rn_noftz_f32,($depth_smoothing_filter_h$__cuda_sm3x_div_rn_noftz_f32_slowpath - $depth_smoothing_filter_h$__cuda_sm3x_div_rn_noftz_f32)
$depth_smoothing_filter_h$__cuda_sm3x_div_rn_noftz_f32:
[----:B------:R-:W0:Y:S01]  /*06a0*/  FCHK P0, R2, R3 ;  /* 0x0000000302007302 */ /* 0x000e220000000000 */
[----:B------:R-:W-:Y:S01]  /*06b0*/  IMAD.MOV.U32 R0, RZ, RZ, R2 ;  /* 0x000000ffff007224 */ /* 0x000fe200078e0002 */
[----:B0-----:R-:W-:Y:S06]  /*06c0*/  @P0 BRA `(.L_x_70) ;  /* 0x000000b000000947 */ /* 0x001fec0003800000 */
[----:B------:R0:W1:Y:S02]  /*06d0*/  MUFU.RCP R2, R3 ;  /* 0x0000000300027308 */ /* 0x0000640000001000 */
[----:B0-----:R-:W-:-:S04]  /*06e0*/  FADD.FTZ R3, -R3, -RZ ;  /* 0x800000ff03037221 */ /* 0x001fc80000010100 */
[----:B-1----:R-:W-:-:S04]  /*06f0*/  FFMA R5, R2, R3, 1 ;  /* 0x3f80000002057423 */ /* 0x002fc80000000003 */
[----:B------:R-:W-:-:S04]  /*0700*/  FFMA R5, R2, R5, R2 ;  /* 0x0000000502057223 */ /* 0x000fc80000000002 */
[----:B------:R-:W-:-:S04]  /*0710*/  FFMA R2, R0, R5, RZ ;  /* 0x0000000500027223 */ /* 0x000fc800000000ff */
[----:B------:R-:W-:-:S04]  /*0720*/  FFMA R6, R3, R2, R0 ;  /* 0x0000000203067223 */ /* 0x000fc80000000000 */
[----:B------:R-:W-:-:S04]  /*0730*/  FFMA R7, R5, R6, R2 ;  /* 0x0000000605077223 */ /* 0x000fc80000000002 */
[----:B------:R-:W-:-:S04]  /*0740*/  FFMA R0, R3, R7, R0 ;  /* 0x0000000703007223 */ /* 0x000fc80000000000 */
[----:B------:R-:W-:Y:S01]  /*0750*/  FFMA R10, R5, R0, R7 ;  /* 0x00000000050a7223 */ /* 0x000fe20000000007 */
[----:B------:R-:W-:-:S04]  /*0760*/  IMAD.MOV.U32 R5, RZ, RZ, 0x0 ;  /* 0x00000000ff057424 */ /* 0x000fc800078e00ff */
[----:B------:R-:W-:Y:S05]  /*0770*/  RET.REL.NODEC R4 `(depth_smoothing_filter_h) ;  /* 0xfffff88004007950 */ /* 0x000fea0003c3ffff */
.L_x_70:
[----:B------:R-:W-:Y:S01]  /*0780*/  BSSY B1, `(.L_x_71) ;  /* 0x0000003000017945 */ /* 0x000fe20003800000 */
[----:B------:R-:W-:-:S07]  /*0790*/  MOV R2, 0x7b0 ;  /* 0x000007b000027802 */ /* 0x000fce0000000f00 */
[----:B------:R-:W-:Y:S05]  /*07a0*/  CALL.REL.NOINC `($depth_smoothing_filter_h$__cuda_sm3x_div_rn_noftz_f32_slowpath) ;  /* 0x0000004000007944 */ /* 0x000fea0003c00000 */
[----:B------:R-:W-:Y:S05]  /*07b0*/  BSYNC B1 ;  /* 0x0000000000017941 */ /* 0x000fea0003800000 */
.L_x_71:
[----:B------:R-:W-:Y:S01]  /*07c0*/  IMAD.MOV.U32 R10, RZ, RZ, R5 ;  /* 0x000000ffff0a7224 */ /* 0x000fe200078e0005 */
[----:B------:R-:W-:-:S04]  /*07d0*/  MOV R5, 0x0 ;  /* 0x0000000000057802 */ /* 0x000fc80000000f00 */
[----:B------:R-:W-:Y:S05]  /*07e0*/  RET.REL.NODEC R4 `(depth_smoothing_filter_h) ;  /* 0xfffff81004007950 */ /* 0x000fea0003c3ffff */
        .weak           $depth_smoothing_filter_h$__cuda_sm3x_div_rn_noftz_f32_slowpath
        .type           $depth_smoothing_filter_h$__cuda_sm3x_div_rn_noftz_f32_slowpath,@function
        .size           $depth_smoothing_filter_h$__cuda_sm3x_div_rn_noftz_f32_slowpath,(.L_x_344 - $depth_smoothing_filter_h$__cuda_sm3x_div_rn_noftz_f32_slowpath)
$depth_smoothing_filter_h$__cuda_sm3x_div_rn_noftz_f32_slowpath:
[----:B------:R-:W-:Y:S01]  /*07f0*/  SHF.R.U32.HI R6, RZ, 0x17, R3 ;  /* 0x00000017ff067819 */ /* 0x000fe20000011603 */
[----:B------:R-:W-:Y:S01]  /*0800*/  BSSY B3, `(.L_x_72) ;  /* 0x0000027000037945 */ /* 0x000fe20003800000 */
[--C-:B------:R-:W-:Y:S02]  /*0810*/  SHF.R.U32.HI R5, RZ, 0x17, R0.reuse ;  /* 0x00000017ff057819 */ /* 0x100fe40000011600 */
[----:B------:R-:W-:Y:S02]  /*0820*/  LOP3.LUT R11, R6, 0xff, RZ, 0xc0, !PT ;  /* 0x000000ff060b7812 */ /* 0x000fe400078ec0ff */
[----:B------:R-:W-:Y:S01]  /*0830*/  LOP3.LUT R10, R5, 0xff, RZ, 0xc0, !PT ;  /* 0x000000ff050a7812 */ /* 0x000fe200078ec0ff */
[----:B------:R-:W-:Y:S01]  /*0840*/  IMAD.MOV.U32 R5, RZ, RZ, R0 ;  /* 0x000000ffff057224 */ /* 0x000fe200078e0000 */
        /* <DEDUP_REMOVED lines=34> */
.L_x_73:
[----:B------:R-:W-:Y:S05]  /*0a70*/  BSYNC B3 ;  /* 0x0000000000037941 */ /* 0x000fea0003800000 */
.L_x_72:
[----:B------:R-:W-:Y:S01]  /*0a80*/  LEA R0, R11, 0xc0800000, 0x17 ;  /* 0xc08000000b007811 */ /* 0x000fe200078eb8ff */
[----:B------:R-:W-:Y:S01]  /*0a90*/  BSSY B3, `(.L_x_78) ;  /* 0x000003b000037945 */ /* 0x000fe20003800000 */
[----:B------:R-:W-:-:S03]  /*0aa0*/  IADD3 R10, R10, -0x7f, RZ ;  /* 0xffffff810a0a7810 */ /* 0x000fc60007ffe0ff */
[----:B------:R-:W-:Y:S02]  /*0ab0*/  IMAD.IADD R3, R3, 0x1, -R0 ;  /* 0x0000000103037824 */ /* 0x000fe400078e0a00 */
[C---:B------:R-:W-:Y:S02]  /*0ac0*/  IMAD R0, R10.reuse, -0x800000, R5 ;  /* 0xff8000000a007824 */ /* 0x040fe400078e0205 */
[----:B------:R0:W1:Y:S01]  /*0ad0*/  MUFU.RCP R7, R3 ;  /* 0x0000000300077308 */ /* 0x0000620000001000 */
[----:B------:R-:W-:Y:S01]  /*0ae0*/  FADD.FTZ R9, -R3, -RZ ;  /* 0x800000ff03097221 */ /* 0x000fe20000010100 */
[----:B0-----:R-:W-:-:S04]  /*0af0*/  IADD3 R3, R10, 0x7f, -R11 ;  /* 0x0000007f0a037810 */ /* 0x001fc80007ffe80b */
[----:B------:R-:W-:Y:S01]  /*0b00*/  IADD3 R3, R3, R6, RZ ;  /* 0x0000000603037210 */ /* 0x000fe20007ffe0ff */
        /* <DEDUP_REMOVED lines=25> */
.L_x_80:
[CCC-:B------:R-:W-:Y:S01]  /*0ca0*/  FFMA.RZ R0, R14.reuse, R12.reuse, R7.reuse ;  /* 0x0000000c0e007223 */ /* 0x1c0fe2000000c007 */
[-CC-:B------:R-:W-:Y:S01]  /*0cb0*/  FFMA.RM R3, R14, R12.reuse, R7.reuse ;  /* 0x0000000c0e037223 */ /* 0x180fe20000004007 */
[C---:B------:R-:W-:Y:S02]  /*0cc0*/  ISETP.NE.AND P2, PT, R9.reuse, RZ, PT ;  /* 0x000000ff0900720c */ /* 0x040fe40003f45270 */
[C---:B------:R-:W-:Y:S02]  /*0cd0*/  ISETP.NE.AND P1, PT, R9.reuse, RZ, PT ;  /* 0x000000ff0900720c */ /* 0x040fe40003f25270 */
        /* <DEDUP_REMOVED lines=18> */
.L_x_81:
[----:B------:R-:W-:-:S04]  /*0e00*/  LOP3.LUT R5, R5, 0x80000000, RZ, 0xc0, !PT ;  /* 0x8000000005057812 */ /* 0x000fc800078ec0ff */
[----:B------:R-:W-:Y:S01]  /*0e10*/  LOP3.LUT R5, R5, 0x7f800000, RZ, 0xfc, !PT ;  /* 0x7f80000005057812 */ /* 0x000fe200078efcff */
[----:B------:R-:W-:Y:S06]  /*0e20*/  BRA `(.L_x_82) ;  /* 0x0000001000007947 */ /* 0x000fec0003800000 */
.L_x_79:
[----:B------:R-:W-:-:S07]  /*0e30*/  IMAD R5, R3, 0x800000, R5 ;  /* 0x0080000003057824 */ /* 0x000fce00078e0205 */
.L_x_82:
[----:B------:R-:W-:Y:S05]  /*0e40*/  BSYNC B3 ;  /* 0x0000000000037941 */ /* 0x000fea0003800000 */
.L_x_78:
[----:B------:R-:W-:-:S04]  /*0e50*/  IMAD.MOV.U32 R3, RZ, RZ, 0x0 ;  /* 0x00000000ff037424 */ /* 0x000fc800078e00ff */
[----:B------:R-:W-:Y:S05]  /*0e60*/  RET.REL.NODEC R2 `(depth_smoothing_filter_h) ;  /* 0xfffff19002007950 */ /* 0x000fea0003c3ffff */
.L_x_77:
[----:B------:R-:W-:-:S04]  /*0e70*/  LOP3.LUT R3, R3, 0x80000000, R5, 0x48, !PT ;  /* 0x8000000003037812 */ /* 0x000fc800078e4805 */
[----:B------:R-:W-:Y:S02]  /*0e80*/  LOP3.LUT R5, R3, 0x7f800000, RZ, 0xfc, !PT ;  /* 0x7f80000003057812 */ /* 0x000fe400078efcff */
[----:B------:R-:W-:-:S04]  /*0e90*/  MOV R3, 0x0 ;  /* 0x0000000000037802 */ /* 0x000fc80000000f00 */
[----:B------:R-:W-:Y:S05]  /*0ea0*/  RET.REL.NODEC R2 `(depth_smoothing_filter_h) ;  /* 0xfffff15002007950 */ /* 0x000fea0003c3ffff */
.L_x_76:
[----:B------:R-:W-:Y:S01]  /*0eb0*/  LOP3.LUT R5, R3, 0x80000000, R5, 0x48, !PT ;  /* 0x8000000003057812 */ /* 0x000fe200078e4805 */
[----:B------:R-:W-:-:S04]  /*0ec0*/  IMAD.MOV.U32 R3, RZ, RZ, 0x0 ;  /* 0x00000000ff037424 */ /* 0x000fc800078e00ff */
[----:B------:R-:W-:Y:S05]  /*0ed0*/  RET.REL.NODEC R2 `(depth_smoothing_filter_h) ;  /* 0xfffff12002007950 */ /* 0x000fea0003c3ffff */
.L_x_75:
[----:B------:R-:W-:Y:S02]  /*0ee0*/  IMAD.MOV.U32 R3, RZ, RZ, 0x0 ;  /* 0x00000000ff037424 */ /* 0x000fe400078e00ff */
[----:B------:R-:W-:Y:S02]  /*0ef0*/  IMAD.MOV.U32 R5, RZ, RZ, 0x7fffffff ;  /* 0x7fffffffff057424 */ /* 0x000fe400078e00ff */
[----:B------:R-:W-:Y:S05]  /*0f00*/  RET.REL.NODEC R2 `(depth_smoothing_filter_h) ;  /* 0xfffff0f002007950 */ /* 0x000fea0003c3ffff */
.L_x_74:
[----:B------:R-:W-:Y:S01]  /*0f10*/  FADD.FTZ R5, R0, R3 ;  /* 0x0000000300057221 */ /* 0x000fe20000010000 */
[----:B------:R-:W-:-:S04]  /*0f20*/  IMAD.MOV.U32 R3, RZ, RZ, 0x0 ;  /* 0x00000000ff037424 */ /* 0x000fc800078e00ff */
[----:B------:R-:W-:Y:S05]  /*0f30*/  RET.REL.NODEC R2 `(depth_smoothing_filter_h) ;  /* 0xfffff0c002007950 */ /* 0x000fea0003c3ffff */
.L_x_83:
        /* <DEDUP_REMOVED lines=12> */
.L_x_344:


//--------------------- .text.depth_smoothing_filter_w --------------------------
	.section	.text.depth_smoothing_filter_w,"ax",@progbits
	.sectioninfo	@"SHI_REGISTERS=25"
	.align	128
        .global         depth_smoothing_filter_w
        .type           depth_smoothing_filter_w,@function
        .size           depth_smoothing_filter_w,(.L_x_346 - depth_smoothing_filter_w)
        .other          depth_smoothing_filter_w,@"STO_CUDA_ENTRY STV_DEFAULT"
depth_smoothing_filter_w:
.text.depth_smoothing_filter_w:
[----:B------:R-:W-:-:S07]  /*0000*/  IMAD.MOV.U32 R1, RZ, RZ, c[0x0][0x28] ;  /* 0x00000a00ff017624 */ /* 0x000fce00078e00ff */
[----:B------:R-:W0:Y:S01]  /*0010*/  S2R R11, SR_CTAID.X ;  /* 0x00000000000b7919 */ /* 0x000e220000002500 */
[----:B------:R-:W-:Y:S01]  /*0020*/  IMAD.MOV.U32 R7, RZ, RZ, 0x4 ;  /* 0x00000004ff077424 */ /* 0x000fe200078e00ff */
[----:B------:R-:W-:Y:S01]  /*0030*/  ULDC.64 UR4, c[0x0][0x118] ;  /* 0x0000460000047ab9 */ /* 0x000fe20000000a00 */
[----:B------:R-:W-:Y:S01]  /*0040*/  IADD3 R1, R1, -0x18, RZ ;  /* 0xffffffe801017810 */ /* 0x000fe20007ffe0ff */
[----:B------:R-:W0:Y:S02]  /*0050*/  S2R R8, SR_TID.X ;  /* 0x0000000000087919 */ /* 0x000e240000002100 */
[----:B0-----:R-:W-:-:S04]  /*0060*/  IMAD R8, R11, c[0x0][0x0], R8 ;  /* 0x000000000b087a24 */ /* 0x001fc800078e0208 */
[----:B------:R-:W-:-:S05]  /*0070*/  IMAD.WIDE R6, R8, R7, c[0x0][0x168] ;  /* 0x00005a0008067625 */ /* 0x000fca00078e0207 */
        /* <DEDUP_REMOVED lines=19> */
[----:B------:R-:W-:Y:S01]  /*01b0*/  IMAD.MOV.U32 R6, RZ, RZ, RZ ;  /* 0x000000ffff067224 */ /* 0x000fe200078e00ff */
[----:B------:R-:W-:Y:S02]  /*01c0*/  IABS R5, R8 ;  /* 0x0000000800057213 */ /* 0x000fe40000000000 */
[----:B------:R-:W-:Y:S02]  /*01d0*/  ISETP.GE.AND P1, PT, R8, RZ, PT ;  /* 0x000000ff0800720c */ /* 0x000fe40003f26270 */
[----:B---3--:R-:W-:-:S04]  /*01e0*/  IABS R3, R10 ;  /* 0x0000000a00037213 */ /* 0x008fc80000000000 */
[----:B------:R-:W0:Y:S02]  /*01f0*/  I2F.RP R0, R3 ;  /* 0x0000000300007306 */ /* 0x000e240000209400 */
[----:B0-----:R-:W0:Y:S02]  /*0200*/  MUFU.RCP R0, R0 ;  /* 0x0000000000007308 */ /* 0x001e240000001000 */
[----:B0-----:R-:W-:-:S04]  /*0210*/  IADD3 R2, R0, 0xffffffe, RZ ;  /* 0x0ffffffe00027810 */ /* 0x001fc80007ffe0ff */
[----:B------:R-:W0:Y:S01]  /*0220*/  F2I.FTZ.U32.TRUNC.NTZ R7, R2 ;  /* 0x0000000200077305 */ /* 0x000e22000021f000 */
[----:B------:R-:W-:Y:S02]  /*0230*/  IABS R14, R10 ;  /* 0x0000000a000e7213 */ /* 0x000fe40000000000 */
[----:B0-----:R-:W-:-:S05]  /*0240*/  IADD3 R4, RZ, -R7, RZ ;  /* 0x80000007ff047210 */ /* 0x001fca0007ffe0ff */
        /* <DEDUP_REMOVED lines=18> */
[----:B------:R-:W-:-:S05]  /*0370*/  IMAD.MOV.U32 R7, RZ, RZ, c[0x0][0x18c] ;  /* 0x00006300ff077624 */ /* 0x000fca00078e00ff */
[----:B------:R0:W5:Y:S01]  /*0380*/  LDG.E R4, [R6.64] ;  /* 0x0000000406047981 */ /* 0x000162000c1e1900 */
[----:B------:R-:W-:Y:S01]  /*0390*/  SHF.R.U32.HI R11, RZ, 0x2, R11 ;  /* 0x00000002ff0b7819 */ /* 0x000fe2000001160b */
[----:B------:R-:W-:Y:S01]  /*03a0*/  BSSY B1, `(.L_x_86) ;  /* 0x0000025000017945 */ /* 0x000fe20003800000 */
[----:B------:R-:W-:-:S03]  /*03b0*/  IMAD.MOV.U32 R20, RZ, RZ, 0x1 ;  /* 0x00000001ff147424 */ /* 0x000fc600078e00ff */
[----:B------:R-:W-:-:S07]  /*03c0*/  IMAD R11, R10, R11, RZ ;  /* 0x0000000b0a0b7224 */ /* 0x000fce00078e02ff */
.L_x_90:
[C---:B0-----:R-:W-:Y:S01]  /*03d0*/  IADD3 R6, R2.reuse, -R20, RZ ;  /* 0x8000001402067210 */ /* 0x041fe20007ffe0ff */
[----:B------:R-:W-:-:S03]  /*03e0*/  IMAD.IADD R16, R2, 0x1, R20 ;  /* 0x0000000102107824 */ /* 0x000fc600078e0214 */
[----:B------:R-:W-:-:S04]  /*03f0*/  ISETP.GE.AND P0, PT, R6, 0x1, PT ;  /* 0x000000010600780c */ /* 0x000fc80003f06270 */
[----:B------:R-:W-:-:S13]  /*0400*/  ISETP.GE.OR P0, PT, R16, R10, !P0 ;  /* 0x0000000a1000720c */ /* 0x000fda0004706670 */
[----:B------:R-:W-:Y:S05]  /*0410*/  @P0 BRA `(.L_x_87) ;  /* 0x000001d000000947 */ /* 0x000fea0003800000 */
[----:B------:R-:W-:Y:S02]  /*0420*/  IMAD.IADD R6, R11, 0x1, R6 ;  /* 0x000000010b067824 */ /* 0x000fe400078e0206 */
[----:B------:R-:W-:-:S04]  /*0430*/  IMAD.MOV.U32 R17, RZ, RZ, 0x4 ;  /* 0x00000004ff117424 */ /* 0x000fc800078e00ff */
[----:B------:R-:W-:-:S05]  /*0440*/  IMAD.WIDE R6, R6, R17, c[0x0][0x168] ;  /* 0x00005a0006067625 */ /* 0x000fca00078e0211 */
[----:B------:R-:W2:Y:S01]  /*0450*/  LDG.E R22, [R6.64] ;  /* 0x0000000406167981 */ /* 0x000ea2000c1e1900 */
[----:B------:R-:W-:-:S04]  /*0460*/  IMAD.IADD R16, R11, 0x1, R16 ;  /* 0x000000010b107824 */ /* 0x000fc800078e0210 */
        /* <DEDUP_REMOVED lines=9> */
[----:B0----5:R-:W-:-:S04]  /*0500*/  FSETP.GEU.AND P0, PT, R15, R4, PT ;  /* 0x000000040f00720b */ /* 0x021fc80003f0e000 */
[----:B------:R-:W-:-:S04]  /*0510*/  FSETP.NEU.AND P0, PT, R22, RZ, !P0 ;  /* 0x000000ff1600720b */ /* 0x000fc8000470d000 */
[----:B------:R-:W-:-:S04]  /*0520*/  FSETP.NEU.AND P0, PT, R16, RZ, P0 ;  /* 0x000000ff1000720b */ /* 0x000fc8000070d000 */
[----:B-1----:R-:W-:-:S13]  /*0530*/  FSETP.LT.AND P0, PT, R19, R4, P0 ;  /* 0x000000041300720b */ /* 0x002fda0000701000 */
[----:B------:R-:W-:Y:S05]  /*0540*/  @!P0 BRA `(.L_x_89) ;  /* 0x0000006000008947 */ /* 0x000fea0003800000 */
[----:B------:R-:W-:-:S06]  /*0550*/  LEA R6, R20, R1, 0x2 ;  /* 0x0000000114067211 */ /* 0x000fcc00078e10ff */
[----:B------:R-:W2:Y:S01]  /*0560*/  LDL R6, [R6] ;  /* 0x0000000006067983 */ /* 0x000ea20000100800 */
[----:B------:R-:W-:-:S04]  /*0570*/  FADD R7, R22, R16 ;  /* 0x0000001016077221 */ /* 0x000fc80000000000 */
[----:B--2---:R-:W-:Y:S01]  /*0580*/  FFMA R3, R6, R7, R3 ;  /* 0x0000000706037223 */ /* 0x004fe20000000003 */
[--C-:B------:R-:W-:Y:S01]  /*0590*/  FADD R5, R5, R6.reuse ;  /* 0x0000000605057221 */ /* 0x100fe20000000000 */
[----:B------:R-:W-:-:S07]  /*05a0*/  FADD R0, R0, R6 ;  /* 0x0000000600007221 */ /* 0x000fce0000000000 */
.L_x_89:
[----:B------:R-:W-:Y:S05]  /*05b0*/  BSYNC B2 ;  /* 0x0000000000027941 */ /* 0x000fea0003800000 */
.L_x_88:
[C---:B------:R-:W-:Y:S02]  /*05c0*/  ISETP.GE.AND P0, PT, R20.reuse, R13, PT ;  /* 0x0000000d1400720c */ /* 0x040fe40003f06270 */
[----:B------:R-:W-:-:S11]  /*05d0*/  IADD3 R20, R20, 0x1, RZ ;  /* 0x0000000114147810 */ /* 0x000fd60007ffe0ff */
[----:B------:R-:W-:Y:S05]  /*05e0*/  @!P0 BRA `(.L_x_90) ;  /* 0xfffffde000008947 */ /* 0x000fea000383ffff */
.L_x_87:
[----:B------:R-:W-:Y:S05]  /*05f0*/  BSYNC B1 ;  /* 0x0000000000017941 */ /* 0x000fea0003800000 */
.L_x_86:
[----:B------:R-:W-:Y:S01]  /*0600*/  FADD R5, R12, R5 ;  /* 0x000000050c057221 */ /* 0x000fe20000000000 */
[----:B------:R-:W-:Y:S01]  /*0610*/  BSSY B2, `(.L_x_85) ;  /* 0x0000004000027945 */ /* 0x000fe20003800000 */
[----:B------:R-:W-:Y:S02]  /*0620*/  MOV R2, 0x650 ;  /* 0x0000065000027802 */ /* 0x000fe40000000f00 */
[----:B------:R-:W-:-:S07]  /*0630*/  FADD R10, R5, R0 ;  /* 0x00000000050a7221 */ /* 0x000fce0000000000 */
[----:B-----5:R-:W-:Y:S05]  /*0640*/  CALL.REL.NOINC `($depth_smoothing_filter_w$__cuda_sm3x_div_rn_noftz_f32) ;  /* 0x0000006000007944 */ /* 0x020fea0003c00000 */
[----:B------:R-:W-:Y:S05]  /*0650*/  BSYNC B2 ;  /* 0x0000000000027941 */ /* 0x000fea0003800000 */
.L_x_85:
[----:B0-----:R-:W-:Y:S05]  /*0660*/  BSYNC B0 ;  /* 0x0000000000007941 */ /* 0x001fea0003800000 */
.L_x_84:
[----:B------:R-:W-:-:S04]  /*0670*/  IMAD.MOV.U32 R3, RZ, RZ, 0x4 ;  /* 0x00000004ff037424 */ /* 0x000fc800078e00ff */
[----:B------:R-:W-:-:S05]  /*0680*/  IMAD.WIDE R2, R8, R3, c[0x0][0x160] ;  /* 0x0000580008027625 */ /* 0x000fca00078e0203 */
[----:B------:R-:W-:Y:S01]  /*0690*/  STG.E [R2.64], R9 ;  /* 0x0000000902007986 */ /* 0x000fe2000c101904 */
[----:B------:R-:W-:Y:S05]  /*06a0*/  EXIT ;  /* 0x000000000000794d */ /* 0x000fea0003800000 */
        .weak           $depth_smoothing_filter_w$__cuda_sm3x_div_rn_noftz_f32
        .type           $depth_smoothing_filter_w$__cuda_sm3x_div_rn_noftz_f32,@function
        .size           $depth_smoothing_filter_w$__cuda_sm3x_div_rn_noftz_f32,($depth_smoothing_filter_w$__cuda_sm3x_div_rn_noftz_f32_slowpath - $depth_smoothing_filter_w$__cuda_sm3x_div_rn_noftz_f32)
$depth_smoothing_filter_w$__cuda_sm3x_div_rn_noftz_f32:
        /* <DEDUP_REMOVED lines=13> */
[----:B------:R-:W-:Y:S05]  /*0780*/  RET.REL.NODEC R2 `(depth_smoothing_filter_w) ;  /* 0xfffff87002007950 */ /* 0x000fea0003c3ffff */
.L_x_91:
[----:B------:R-:W-:Y:S01]  /*0790*/  BSSY B1, `(.L_x_92) ;  /* 0x0000004000017945 */ /* 0x000fe20003800000 */
[----:B------:R-:W-:Y:S01]  /*07a0*/  IMAD.MOV.U32 R3, RZ, RZ, R10 ;  /* 0x000000ffff037224 */ /* 0x000fe200078e000a */
[----:B------:R-:W-:-:S07]  /*07b0*/  MOV R4, 0x7d0 ;  /* 0x000007d000047802 */ /* 0x000fce0000000f00 */
[----:B------:R-:W-:Y:S05]  /*07c0*/  CALL.REL.NOINC `($depth_smoothing_filter_w$__cuda_sm3x_div_rn_noftz_f32_slowpath) ;  /* 0x0000004000007944 */ /* 0x000fea0003c00000 */
[----:B------:R-:W-:Y:S05]  /*07d0*/  BSYNC B1 ;  /* 0x0000000000017941 */ /* 0x000fea0003800000 */
.L_x_92:
[----:B------:R-:W-:Y:S01]  /*07e0*/  MOV R9, R3 ;  /* 0x0000000300097202 */ /* 0x000fe20000000f00 */
[----:B------:R-:W-:-:S04]  /*07f0*/  IMAD.MOV.U32 R3, RZ, RZ, 0x0 ;  /* 0x00000000ff037424 */ /* 0x000fc800078e00ff */
[----:B------:R-:W-:Y:S05]  /*0800*/  RET.REL.NODEC R2 `(depth_smoothing_filter_w) ;  /* 0xfffff7f002007950 */ /* 0x000fea0003c3ffff */
        .weak           $depth_smoothing_filter_w$__cuda_sm3x_div_rn_noftz_f32_slowpath
        .type           $depth_smoothing_filter_w$__cuda_sm3x_div_rn_noftz_f32_slowpath,@function
        .size           $depth_smoothing_filter_w$__cuda_sm3x_div_rn_noftz_f32_slowpath,(.L_x_346 - $depth_smoothing_filter_w$__cuda_sm3x_div_rn_noftz_f32_slowpath)
$depth_smoothing_filter_w$__cuda_sm3x_div_rn_noftz_f32_slowpath:
        /* <DEDUP_REMOVED lines=36> */
[----:B------:R-:W-:Y:S01]  /*0a50*/  @!P0 MOV R6, 0xffffffc0 ;  /* 0xffffffc000068802 */ /* 0x000fe20000000f00 */
[----:B------:R-:W-:Y:S01]  /*0a60*/  @!P0 FFMA R5, R0, 1.84467440737095516160e+19, RZ ;  /* 0x5f80000000058823 */ /* 0x000fe200000000ff */
[----:B------:R-:W-:Y:S02]  /*0a70*/  @!P1 FFMA R3, R3, 1.84467440737095516160e+19, RZ ;  /* 0x5f80000003039823 */ /* 0x000fe400000000ff */
[----:B------:R-:W-:-:S07]  /*0a80*/  @!P1 IADD3 R6, R6, 0x40, RZ ;  /* 0x0000004006069810 */ /* 0x000fce0007ffe0ff */
.L_x_94:
[----:B------:R-:W-:Y:S05]  /*0a90*/  BSYNC B3 ;  /* 0x0000000000037941 */ /* 0x000fea0003800000 */
.L_x_93:
[----:B------:R-:W-:Y:S01]  /*0aa0*/  LEA R0, R11, 0xc0800000, 0x17 ;  /* 0xc08000000b007811 */ /* 0x000fe200078eb8ff */
[----:B------:R-:W-:Y:S01]  /*0ab0*/  BSSY B3, `(.L_x_99) ;  /* 0x000003b000037945 */ /* 0x000fe20003800000 */
[----:B------:R-:W-:-:S03]  /*0ac0*/  IADD3 R10, R10, -0x7f, RZ ;  /* 0xffffff810a0a7810 */ /* 0x000fc60007ffe0ff */
[----:B------:R-:W-:Y:S02]  /*0ad0*/  IMAD.IADD R3, R3, 0x1, -R0 ;  /* 0x0000000103037824 */ /* 0x000fe400078e0a00 */
[C---:B------:R-:W-:Y:S02]  /*0ae0*/  IMAD R0, R10.reuse, -0x800000, R5 ;  /* 0xff8000000a007824 */ /* 0x040fe400078e0205 */
[----:B------:R0:W1:Y:S01]  /*0af0*/  MUFU.RCP R7, R3 ;  /* 0x0000000300077308 */ /* 0x0000620000001000 */
[----:B------:R-:W-:Y:S01]  /*0b00*/  FADD.FTZ R9, -R3, -RZ ;  /* 0x800000ff03097221 */ /* 0x000fe20000010100 */
        /* <DEDUP_REMOVED lines=27> */
.L_x_101:
        /* <DEDUP_REMOVED lines=22> */
.L_x_102:
[----:B------:R-:W-:-:S04]  /*0e20*/  LOP3.LUT R5, R5, 0x80000000, RZ, 0xc0, !PT ;  /* 0x8000000005057812 */ /* 0x000fc800078ec0ff */
[----:B------:R-:W-:Y:S01]  /*0e30*/  LOP3.LUT R5, R5, 0x7f800000, RZ, 0xfc, !PT ;  /* 0x7f80000005057812 */ /* 0x000fe200078efcff */
[----:B------:R-:W-:Y:S06]  /*0e40*/  BRA `(.L_x_103) ;  /* 0x0000001000007947 */ /* 0x000fec0003800000 */
.L_x_100:
[----:B------:R-:W-:-:S07]  /*0e50*/  IMAD R5, R3, 0x800000, R5 ;  /* 0x0080000003057824 */ /* 0x000fce00078e0205 */
.L_x_103:
[----:B------:R-:W-:Y:S05]  /*0e60*/  BSYNC B3 ;  /* 0x0000000000037941 */ /* 0x000fea0003800000 */
.L_x_99:
[----:B------:R-:W-:Y:S02]  /*0e70*/  IMAD.MOV.U32 R3, RZ, RZ, R5 ;  /* 0x000000ffff037224 */ /* 0x000fe400078e0005 */
[----:B------:R-:W-:-:S04]  /*0e80*/  IMAD.MOV.U32 R5, RZ, RZ, 0x0 ;  /* 0x00000000ff057424 */ /* 0x000fc800078e00ff */
[----:B------:R-:W-:Y:S05]  /*0e90*/  RET.REL.NODEC R4 `(depth_smoothing_filter_w) ;  /* 0xfffff16004007950 */ /* 0x000fea0003c3ffff */
.L_x_98:
[----:B------:R-:W-:Y:S01]  /*0ea0*/  LOP3.LUT R3, R3, 0x80000000, R5, 0x48, !PT ;  /* 0x8000000003037812 */ /* 0x000fe200078e4805 */
[----:B------:R-:W-:-:S03]  /*0eb0*/  IMAD.MOV.U32 R5, RZ, RZ, 0x0 ;  /* 0x00000000ff057424 */ /* 0x000fc600078e00ff */
[----:B------:R-:W-:Y:S01]  /*0ec0*/  LOP3.LUT R3, R3, 0x7f800000, RZ, 0xfc, !PT ;  /* 0x7f80000003037812 */ /* 0x000fe200078efcff */
[----:B------:R-:W-:Y:S06]  /*0ed0*/  RET.REL.NODEC R4 `(depth_smoothing_filter_w) ;  /* 0xfffff12004007950 */ /* 0x000fec0003c3ffff */
.L_x_97:
[----:B------:R-:W-:Y:S02]  /*0ee0*/  LOP3.LUT R3, R3, 0x80000000, R5, 0x48, !PT ;  /* 0x8000000003037812 */ /* 0x000fe400078e4805 */
[----:B------:R-:W-:-:S04]  /*0ef0*/  MOV R5, 0x0 ;  /* 0x0000000000057802 */ /* 0x000fc80000000f00 */
[----:B------:R-:W-:Y:S05]  /*0f00*/  RET.REL.NODEC R4 `(depth_smoothing_filter_w) ;  /* 0xfffff0f004007950 */ /* 0x000fea0003c3ffff */
.L_x_96:
[----:B------:R-:W-:Y:S02]  /*0f10*/  IMAD.MOV.U32 R5, RZ, RZ, 0x0 ;  /* 0x00000000ff057424 */ /* 0x000fe400078e00ff */
[----:B------:R-:W-:Y:S02]  /*0f20*/  IMAD.MOV.U32 R3, RZ, RZ, 0x7fffffff ;  /* 0x7fffffffff037424 */ /* 0x000fe400078e00ff */
[----:B------:R-:W-:Y:S05]  /*0f30*/  RET.REL.NODEC R4 `(depth_smoothing_filter_w) ;  /* 0xfffff0c004007950 */ /* 0x000fea0003c3ffff */
.L_x_95:
[----:B------:R-:W-:Y:S01]  /*0f40*/  IMAD.MOV.U32 R5, RZ, RZ, 0x0 ;  /* 0x00000000ff057424 */ /* 0x000fe200078e00ff */
[----:B------:R-:W-:-:S03]  /*0f50*/  FADD.FTZ R3, R0, R3 ;  /* 0x0000000300037221 */ /* 0x000fc60000010000 */
[----:B------:R-:W-:Y:S05]  /*0f60*/  RET.REL.NODEC R4 `(depth_smoothing_filter_w) ;  /* 0xfffff09004007950 */ /* 0x000fea0003c3ffff */
.L_x_104:
        /* <DEDUP_REMOVED lines=9> */
.L_x_346:


//--------------------- .text.flying_points_filter --------------------------
	.section	.text.flying_points_filter,"ax",@progbits
	.sectioninfo	@"SHI_REGISTERS=33"
	.align	128
        .global         flying_points_filter
        .type           flying_points_filter,@function
        .size           flying_points_filter,(.L_x_348 - flying_points_filter)
        .other          flying_points_filter,@"STO_CUDA_ENTRY STV_DEFAULT"
flying_points_filter:
.text.flying_points_filter:
[----:B------:R-:W-:-:S07]  /*0000*/  IMAD.MOV.U32 R1, RZ, RZ, c[0x0][0x28] ;  /* 0x00000a00ff017624 */ /* 0x000fce00078e00ff */
[----:B------:R-:W0:Y:S01]  /*0010*/  S2R R10, SR_CTAID.X ;  /* 0x00000000000a7919 */ /* 0x000e220000002500 */
[----:B------:R-:W-:Y:S01]  /*0020*/  IMAD.MOV.U32 R22, RZ, RZ, 0x4 ;  /* 0x00000004ff167424 */ /* 0x000fe200078e00ff */
[----:B------:R-:W-:Y:S02]  /*0030*/  ULDC.64 UR4, c[0x0][0x118] ;  /* 0x0000460000047ab9 */ /* 0x000fe40000000a00 */
[----:B------:R-:W0:Y:S02]  /*0040*/  S2R R11, SR_TID.X ;  /* 0x00000000000b7919 */ /* 0x000e240000002100 */
[----:B0-----:R-:W-:-:S04]  /*0050*/  IMAD R11, R10, c[0x0][0x0], R11 ;  /* 0x000000000a0b7a24 */ /* 0x001fc800078e020b */
[----:B------:R-:W-:-:S05]  /*0060*/  IMAD.WIDE R4, R11, R22, c[0x0][0x168] ;  /* 0x00005a000b047625 */ /* 0x000fca00078e0216 */
[----:B------:R0:W2:Y:S01]  /*0070*/  LDG.E R9, [R4.64] ;  /* 0x0000000404097981 */ /* 0x0000a2000c1e1900 */
[----:B------:R-:W-:Y:S02]  /*0080*/  IMAD.MOV.U32 R2, RZ, RZ, c[0x0][0x178] ;  /* 0x00005e00ff027624 */ /* 0x000fe400078e00ff */
[----:B------:R-:W-:Y:S02]  /*0090*/  IMAD.MOV.U32 R3, RZ, RZ, c[0x0][0x17c] ;  /* 0x00005f00ff037624 */ /* 0x000fe400078e00ff */
[----:B------:R-:W-:Y:S02]  /*00a0*/  IMAD.MOV.U32 R6, RZ, RZ, c[0x0][0x188] ;  /* 0x00006200ff067624 */ /* 0x000fe400078e00ff */
[----:B------:R-:W-:Y:S01]  /*00b0*/  IMAD.MOV.U32 R7, RZ, RZ, c[0x0][0x18c] ;  /* 0x00006300ff077624 */ /* 0x000fe200078e00ff */
[----:B------:R1:W5:Y:S01]  /*00c0*/  LDG.E R2, [R2.64] ;  /* 0x0000000402027981 */ /* 0x000362000c1e1900 */
[----:B------:R-:W-:Y:S02]  /*00d0*/  IMAD.MOV.U32 R18, RZ, RZ, c[0x0][0x190] ;  /* 0x00006400ff127624 */ /* 0x000fe400078e00ff */
[----:B------:R-:W-:Y:S01]  /*00e0*/  IMAD.MOV.U32 R19, RZ, RZ, c[0x0][0x194] ;  /* 0x00006500ff137624 */ /* 0x000fe200078e00ff */
[----:B------:R1:W5:Y:S01]  /*00f0*/  LDG.E R16, [R6.64] ;  /* 0x0000000406107981 */ /* 0x000362000c1e1900 */
[----:B------:R-:W-:-:S02]  /*0100*/  IMAD.MOV.U32 R20, RZ, RZ, c[0x0][0x180] ;  /* 0x00006000ff147624 */ /* 0x000fc400078e00ff */
[----:B------:R-:W-:Y:S01]  /*0110*/  IMAD.MOV.U32 R21, RZ, RZ, c[0x0][0x184] ;  /* 0x00006100ff157624 */ /* 0x000fe200078e00ff */
[----:B------:R1:W5:Y:S01]  /*0120*/  LDG.E R8, [R18.64] ;  /* 0x0000000412087981 */ /* 0x000362000c1e1900 */
[----:B------:R-:W-:Y:S02]  /*0130*/  IMAD.MOV.U32 R14, RZ, RZ, c[0x0][0x170] ;  /* 0x00005c00ff0e7624 */ /* 0x000fe400078e00ff */
[----:B------:R-:W-:Y:S01]  /*0140*/  IMAD.MOV.U32 R15, RZ, RZ, c[0x0][0x174] ;  /* 0x00005d00ff0f7624 */ /* 0x000fe200078e00ff */
[----:B------:R1:W5:Y:S01]  /*0150*/  LDG.E R0, [R20.64] ;  /* 0x0000000414007981 */ /* 0x000362000c1e1900 */
[----:B0-----:R-:W-:-:S03]  /*0160*/  IMAD.WIDE R4, R11, R22, c[0x0][0x160] ;  /* 0x000058000b047625 */ /* 0x001fc600078e0216 */
[----:B------:R1:W5:Y:S04]  /*0170*/  LDG.E R12, [R20.64+0x10] ;  /* 0x00001004140c7981 */ /* 0x000368000c1e1900 */
[----:B------:R1:W5:Y:S01]  /*0180*/  LDG.E R13, [R14.64] ;  /* 0x000000040e0d7981 */ /* 0x000362000c1e1900 */
[----:B--2---:R-:W-:-:S03]  /*0190*/  FSETP.NEU.AND P0, PT, R9, RZ, PT ;  /* 0x000000ff0900720b */ /* 0x004fc60003f0d000 */
[----:B------:R1:W-:Y:S10]  /*01a0*/  STG.E [R4.64], R9 ;  /* 0x0000000904007986 */ /* 0x0003f4000c101904 */
[----:B------:R-:W-:Y:S05]  /*01b0*/  @!P0 EXIT ;  /* 0x000000000000894d */ /* 0x000fea0003800000 */
[-C--:B-1---5:R-:W-:Y:S01]  /*01c0*/  IABS R3, R2.reuse ;  /* 0x0000000200037213 */ /* 0x0a2fe20000000000 */
[----:B------:R-:W-:Y:S01]  /*01d0*/  BSSY B1, `(.L_x_105) ;  /* 0x0000025000017945 */ /* 0x000fe20003800000 */
[----:B------:R-:W-:-:S02]  /*01e0*/  IABS R20, R2 ;  /* 0x0000000200147213 */ /* 0x000fc40000000000 */
[----:B------:R-:W0:Y:S01]  /*01f0*/  I2F.RP R17, R3 ;  /* 0x0000000300117306 */ /* 0x000e220000209400 */
[----:B------:R-:W-:Y:S02]  /*0200*/  IABS R22, R11 ;  /* 0x0000000b00167213 */ /* 0x000fe40000000000 */
[----:B------:R-:W-:Y:S01]  /*0210*/  ISETP.GE.AND P2, PT, R11, RZ, PT ;  /* 0x000000ff0b00720c */ /* 0x000fe20003f46270 */
[----:B0-----:R-:W0:Y:S02]  /*0220*/  MUFU.RCP R17, R17 ;  /* 0x0000001100117308 */ /* 0x001e240000001000 */
[----:B0-----:R-:W-:Y:S01]  /*0230*/  IADD3 R14, R17, 0xffffffe, RZ ;  /* 0x0ffffffe110e7810 */ /* 0x001fe20007ffe0ff */
[----:B------:R-:W-:Y:S02]  /*0240*/  IMAD.MOV R17, RZ, RZ, -R20 ;  /* 0x000000ffff117224 */ /* 0x000fe400078e0a14 */
[----:B------:R-:W-:Y:S01]  /*0250*/  IMAD.HI R20, R2, 0x51eb851f, RZ ;  /* 0x51eb851f02147827 */ /* 0x000fe200078e02ff */
[----:B------:R0:W1:Y:S03]  /*0260*/  F2I.FTZ.U32.TRUNC.NTZ R15, R14 ;  /* 0x0000000e000f7305 */ /* 0x000066000021f000 */
[----:B0-----:R-:W-:-:S02]  /*0270*/  IMAD.MOV.U32 R14, RZ, RZ, RZ ;  /* 0x000000ffff0e7224 */ /* 0x001fc400078e00ff */
[----:B-1----:R-:W-:-:S04]  /*0280*/  IMAD.MOV R18, RZ, RZ, -R15 ;  /* 0x000000ffff127224 */ /* 0x002fc800078e0a0f */
[----:B------:R-:W-:-:S04]  /*0290*/  IMAD R19, R18, R3, RZ ;  /* 0x0000000312137224 */ /* 0x000fc800078e02ff */
[----:B------:R-:W-:-:S04]  /*02a0*/  IMAD.HI.U32 R15, R15, R19, R14 ;  /* 0x000000130f0f7227 */ /* 0x000fc800078e000e */
[----:B------:R-:W-:-:S04]  /*02b0*/  IMAD.HI R14, R2, 0x1b4e81b5, RZ ;  /* 0x1b4e81b5020e7827 */ /* 0x000fc800078e02ff */
[----:B------:R-:W-:-:S04]  /*02c0*/  IMAD.HI.U32 R15, R15, R22, RZ ;  /* 0x000000160f0f7227 */ /* 0x000fc800078e00ff */
[----:B------:R-:W-:Y:S01]  /*02d0*/  IMAD R22, R15, R17, R22 ;  /* 0x000000110f167224 */ /* 0x000fe200078e0216 */
[----:B------:R-:W-:Y:S01]  /*02e0*/  SHF.R.U32.HI R15, RZ, 0x1f, R14 ;  /* 0x0000001fff0f7819 */ /* 0x000fe2000001160e */
[----:B------:R-:W0:Y:S03]  /*02f0*/  F2F.F64.F32 R16, R16 ;  /* 0x0000001000107310 */ /* 0x000e260000201800 */
[----:B------:R-:W-:Y:S02]  /*0300*/  ISETP.GT.U32.AND P0, PT, R3, R22, PT ;  /* 0x000000160300720c */ /* 0x000fe40003f04070 */
[----:B------:R-:W-:-:S05]  /*0310*/  LEA.HI.SX32 R15, R14, R15, 0x1b ;  /* 0x0000000f0e0f7211 */ /* 0x000fca00078fdaff */
[----:B------:R-:W-:-:S06]  /*0320*/  IMAD R8, R15, R15, R8 ;  /* 0x0000000f0f087224 */ /* 0x000fcc00078e0208 */
[----:B------:R-:W-:Y:S01]  /*0330*/  @!P0 IMAD.IADD R22, R22, 0x1, -R3 ;  /* 0x0000000116168824 */ /* 0x000fe200078e0a03 */
[----:B0-----:R-:W0:Y:S01]  /*0340*/  DMUL R18, R16, c[0x2][0x0] ;  /* 0x0080000010127a28 */ /* 0x001e220000000000 */
[----:B------:R-:W-:-:S03]  /*0350*/  ISETP.NE.AND P0, PT, R2, RZ, PT ;  /* 0x000000ff0200720c */ /* 0x000fc60003f05270 */
[----:B------:R-:W-:Y:S02]  /*0360*/  ISETP.GT.U32.AND P1, PT, R3, R22, PT ;  /* 0x000000160300720c */ /* 0x000fe40003f24070 */
[----:B0-----:R0:W1:Y:S02]  /*0370*/  F2F.F32.F64 R17, R18 ;  /* 0x0000001200117310 */ /* 0x0010640000301000 */
[----:B0-----:R-:W-:-:S09]  /*0380*/  SHF.R.S32.HI R18, RZ, 0x1f, R11 ;  /* 0x0000001fff127819 */ /* 0x001fd2000001140b */
[----:B------:R-:W-:Y:S01]  /*0390*/  @!P1 IMAD.IADD R22, R22, 0x1, -R3 ;  /* 0x0000000116169824 */ /* 0x000fe200078e0a03 */
[----:B------:R-:W-:-:S03]  /*03a0*/  SHF.R.U32.HI R3, RZ, 0x1f, R20 ;  /* 0x0000001fff037819 */ /* 0x000fc60000011614 */
[----:B------:R-:W-:Y:S01]  /*03b0*/  IMAD.MOV.U32 R14, RZ, RZ, R22 ;  /* 0x000000ffff0e7224 */ /* 0x000fe200078e0016 */
[----:B------:R-:W-:Y:S01]  /*03c0*/  LEA.HI.SX32 R15, R20, R3, 0x1c ;  /* 0x00000003140f7211 */ /* 0x000fe200078fe2ff */
[----:B-1----:R-:W-:Y:S01]  /*03d0*/  FMUL R0, R0, R17 ;  /* 0x0000001100007220 */ /* 0x002fe20000400000 */
[----:B------:R-:W-:Y:S01]  /*03e0*/  MOV R20, 0x420 ;  /* 0x0000042000147802 */ /* 0x000fe20000000f00 */
[----:B------:R-:W-:Y:S01]  /*03f0*/  @!P2 IMAD.MOV R14, RZ, RZ, -R14 ;  /* 0x000000ffff0ea224 */ /* 0x000fe200078e0a0e */
[----:B------:R-:W-:-:S07]  /*0400*/  @!P0 LOP3.LUT R14, RZ, R2, RZ, 0x33, !PT ;  /* 0x00000002ff0e8212 */ /* 0x000fce00078e33ff */
[----:B------:R-:W-:Y:S05]  /*0410*/  CALL.REL.NOINC `($flying_points_filter$__cuda_sm3x_div_rn_noftz_f32) ;  /* 0x0000099000007944 */ /* 0x000fea0003c00000 */
[----:B------:R-:W-:Y:S05]  /*0420*/  BSYNC B1 ;  /* 0x0000000000017941 */ /* 0x000fea0003800000 */
.L_x_105:
[----:B------:R0:W1:Y:S01]  /*0430*/  F2I.TRUNC.NTZ R16, R19 ;  /* 0x0000001300107305 */ /* 0x000062000020f100 */
[----:B------:R-:W-:Y:S01]  /*0440*/  BSSY B1, `(.L_x_106) ;  /* 0x0000004000017945 */ /* 0x000fe20003800000 */
[----:B------:R-:W-:Y:S01]  /*0450*/  FMUL R0, R12, R17 ;  /* 0x000000110c007220 */ /* 0x000fe20000400000 */
[----:B------:R-:W-:-:S07]  /*0460*/  MOV R20, 0x480 ;  /* 0x0000048000147802 */ /* 0x000fce0000000f00 */
[----:B01----:R-:W-:Y:S05]  /*0470*/  CALL.REL.NOINC `($flying_points_filter$__cuda_sm3x_div_rn_noftz_f32) ;  /* 0x0000093000007944 */ /* 0x003fea0003c00000 */
[----:B------:R-:W-:Y:S05]  /*0480*/  BSYNC B1 ;  /* 0x0000000000017941 */ /* 0x000fea0003800000 */
.L_x_106:
[C---:B------:R-:W-:Y:S01]  /*0490*/  LEA R20, P0, R11.reuse, c[0x0][0x198], 0x1 ;  /* 0x000066000b147a11 */ /* 0x040fe200078008ff */
[----:B------:R-:W2:Y:S03]  /*04a0*/  LDG.E R0, [R6.64] ;  /* 0x0000000406007981 */ /* 0x000ea6000c1e1900 */
[----:B------:R-:W-:-:S05]  /*04b0*/  LEA.HI.X R21, R11, c[0x0][0x19c], R18, 0x1, P0 ;  /* 0x000067000b157a11 */ /* 0x000fca00000f0c12 */
[----:B------:R0:W3:Y:S01]  /*04c0*/  LDG.E.U16 R20, [R20.64] ;  /* 0x0000000414147981 */ /* 0x0000e2000c1e1500 */
[----:B------:R-:W1:Y:S02]  /*04d0*/  F2I.TRUNC.NTZ R12, R19 ;  /* 0x00000013000c7305 */ /* 0x000e64000020f100 */
[----:B-1----:R-:W-:-:S04]  /*04e0*/  IMNMX R3, R15, R12, PT ;  /* 0x0000000c0f037217 */ /* 0x002fc80003800200 */
[CC--:B------:R-:W-:Y:S02]  /*04f0*/  LEA.HI R11, R10.reuse, R3.reuse, RZ, 0x1e ;  /* 0x000000030a0b7211 */ /* 0x0c0fe400078ff0ff */
[----:B------:R-:W-:Y:S02]  /*0500*/  LEA.HI R10, R10, -R3, RZ, 0x1e ;  /* 0x800000030a0a7211 */ /* 0x000fe400078ff0ff */
[----:B------:R-:W-:Y:S02]  /*0510*/  IADD3 R12, R11, 0x1, RZ ;  /* 0x000000010b0c7810 */ /* 0x000fe40007ffe0ff */
[----:B0-----:R-:W-:Y:S02]  /*0520*/  IMNMX R21, RZ, R10, !PT ;  /* 0x0000000aff157217 */ /* 0x001fe40007800200 */
[----:B------:R-:W-:-:S04]  /*0530*/  IMNMX R3, R13, R12, PT ;  /* 0x0000000c0d037217 */ /* 0x000fc80003800200 */
[----:B------:R-:W-:Y:S01]  /*0540*/  ISETP.GE.U32.AND P1, PT, R21, R3, PT ;  /* 0x000000031500720c */ /* 0x000fe20003f26070 */
[----:B------:R-:W-:Y:S01]  /*0550*/  BSSY B0, `(.L_x_107) ;  /* 0x0000081000007945 */ /* 0x000fe20003800000 */
[----:B------:R-:W-:Y:S01]  /*0560*/  IMNMX R15, R15, R16, PT ;  /* 0x000000100f0f7217 */ /* 0x000fe20003800200 */
[----:B------:R-:W-:Y:S01]  /*0570*/  IMAD.MOV.U32 R23, RZ, RZ, RZ ;  /* 0x000000ffff177224 */ /* 0x000fe200078e00ff */
[----:B---3--:R-:W-:-:S04]  /*0580*/  PRMT R17, R20, 0x9910, RZ ;  /* 0x0000991014117816 */ /* 0x008fc800000000ff */
[----:B------:R-:W-:-:S13]  /*0590*/  ISETP.GT.AND P0, PT, R17, RZ, PT ;  /* 0x000000ff1100720c */ /* 0x000fda0003f04270 */
[----:B--2---:R-:W-:Y:S01]  /*05a0*/  @!P0 FMUL R0, R0, 0.5 ;  /* 0x3f00000000008820 */ /* 0x004fe20000400000 */
[----:B------:R-:W-:Y:S06]  /*05b0*/  @P1 BRA `(.L_x_108) ;  /* 0x000007a000001947 */ /* 0x000fec0003800000 */
[C-C-:B------:R-:W-:Y:S01]  /*05c0*/  IMAD.IADD R18, R14.reuse, 0x1, -R15.reuse ;  /* 0x000000010e127824 */ /* 0x140fe200078e0a0f */
[----:B------:R-:W-:Y:S01]  /*05d0*/  IADD3 R19, R14, 0x1, R15 ;  /* 0x000000010e137810 */ /* 0x000fe20007ffe00f */
[----:B------:R-:W-:-:S03]  /*05e0*/  IMAD.MOV.U32 R23, RZ, RZ, RZ ;  /* 0x000000ffff177224 */ /* 0x000fc600078e00ff */
[----:B------:R-:W-:Y:S02]  /*05f0*/  IMNMX R18, RZ, R18, !PT ;  /* 0x00000012ff127217 */ /* 0x000fe40007800200 */
[----:B------:R-:W-:Y:S02]  /*0600*/  IMNMX R19, R2, R19, PT ;  /* 0x0000001302137217 */ /* 0x000fe40003800200 */
[----:B------:R-:W-:-:S03]  /*0610*/  IADD3 R20, R18, 0x1, RZ ;  /* 0x0000000112147810 */ /* 0x000fc60007ffe0ff */
[----:B------:R-:W-:-:S05]  /*0620*/  IMAD.IADD R25, R19, 0x1, -R18 ;  /* 0x0000000113197824 */ /* 0x000fca00078e0a12 */
[----:B------:R-:W-:-:S07]  /*0630*/  LOP3.LUT R27, R25, 0x3, RZ, 0xc0, !PT ;  /* 0x00000003191b7812 */ /* 0x000fce00078ec0ff */
.L_x_118:
[----:B------:R-:W-:Y:S01]  /*0640*/  ISETP.GT.U32.AND P0, PT, R19, R18, PT ;  /* 0x000000121300720c */ /* 0x000fe20003f04070 */
[----:B------:R-:W-:-:S12]  /*0650*/  BSSY B1, `(.L_x_109) ;  /* 0x000006c000017945 */ /* 0x000fd80003800000 */
[----:B------:R-:W-:Y:S05]  /*0660*/  @!P0 BRA `(.L_x_110) ;  /* 0x000006a000008947 */ /* 0x000fea0003800000 */
[----:B------:R-:W-:Y:S01]  /*0670*/  ISETP.NE.AND P0, PT, R27, RZ, PT ;  /* 0x000000ff1b00720c */ /* 0x000fe20003f05270 */
[----:B------:R-:W-:-:S12]  /*0680*/  BSSY B2, `(.L_x_111) ;  /* 0x0000038000027945 */ /* 0x000fd80003800000 */
[----:B------:R-:W-:Y:S05]  /*0690*/  @!P0 BRA `(.L_x_112) ;  /* 0x0000033000008947 */ /* 0x000fea0003800000 */
[----:B------:R-:W-:Y:S01]  /*06a0*/  ISETP.NE.AND P0, PT, R27, 0x1, PT ;  /* 0x000000011b00780c */ /* 0x000fe20003f05270 */
[----:B------:R-:W-:Y:S01]  /*06b0*/  BSSY B3, `(.L_x_113) ;  /* 0x0000022000037945 */ /* 0x000fe20003800000 */
[----:B------:R-:W-:-:S11]  /*06c0*/  IMAD R17, R2, R21, RZ ;  /* 0x0000001502117224 */ /* 0x000fd600078e02ff */
[----:B------:R-:W-:Y:S05]  /*06d0*/  @!P0 BRA `(.L_x_114) ;  /* 0x000001e000008947 */ /* 0x000fea0003800000 */
[----:B------:R-:W-:Y:S01]  /*06e0*/  ISETP.NE.AND P2, PT, R27, 0x2, PT ;  /* 0x000000021b00780c */ /* 0x000fe20003f45270 */
[----:B------:R-:W-:-:S12]  /*06f0*/  IMAD.MOV.U32 R15, RZ, RZ, 0x4 ;  /* 0x00000004ff0f7424 */ /* 0x000fd800078e00ff */
[----:B------:R-:W-:Y:S02]  /*0700*/  @P2 IMAD.IADD R12, R18, 0x1, R17 ;  /* 0x00000001120c2824 */ /* 0x000fe400078e0211 */
[----:B------:R-:W-:Y:S02]  /*0710*/  @P2 IMAD.MOV.U32 R16, RZ, RZ, R20 ;  /* 0x000000ffff102224 */ /* 0x000fe400078e0014 */
[----:B------:R-:W-:-:S04]  /*0720*/  @P2 IMAD.WIDE.U32 R12, R12, R15, c[0x0][0x168] ;  /* 0x00005a000c0c2625 */ /* 0x000fc800078e000f */
[----:B------:R-:W-:Y:S02]  /*0730*/  @!P2 IMAD.MOV.U32 R16, RZ, RZ, R18 ;  /* 0x000000ffff10a224 */ /* 0x000fe400078e0012 */
[----:B------:R-:W2:Y:S02]  /*0740*/  @P2 LDG.E R12, [R12.64] ;  /* 0x000000040c0c2981 */ /* 0x000ea4000c1e1900 */
[----:B------:R-:W-:-:S04]  /*0750*/  IMAD.IADD R14, R17, 0x1, R16 ;  /* 0x00000001110e7824 */ /* 0x000fc800078e0210 */
[----:B------:R-:W-:-:S06]  /*0760*/  IMAD.WIDE.U32 R14, R14, R15, c[0x0][0x168] ;  /* 0x00005a000e0e7625 */ /* 0x000fcc00078e000f */
[----:B------:R-:W3:Y:S01]  /*0770*/  LDG.E R14, [R14.64] ;  /* 0x000000040e0e7981 */ /* 0x000ee2000c1e1900 */
[----:B------:R-:W-:Y:S01]  /*0780*/  PLOP3.LUT P0, PT, PT, PT, PT, 0x80, 0x0 ;  /* 0x000000000000781c */ /* 0x000fe20003f0f070 */
[----:B--2---:R-:W-:-:S06]  /*0790*/  @P2 FADD R6, R9, -R12 ;  /* 0x8000000c09062221 */ /* 0x004fcc0000000000 */
[----:B------:R-:W0:Y:S01]  /*07a0*/  @P2 F2F.F64.F32 R6, R6 ;  /* 0x0000000600062310 */ /* 0x000e220000201800 */
[----:B---3--:R-:W-:-:S06]  /*07b0*/  FADD R10, R9, -R14 ;  /* 0x8000000e090a7221 */ /* 0x008fcc0000000000 */
[----:B------:R-:W1:Y:S01]  /*07c0*/  F2F.F64.F32 R10, R10 ;  /* 0x0000000a000a7310 */ /* 0x000e620000201800 */
[----:B0-----:R-:W0:Y:S01]  /*07d0*/  @P2 F2F.F32.F64 R7, |R6| ;  /* 0x4000000600072310 */ /* 0x001e220000301000 */
[----:B-1----:R-:W1:Y:S01]  /*07e0*/  F2F.F32.F64 R11, |R10| ;  /* 0x4000000a000b7310 */ /* 0x002e620000301000 */
[----:B0-----:R-:W-:-:S04]  /*07f0*/  @P2 FSETP.GEU.AND P1, PT, R7, R0, PT ;  /* 0x000000000700220b */ /* 0x001fc80003f2e000 */
[----:B------:R-:W-:Y:S02]  /*0800*/  @P2 FSETP.NEU.AND P1, PT, R12, RZ, !P1 ;  /* 0x000000ff0c00220b */ /* 0x000fe40004f2d000 */
[----:B------:R-:W-:Y:S02]  /*0810*/  @P2 IADD3 R12, R23, 0x1, RZ ;  /* 0x00000001170c2810 */ /* 0x000fe40007ffe0ff */
[----:B------:R-:W-:Y:S02]  /*0820*/  @P2 PLOP3.LUT P0, PT, P1, PT, PT, 0x80, 0x0 ;  /* 0x000000000000281c */ /* 0x000fe40000f0f070 */
[----:B-1----:R-:W-:-:S04]  /*0830*/  FSETP.GEU.AND P1, PT, R11, R0, PT ;  /* 0x000000000b00720b */ /* 0x002fc80003f2e000 */
[----:B------:R-:W-:-:S07]  /*0840*/  FSETP.NEU.AND P1, PT, R14, RZ, !P1 ;  /* 0x000000ff0e00720b */ /* 0x000fce0004f2d000 */
[----:B------:R-:W-:-:S04]  /*0850*/  @!P0 IMAD.MOV R12, RZ, RZ, R23 ;  /* 0x000000ffff0c8224 */ /* 0x000fc800078e0217 */
[----:B------:R-:W-:Y:S01]  /*0860*/  @P2 IMAD.MOV.U32 R23, RZ, RZ, R12 ;  /* 0x000000ffff172224 */ /* 0x000fe200078e000c */
[----:B------:R-:W-:-:S04]  /*0870*/  IADD3 R12, R16, 0x1, RZ ;  /* 0x00000001100c7810 */ /* 0x000fc80007ffe0ff */
[----:B------:R-:W-:Y:S01]  /*0880*/  IADD3 R6, R23, 0x1, RZ ;  /* 0x0000000117067810 */ /* 0x000fe20007ffe0ff */
[----:B------:R-:W-:-:S04]  /*0890*/  @!P1 IMAD.MOV R6, RZ, RZ, R23 ;  /* 0x000000ffff069224 */ /* 0x000fc800078e0217 */
[----:B------:R-:W-:Y:S01]  /*08a0*/  IMAD.MOV.U32 R23, RZ, RZ, R6 ;  /* 0x000000ffff177224 */ /* 0x000fe200078e0006 */
[----:B------:R-:W-:Y:S06]  /*08b0*/  BRA `(.L_x_115) ;  /* 0x0000001000007947 */ /* 0x000fec0003800000 */
.L_x_114:
[----:B------:R-:W-:-:S07]  /*08c0*/  IMAD.MOV.U32 R12, RZ, RZ, R18 ;  /* 0x000000ffff0c7224 */ /* 0x000fce00078e0012 */
.L_x_115:
[----:B------:R-:W-:Y:S05]  /*08d0*/  BSYNC B3 ;  /* 0x0000000000037941 */ /* 0x000fea0003800000 */
.L_x_113:
[----:B------:R-:W-:Y:S02]  /*08e0*/  IMAD.IADD R6, R17, 0x1, R12 ;  /* 0x0000000111067824 */ /* 0x000fe400078e020c */
[----:B------:R-:W-:-:S04]  /*08f0*/  IMAD.MOV.U32 R7, RZ, RZ, 0x4 ;  /* 0x00000004ff077424 */ /* 0x000fc800078e00ff */
[----:B------:R-:W-:-:S06]  /*0900*/  IMAD.WIDE.U32 R6, R6, R7, c[0x0][0x168] ;  /* 0x00005a0006067625 */ /* 0x000fcc00078e0007 */
[----:B------:R-:W2:Y:S01]  /*0910*/  LDG.E R6, [R6.64] ;  /* 0x0000000406067981 */ /* 0x000ea2000c1e1900 */
[----:B------:R-:W-:Y:S02]  /*0920*/  IADD3 R13, R23, 0x1, RZ ;  /* 0x00000001170d7810 */ /* 0x000fe40007ffe0ff */
[----:B------:R-:W-:Y:S01]  /*0930*/  IADD3 R22, R12, 0x1, RZ ;  /* 0x000000010c167810 */ /* 0x000fe20007ffe0ff */
[----:B--2---:R-:W-:-:S06]  /*0940*/  FADD R10, R9, -R6 ;  /* 0x80000006090a7221 */ /* 0x004fcc0000000000 */
[----:B------:R-:W0:Y:S02]  /*0950*/  F2F.F64.F32 R10, R10 ;  /* 0x0000000a000a7310 */ /* 0x000e240000201800 */
[----:B0-----:R-:W0:Y:S02]  /*0960*/  F2F.F32.F64 R11, |R10| ;  /* 0x4000000a000b7310 */ /* 0x001e240000301000 */
[----:B0-----:R-:W-:-:S04]  /*0970*/  FSETP.GEU.AND P0, PT, R11, R0, PT ;  /* 0x000000000b00720b */ /* 0x001fc80003f0e000 */
[----:B------:R-:W-:-:S13]  /*0980*/  FSETP.NEU.AND P0, PT, R6, RZ, !P0 ;  /* 0x000000ff0600720b */ /* 0x000fda000470d000 */
[----:B------:R-:W-:-:S04]  /*0990*/  @!P0 IMAD.MOV R13, RZ, RZ, R23 ;  /* 0x000000ffff0d8224 */ /* 0x000fc800078e0217 */
[--C-:B------:R-:W-:Y:S02]  /*09a0*/  IMAD.MOV.U32 R12, RZ, RZ, R13.reuse ;  /* 0x000000ffff0c7224 */ /* 0x100fe400078e000d */
[----:B------:R-:W-:Y:S01]  /*09b0*/  IMAD.MOV.U32 R23, RZ, RZ, R13 ;  /* 0x000000ffff177224 */ /* 0x000fe200078e000d */
[----:B------:R-:W-:Y:S06]  /*09c0*/  BRA `(.L_x_116) ;  /* 0x0000003000007947 */ /* 0x000fec0003800000 */
.L_x_112:
[----:B------:R-:W-:Y:S02]  /*09d0*/  IMAD.MOV.U32 R12, RZ, RZ, R23 ;  /* 0x000000ffff0c7224 */ /* 0x000fe400078e0017 */
[----:B------:R-:W-:Y:S02]  /*09e0*/  IMAD.MOV.U32 R22, RZ, RZ, R18 ;  /* 0x000000ffff167224 */ /* 0x000fe400078e0012 */
[----:B------:R-:W-:-:S07]  /*09f0*/  IMAD.MOV.U32 R23, RZ, RZ, RZ ;  /* 0x000000ffff177224 */ /* 0x000fce00078e00ff */
.L_x_116:
[----:B------:R-:W-:Y:S05]  /*0a00*/  BSYNC B2 ;  /* 0x0000000000027941 */ /* 0x000fea0003800000 */
.L_x_111:
[----:B------:R-:W-:-:S13]  /*0a10*/  ISETP.GE.U32.AND P0, PT, R25, 0x4, PT ;  /* 0x000000041900780c */ /* 0x000fda0003f06070 */
[----:B------:R-:W-:Y:S05]  /*0a20*/  @!P0 BRA `(.L_x_110) ;  /* 0x000002e000008947 */ /* 0x000fea0003800000 */
[----:B------:R-:W-:Y:S02]  /*0a30*/  IMAD.MOV.U32 R23, RZ, RZ, R12 ;  /* 0x000000ffff177224 */ /* 0x000fe400078e000c */
[----:B------:R-:W-:-:S07]  /*0a40*/  IMAD R24, R2, R21, R22 ;  /* 0x0000001502187224 */ /* 0x000fce00078e0216 */
.L_x_117:
[----:B------:R-:W-:Y:S01]  /*0a50*/  IMAD.MOV.U32 R17, RZ, RZ, 0x4 ;  /* 0x00000004ff117424 */ /* 0x000fe200078e00ff */
[----:B------:R-:W-:-:S03]  /*0a60*/  IADD3 R28, R24, 0x1, RZ ;  /* 0x00000001181c7810 */ /* 0x000fc60007ffe0ff */
[C---:B------:R-:W-:Y:S01]  /*0a70*/  IMAD.WIDE.U32 R6, R24.reuse, R17, c[0x0][0x168] ;  /* 0x00005a0018067625 */ /* 0x040fe200078e0011 */
[----:B------:R-:W-:-:S04]  /*0a80*/  IADD3 R14, R24, 0x2, RZ ;  /* 0x00000002180e7810 */ /* 0x000fc80007ffe0ff */
[----:B------:R-:W2:Y:S01]  /*0a90*/  LDG.E R26, [R6.64] ;  /* 0x00000004061a7981 */ /* 0x000ea2000c1e1900 */
[----:B------:R-:W-:-:S04]  /*0aa0*/  IMAD.WIDE.U32 R28, R28, R17, c[0x0][0x168] ;  /* 0x00005a001c1c7625 */ /* 0x000fc800078e0011 */
[----:B------:R-:W-:Y:S02]  /*0ab0*/  IMAD.WIDE.U32 R14, R14, R17, c[0x0][0x168] ;  /* 0x00005a000e0e7625 */ /* 0x000fe400078e0011 */
[----:B------:R-:W3:Y:S01]  /*0ac0*/  LDG.E R28, [R28.64] ;  /* 0x000000041c1c7981 */ /* 0x000ee2000c1e1900 */
[----:B------:R-:W-:-:S03]  /*0ad0*/  IADD3 R16, R24, 0x3, RZ ;  /* 0x0000000318107810 */ /* 0x000fc60007ffe0ff */
[----:B------:R-:W4:Y:S02]  /*0ae0*/  LDG.E R30, [R14.64] ;  /* 0x000000040e1e7981 */ /* 0x000f24000c1e1900 */
[----:B------:R-:W-:-:S06]  /*0af0*/  IMAD.WIDE.U32 R16, R16, R17, c[0x0][0x168] ;  /* 0x00005a0010107625 */ /* 0x000fcc00078e0011 */
[----:B------:R-:W5:Y:S01]  /*0b00*/  LDG.E R16, [R16.64] ;  /* 0x0000000410107981 */ /* 0x000f62000c1e1900 */
[----:B------:R-:W-:Y:S02]  /*0b10*/  IADD3 R22, R22, 0x4, RZ ;  /* 0x0000000416167810 */ /* 0x000fe40007ffe0ff */
[----:B------:R-:W-:Y:S01]  /*0b20*/  IADD3 R24, R24, 0x4, RZ ;  /* 0x0000000418187810 */ /* 0x000fe20007ffe0ff */
[----:B--2---:R-:W-:-:S06]  /*0b30*/  FADD R12, R9, -R26 ;  /* 0x8000001a090c7221 */ /* 0x004fcc0000000000 */
[----:B------:R-:W0:Y:S01]  /*0b40*/  F2F.F64.F32 R12, R12 ;  /* 0x0000000c000c7310 */ /* 0x000e220000201800 */
[C---:B---3--:R-:W-:Y:S01]  /*0b50*/  FADD R6, R9.reuse, -R28 ;  /* 0x8000001c09067221 */ /* 0x048fe20000000000 */
[----:B----4-:R-:W-:-:S05]  /*0b60*/  FADD R10, R9, -R30 ;  /* 0x8000001e090a7221 */ /* 0x010fca0000000000 */
[----:B------:R-:W1:Y:S01]  /*0b70*/  F2F.F64.F32 R6, R6 ;  /* 0x0000000600067310 */ /* 0x000e620000201800 */
[----:B------:R-:W2:Y:S01]  /*0b80*/  F2F.F64.F32 R10, R10 ;  /* 0x0000000a000a7310 */ /* 0x000ea20000201800 */
[----:B-----5:R-:W-:Y:S01]  /*0b90*/  FADD R29, R9, -R16 ;  /* 0x80000010091d7221 */ /* 0x020fe20000000000 */
[----:B0-----:R0:W3:Y:S03]  /*0ba0*/  F2F.F32.F64 R13, |R12| ;  /* 0x4000000c000d7310 */ /* 0x0010e60000301000 */
[----:B------:R-:W4:Y:S01]  /*0bb0*/  F2F.F64.F32 R14, R29 ;  /* 0x0000001d000e7310 */ /* 0x000f220000201800 */
[----:B-1----:R-:W1:Y:S01]  /*0bc0*/  F2F.F32.F64 R7, |R6| ;  /* 0x4000000600077310 */ /* 0x002e620000301000 */
[----:B0-----:R-:W-:Y:S01]  /*0bd0*/  IADD3 R12, R23, 0x1, RZ ;  /* 0x00000001170c7810 */ /* 0x001fe20007ffe0ff */
[----:B--2---:R-:W0:Y:S01]  /*0be0*/  F2F.F32.F64 R11, |R10| ;  /* 0x4000000a000b7310 */ /* 0x004e220000301000 */
[----:B---3--:R-:W-:Y:S01]  /*0bf0*/  FSETP.GEU.AND P1, PT, R13, R0, PT ;  /* 0x000000000d00720b */ /* 0x008fe20003f2e000 */
[----:B----4-:R-:W2:Y:S03]  /*0c00*/  F2F.F32.F64 R15, |R14| ;  /* 0x4000000e000f7310 */ /* 0x010ea60000301000 */
[----:B------:R-:W-:-:S02]  /*0c10*/  FSETP.NEU.AND P1, PT, R26, RZ, !P1 ;  /* 0x000000ff1a00720b */ /* 0x000fc40004f2d000 */
[----:B-1----:R-:W-:-:S04]  /*0c20*/  FSETP.GEU.AND P0, PT, R7, R0, PT ;  /* 0x000000000700720b */ /* 0x002fc80003f0e000 */
[----:B------:R-:W-:Y:S02]  /*0c30*/  FSETP.NEU.AND P0, PT, R28, RZ, !P0 ;  /* 0x000000ff1c00720b */ /* 0x000fe4000470d000 */
[----:B0-----:R-:W-:-:S05]  /*0c40*/  FSETP.GEU.AND P2, PT, R11, R0, PT ;  /* 0x000000000b00720b */ /* 0x001fca0003f4e000 */
[----:B------:R-:W-:Y:S01]  /*0c50*/  @!P1 IMAD.MOV R12, RZ, RZ, R23 ;  /* 0x000000ffff0c9224 */ /* 0x000fe200078e0217 */
[----:B------:R-:W-:Y:S02]  /*0c60*/  FSETP.NEU.AND P1, PT, R30, RZ, !P2 ;  /* 0x000000ff1e00720b */ /* 0x000fe4000572d000 */
[----:B--2---:R-:W-:Y:S02]  /*0c70*/  FSETP.GEU.AND P2, PT, R15, R0, PT ;  /* 0x000000000f00720b */ /* 0x004fe40003f4e000 */
[----:B------:R-:W-:Y:S01]  /*0c80*/  IADD3 R6, R12, 0x1, RZ ;  /* 0x000000010c067810 */ /* 0x000fe20007ffe0ff */
[----:B------:R-:W-:Y:S01]  /*0c90*/  @!P0 IMAD.MOV R6, RZ, RZ, R12 ;  /* 0x000000ffff068224 */ /* 0x000fe200078e020c */
[----:B------:R-:W-:-:S04]  /*0ca0*/  FSETP.NEU.AND P0, PT, R16, RZ, !P2 ;  /* 0x000000ff1000720b */ /* 0x000fc8000570d000 */
[----:B------:R-:W-:-:S03]  /*0cb0*/  IADD3 R7, R6, 0x1, RZ ;  /* 0x0000000106077810 */ /* 0x000fc60007ffe0ff */
[----:B------:R-:W-:Y:S01]  /*0cc0*/  @!P1 IMAD.MOV R7, RZ, RZ, R6 ;  /* 0x000000ffff079224 */ /* 0x000fe200078e0206 */
[----:B------:R-:W-:-:S04]  /*0cd0*/  ISETP.GE.U32.AND P1, PT, R22, R19, PT ;  /* 0x000000131600720c */ /* 0x000fc80003f26070 */
[----:B------:R-:W-:Y:S01]  /*0ce0*/  IADD3 R23, R7, 0x1, RZ ;  /* 0x0000000107177810 */ /* 0x000fe20007ffe0ff */
[----:B------:R-:W-:-:S08]  /*0cf0*/  @!P0 IMAD.MOV R23, RZ, RZ, R7 ;  /* 0x000000ffff178224 */ /* 0x000fd000078e0207 */
[----:B------:R-:W-:Y:S05]  /*0d00*/  @!P1 BRA `(.L_x_117) ;  /* 0xfffffd4000009947 */ /* 0x000fea000383ffff */
.L_x_110:
[----:B------:R-:W-:Y:S05]  /*0d10*/  BSYNC B1 ;  /* 0x0000000000017941 */ /* 0x000fea0003800000 */
.L_x_109:
[----:B------:R-:W-:Y:S02]  /*0d20*/  IADD3 R21, R21, 0x1, RZ ;  /* 0x0000000115157810 */ /* 0x000fe40007ffe0ff */
[----:B------:R-:W-:Y:S02]  /*0d30*/  ISETP.LE.AND P1, PT, R23, R8, PT ;  /* 0x000000081700720c */ /* 0x000fe40003f23270 */
[----:B------:R-:W-:-:S13]  /*0d40*/  ISETP.GE.U32.AND P0, PT, R21, R3, PT ;  /* 0x000000031500720c */ /* 0x000fda0003f06070 */
[----:B------:R-:W-:Y:S05]  /*0d50*/  @!P0 BRA P1, `(.L_x_118) ;  /* 0xfffff8e000008947 */ /* 0x000fea000083ffff */
.L_x_108:
[----:B------:R-:W-:Y:S05]  /*0d60*/  BSYNC B0 ;  /* 0x0000000000007941 */ /* 0x000fea0003800000 */
.L_x_107:
[----:B------:R-:W-:-:S13]  /*0d70*/  ISETP.GT.AND P0, PT, R23, R8, PT ;  /* 0x000000081700720c */ /* 0x000fda0003f04270 */
[----:B------:R-:W-:Y:S05]  /*0d80*/  @P0 EXIT ;  /* 0x000000000000094d */ /* 0x000fea0003800000 */
[----:B------:R-:W-:Y:S01]  /*0d90*/  STG.E [R4.64], RZ ;  /* 0x000000ff04007986 */ /* 0x000fe2000c101904 */
[----:B------:R-:W-:Y:S05]  /*0da0*/  EXIT ;  /* 0x000000000000794d */ /* 0x000fea0003800000 */
        .weak           $flying_points_filter$__cuda_sm3x_div_rn_noftz_f32
        .type           $flying_points_filter$__cuda_sm3x_div_rn_noftz_f32,@function
        .size           $flying_points_filter$__cuda_sm3x_div_rn_noftz_f32,($flying_points_filter$__cuda_sm3x_div_rn_noftz_f32_slowpath - $flying_points_filter$__cuda_sm3x_div_rn_noftz_f32)
$flying_points_filter$__cuda_sm3x_div_rn_noftz_f32:
        /* <DEDUP_REMOVED lines=12> */
[----:B------:R-:W-:Y:S05]  /*0e70*/  RET.REL.NODEC R20 `(flying_points_filter) ;  /* 0xfffff18014007950 */ /* 0x000fea0003c3ffff */
.L_x_119:
[----:B------:R-:W-:Y:S01]  /*0e80*/  BSSY B0, `(.L_x_120) ;  /* 0x0000004000007945 */ /* 0x000fe20003800000 */
[----:B------:R-:W-:Y:S01]  /*0e90*/  IMAD.MOV.U32 R3, RZ, RZ, R9 ;  /* 0x000000ffff037224 */ /* 0x000fe200078e0009 */
[----:B------:R-:W-:-:S07]  /*0ea0*/  MOV R22, 0xec0 ;  /* 0x00000ec000167802 */ /* 0x000fce0000000f00 */
[----:B------:R-:W-:Y:S05]  /*0eb0*/  CALL.REL.NOINC `($flying_points_filter$__cuda_sm3x_div_rn_noftz_f32_slowpath) ;  /* 0x0000004000007944 */ /* 0x000fea0003c00000 */
[----:B------:R-:W-:Y:S05]  /*0ec0*/  BSYNC B0 ;  /* 0x0000000000007941 */ /* 0x000fea0003800000 */
.L_x_120:
[----:B------:R-:W-:Y:S02]  /*0ed0*/  IMAD.MOV.U32 R21, RZ, RZ, 0x0 ;  /* 0x00000000ff157424 */ /* 0x000fe400078e00ff */
[----:B------:R-:W-:Y:S02]  /*0ee0*/  IMAD.MOV.U32 R19, RZ, RZ, R0 ;  /* 0x000000ffff137224 */ /* 0x000fe400078e0000 */
[----:B------:R-:W-:Y:S05]  /*0ef0*/  RET.REL.NODEC R20 `(flying_points_filter) ;  /* 0xfffff10014007950 */ /* 0x000fea0003c3ffff */
        .weak           $flying_points_filter$__cuda_sm3x_div_rn_noftz_f32_slowpath
        .type           $flying_points_filter$__cuda_sm3x_div_rn_noftz_f32_slowpath,@function
        .size           $flying_points_filter$__cuda_sm3x_div_rn_noftz_f32_slowpath,(.L_x_348 - $flying_points_filter$__cuda_sm3x_div_rn_noftz_f32_slowpath)
$flying_points_filter$__cuda_sm3x_div_rn_noftz_f32_slowpath:
[----:B------:R-:W-:Y:S01]  /*0f00*/  SHF.R.U32.HI R21, RZ, 0x17, R3 ;  /* 0x00000017ff157819 */ /* 0x000fe20000011603 */
[----:B------:R-:W-:Y:S01]  /*0f10*/  BSSY B2, `(.L_x_121) ;  /* 0x0000026000027945 */ /* 0x000fe20003800000 */
[----:B------:R-:W-:Y:S02]  /*0f20*/  SHF.R.U32.HI R19, RZ, 0x17, R0 ;  /* 0x00000017ff137819 */ /* 0x000fe40000011600 */
[----:B------:R-:W-:-:S02]  /*0f30*/  LOP3.LUT R21, R21, 0xff, RZ, 0xc0, !PT ;  /* 0x000000ff15157812 */ /* 0x000fc400078ec0ff */
[----:B------:R-:W-:Y:S02]  /*0f40*/  LOP3.LUT R23, R19, 0xff, RZ, 0xc0, !PT ;  /* 0x000000ff13177812 */ /* 0x000fe400078ec0ff */
[----:B------:R-:W-:Y:S02]  /*0f50*/  IADD3 R25, R21, -0x1, RZ ;  /* 0xffffffff15197810 */ /* 0x000fe40007ffe0ff */
[----:B------:R-:W-:Y:S02]  /*0f60*/  IADD3 R24, R23, -0x1, RZ ;  /* 0xffffffff17187810 */ /* 0x000fe40007ffe0ff */
        /* <DEDUP_REMOVED lines=32> */
.L_x_122:
[----:B------:R-:W-:Y:S05]  /*1170*/  BSYNC B2 ;  /* 0x0000000000027941 */ /* 0x000fea0003800000 */
.L_x_121:
        /* <DEDUP_REMOVED lines=34> */
.L_x_129:
[CCC-:B------:R-:W-:Y:S01]  /*13a0*/  FFMA.RZ R19, R3.reuse, R25.reuse, R26.reuse ;  /* 0x0000001903137223 */ /* 0x1c0fe2000000c01a */
[-CC-:B------:R-:W-:Y:S01]  /*13b0*/  FFMA.RM R24, R3, R25.reuse, R26.reuse ;  /* 0x0000001903187223 */ /* 0x180fe2000000401a */
        /* <DEDUP_REMOVED lines=20> */
.L_x_130:
[----:B------:R-:W-:-:S04]  /*1500*/  LOP3.LUT R0, R0, 0x80000000, RZ, 0xc0, !PT ;  /* 0x8000000000007812 */ /* 0x000fc800078ec0ff */
[----:B------:R-:W-:Y:S01]  /*1510*/  LOP3.LUT R0, R0, 0x7f800000, RZ, 0xfc, !PT ;  /* 0x7f80000000007812 */ /* 0x000fe200078efcff */
[----:B------:R-:W-:Y:S06]  /*1520*/  BRA `(.L_x_131) ;  /* 0x0000001000007947 */ /* 0x000fec0003800000 */
.L_x_128:
[----:B------:R-:W-:-:S07]  /*1530*/  IMAD R0, R24, 0x800000, R0 ;  /* 0x0080000018007824 */ /* 0x000fce00078e0200 */
.L_x_131:
[----:B------:R-:W-:Y:S05]  /*1540*/  BSYNC B2 ;  /* 0x0000000000027941 */ /* 0x000fea0003800000 */
.L_x_127:
[----:B------:R-:W-:-:S04]  /*1550*/  IMAD.MOV.U32 R23, RZ, RZ, 0x0 ;  /* 0x00000000ff177424 */ /* 0x000fc800078e00ff */
[----:B------:R-:W-:Y:S05]  /*1560*/  RET.REL.NODEC R22 `(flying_points_filter) ;  /* 0xffffea9016007950 */ /* 0x000fea0003c3ffff */
.L_x_126:
[----:B------:R-:W-:Y:S01]  /*1570*/  IMAD.MOV.U32 R23, RZ, RZ, 0x0 ;  /* 0x00000000ff177424 */ /* 0x000fe200078e00ff */
[----:B------:R-:W-:-:S04]  /*1580*/  LOP3.LUT R0, R3, 0x80000000, R0, 0x48, !PT ;  /* 0x8000000003007812 */ /* 0x000fc800078e4800 */
[----:B------:R-:W-:Y:S01]  /*1590*/  LOP3.LUT R0, R0, 0x7f800000, RZ, 0xfc, !PT ;  /* 0x7f80000000007812 */ /* 0x000fe200078efcff */
[----:B------:R-:W-:Y:S06]  /*15a0*/  RET.REL.NODEC R22 `(flying_points_filter) ;  /* 0xffffea5016007950 */ /* 0x000fec0003c3ffff */
.L_x_125:
[----:B------:R-:W-:Y:S01]  /*15b0*/  IMAD.MOV.U32 R23, RZ, RZ, 0x0 ;  /* 0x00000000ff177424 */ /* 0x000fe200078e00ff */
[----:B------:R-:W-:-:S03]  /*15c0*/  LOP3.LUT R0, R3, 0x80000000, R0, 0x48, !PT ;  /* 0x8000000003007812 */ /* 0x000fc600078e4800 */
[----:B------:R-:W-:Y:S05]  /*15d0*/  RET.REL.NODEC R22 `(flying_points_filter) ;  /* 0xffffea2016007950 */ /* 0x000fea0003c3ffff */
.L_x_124:
[----:B------:R-:W-:Y:S02]  /*15e0*/  IMAD.MOV.U32 R23, RZ, RZ, 0x0 ;  /* 0x00000000ff177424 */ /* 0x000fe400078e00ff */
[----:B------:R-:W-:Y:S02]  /*15f0*/  IMAD.MOV.U32 R0, RZ, RZ, 0x7fffffff ;  /* 0x7fffffffff007424 */ /* 0x000fe400078e00ff */
[----:B------:R-:W-:Y:S05]  /*1600*/  RET.REL.NODEC R22 `(flying_points_filter) ;  /* 0xffffe9f016007950 */ /* 0x000fea0003c3ffff */
.L_x_123:
[----:B------:R-:W-:Y:S01]  /*1610*/  IMAD.MOV.U32 R23, RZ, RZ, 0x0 ;  /* 0x00000000ff177424 */ /* 0x000fe200078e00ff */
[----:B------:R-:W-:-:S03]  /*1620*/  FADD.FTZ R0, R0, R3 ;  /* 0x0000000300007221 */ /* 0x000fc60000010000 */
[----:B------:R-:W-:Y:S05]  /*1630*/  RET.REL.NODEC R22 `(flying_points_filter) ;  /* 0xffffe9c016007950 */ /* 0x000fea0003c3ffff */
.L_x_132:
        /* <DEDUP_REMOVED lines=12> */
.L_x_348:


//--------------------- .text.optimize_dmap_using_sub_pixel_map --------------------------
	.section	.text.optimize_dmap_using_sub_pixel_map,"ax",@progbits
	.sectioninfo	@"SHI_REGISTERS=19"
	.align	128
        .global         optimize_dmap_using_sub_pixel_map
        .type           optimize_dmap_using_sub_pixel_map,@function
        .size           optimize_dmap_using_sub_pixel_map,(.L_x_350 - optimize_dmap_using_sub_pixel_map)
        .other          optimize_dmap_using_sub_pixel_map,@"STO_CUDA_ENTRY STV_DEFAULT"
optimize_dmap_using_sub_pixel_map:
.text.optimize_dmap_using_sub_pixel_map:
[----:B------:R-:W-:-:S07]  /*0000*/  IMAD.MOV.U32 R1, RZ, RZ, c[0x0][0x28] ;  /* 0x00000a00ff017624 */ /* 0x000fce00078e00ff */
[----:B------:R-:W-:Y:S01]  /*0010*/  IMAD.MOV.U32 R2, RZ, RZ, c[0x0][0x178] ;  /* 0x00005e00ff027624 */ /* 0x000fe200078e00ff */
[----:B------:R-:W-:Y:S01]  /*0020*/  ULDC.64 UR4, c[0x0][0x118] ;  /* 0x0000460000047ab9 */ /* 0x000fe20000000a00 */
[----:B------:R-:W-:-:S05]  /*0030*/  IMAD.MOV.U32 R3, RZ, RZ, c[0x0][0x17c] ;  /* 0x00005f00ff037624 */ /* 0x000fca00078e00ff */
[----:B------:R-:W2:Y:S01]  /*0040*/  LDG.E R2, [R2.64] ;  /* 0x0000000402027981 */ /* 0x000ea2000c1e1900 */
[----:B------:R-:W-:Y:S03]  /*0050*/  BSSY B0, `(.L_x_133) ;  /* 0x0000072000007945 */ /* 0x000fe60003800000 */
[----:B------:R-:W0:Y:S04]  /*0060*/  S2R R0, SR_CTAID.X ;  /* 0x0000000000007919 */ /* 0x000e280000002500 */
[----:B------:R-:W0:Y:S02]  /*0070*/  S2R R7, SR_TID.X ;  /* 0x0000000000077919 */ /* 0x000e240000002100 */
[----:B0-----:R-:W-:-:S05]  /*0080*/  IMAD R0, R0, c[0x0][0x0], R7 ;  /* 0x0000000000007a24 */ /* 0x001fca00078e0207 */
[----:B------:R-:W-:Y:S02]  /*0090*/  ISETP.GE.AND P2, PT, R0, RZ, PT ;  /* 0x000000ff0000720c */ /* 0x000fe40003f46270 */
[-C--:B--2---:R-:W-:Y:S02]  /*00a0*/  IABS R8, R2.reuse ;  /* 0x0000000200087213 */ /* 0x084fe40000000000 */
[----:B------:R-:W-:Y:S02]  /*00b0*/  IABS R7, R2 ;  /* 0x0000000200077213 */ /* 0x000fe40000000000 */
[----:B------:R-:W0:Y:S02]  /*00c0*/  I2F.RP R6, R8 ;  /* 0x0000000800067306 */ /* 0x000e240000209400 */
[----:B0-----:R-:W0:Y:S02]  /*00d0*/  MUFU.RCP R6, R6 ;  /* 0x0000000600067308 */ /* 0x001e240000001000 */
[----:B0-----:R-:W-:-:S02]  /*00e0*/  IADD3 R4, R6, 0xffffffe, RZ ;  /* 0x0ffffffe06047810 */ /* 0x001fc40007ffe0ff */
[----:B------:R-:W-:Y:S02]  /*00f0*/  IABS R6, R0 ;  /* 0x0000000000067213 */ /* 0x000fe40000000000 */
[----:B------:R0:W1:Y:S02]  /*0100*/  F2I.FTZ.U32.TRUNC.NTZ R5, R4 ;  /* 0x0000000400057305 */ /* 0x000064000021f000 */
[----:B0-----:R-:W-:Y:S02]  /*0110*/  IMAD.MOV.U32 R4, RZ, RZ, RZ ;  /* 0x000000ffff047224 */ /* 0x001fe400078e00ff */
[----:B-1----:R-:W-:-:S04]  /*0120*/  IMAD.MOV R3, RZ, RZ, -R5 ;  /* 0x000000ffff037224 */ /* 0x002fc800078e0a05 */
[----:B------:R-:W-:-:S04]  /*0130*/  IMAD R3, R3, R8, RZ ;  /* 0x0000000803037224 */ /* 0x000fc800078e02ff */
[----:B------:R-:W-:-:S04]  /*0140*/  IMAD.HI.U32 R5, R5, R3, R4 ;  /* 0x0000000305057227 */ /* 0x000fc800078e0004 */
[----:B------:R-:W-:Y:S02]  /*0150*/  IMAD.MOV R3, RZ, RZ, -R7 ;  /* 0x000000ffff037224 */ /* 0x000fe400078e0a07 */
[----:B------:R-:W-:-:S04]  /*0160*/  IMAD.HI.U32 R5, R5, R6, RZ ;  /* 0x0000000605057227 */ /* 0x000fc800078e00ff */
[----:B------:R-:W-:Y:S01]  /*0170*/  IMAD R5, R5, R3, R6 ;  /* 0x0000000305057224 */ /* 0x000fe200078e0206 */
[----:B------:R-:W-:-:S04]  /*0180*/  IADD3 R3, R2, -0x1, RZ ;  /* 0xffffffff02037810 */ /* 0x000fc80007ffe0ff */
[----:B------:R-:W-:-:S13]  /*0190*/  ISETP.GT.U32.AND P0, PT, R8, R5, PT ;  /* 0x000000050800720c */ /* 0x000fda0003f04070 */
[----:B------:R-:W-:Y:S01]  /*01a0*/  @!P0 IMAD.IADD R5, R5, 0x1, -R8 ;  /* 0x0000000105058824 */ /* 0x000fe200078e0a08 */
[----:B------:R-:W-:-:S04]  /*01b0*/  ISETP.NE.AND P0, PT, R2, RZ, PT ;  /* 0x000000ff0200720c */ /* 0x000fc80003f05270 */
[----:B------:R-:W-:-:S13]  /*01c0*/  ISETP.GT.U32.AND P1, PT, R8, R5, PT ;  /* 0x000000050800720c */ /* 0x000fda0003f24070 */
[----:B------:R-:W-:-:S04]  /*01d0*/  @!P1 IMAD.IADD R5, R5, 0x1, -R8 ;  /* 0x0000000105059824 */ /* 0x000fc800078e0a08 */
[----:B------:R-:W-:-:S04]  /*01e0*/  IMAD.MOV.U32 R14, RZ, RZ, R5 ;  /* 0x000000ffff0e7224 */ /* 0x000fc800078e0005 */
[----:B------:R-:W-:Y:S01]  /*01f0*/  @!P2 IMAD.MOV R14, RZ, RZ, -R14 ;  /* 0x000000ffff0ea224 */ /* 0x000fe200078e0a0e */
[----:B------:R-:W-:-:S04]  /*0200*/  @!P0 LOP3.LUT R14, RZ, R2, RZ, 0x33, !PT ;  /* 0x00000002ff0e8212 */ /* 0x000fc800078e33ff */
[----:B------:R-:W-:Y:S01]  /*0210*/  ISETP.NE.AND P0, PT, R14, R3, PT ;  /* 0x000000030e00720c */ /* 0x000fe20003f05270 */
[----:B------:R-:W-:-:S03]  /*0220*/  IMAD.MOV.U32 R3, RZ, RZ, 0x4 ;  /* 0x00000004ff037424 */ /* 0x000fc600078e00ff */
[----:B------:R-:W-:Y:S01]  /*0230*/  ISETP.EQ.OR P0, PT, R14, RZ, !P0 ;  /* 0x000000ff0e00720c */ /* 0x000fe20004702670 */
[----:B------:R-:W-:-:S04]  /*0240*/  IMAD.WIDE R8, R0, R3, c[0x0][0x160] ;  /* 0x0000580000087625 */ /* 0x000fc800078e0203 */
[----:B------:R-:W-:-:S08]  /*0250*/  IMAD.WIDE R4, R0, R3, c[0x0][0x168] ;  /* 0x00005a0000047625 */ /* 0x000fd000078e0203 */
[----:B------:R-:W-:Y:S05]  /*0260*/  @!P0 BRA `(.L_x_134) ;  /* 0x0000003000008947 */ /* 0x000fea0003800000 */
[----:B------:R-:W2:Y:S04]  /*0270*/  LDG.E R9, [R8.64] ;  /* 0x0000000408097981 */ /* 0x000ea8000c1e1900 */
[----:B--2---:R-:W-:Y:S01]  /*0280*/  STG.E [R4.64], R9 ;  /* 0x0000000904007986 */ /* 0x004fe2000c101904 */
[----:B------:R-:W-:Y:S05]  /*0290*/  EXIT ;  /* 0x000000000000794d */ /* 0x000fea0003800000 */
.L_x_134:
[----:B------:R-:W2:Y:S01]  /*02a0*/  LDG.E R6, [R8.64] ;  /* 0x0000000408067981 */ /* 0x000ea2000c1e1900 */
[----:B------:R-:W-:Y:S01]  /*02b0*/  BSSY B1, `(.L_x_135) ;  /* 0x0000047000017945 */ /* 0x000fe20003800000 */
[----:B------:R-:W-:Y:S01]  /*02c0*/  IMAD.WIDE R2, R0, R3, c[0x0][0x180] ;  /* 0x0000600000027625 */ /* 0x000fe200078e0203 */
[----:B--2---:R-:W-:-:S13]  /*02d0*/  FSETP.NEU.AND P0, PT, R6, RZ, PT ;  /* 0x000000ff0600720b */ /* 0x004fda0003f0d000 */
[----:B------:R-:W-:Y:S05]  /*02e0*/  @!P0 BRA `(.L_x_136) ;  /* 0x0000034000008947 */ /* 0x000fea0003800000 */
[----:B------:R-:W2:Y:S01]  /*02f0*/  LDG.E R0, [R2.64] ;  /* 0x0000000402007981 */ /* 0x000ea2000c1e1900 */
[----:B------:R-:W-:Y:S02]  /*0300*/  I2FP.F32.S32 R12, R14 ;  /* 0x0000000e000c7245 */ /* 0x000fe40000201400 */
[----:B------:R-:W-:Y:S02]  /*0310*/  MOV R13, R6 ;  /* 0x00000006000d7202 */ /* 0x000fe40000000f00 */
[----:B--2---:R-:W-:-:S13]  /*0320*/  FSETP.GE.AND P0, PT, R0, R12, PT ;  /* 0x0000000c0000720b */ /* 0x004fda0003f06000 */
[----:B------:R-:W-:Y:S05]  /*0330*/  @!P0 BRA `(.L_x_137) ;  /* 0x0000012000008947 */ /* 0x000fea0003800000 */
[----:B------:R-:W2:Y:S02]  /*0340*/  LDG.E R6, [R8.64+-0x4] ;  /* 0xfffffc0408067981 */ /* 0x000ea4000c1e1900 */
[----:B--2---:R-:W-:-:S13]  /*0350*/  FSETP.NEU.AND P0, PT, R6, RZ, PT ;  /* 0x000000ff0600720b */ /* 0x004fda0003f0d000 */
[----:B------:R-:W-:Y:S05]  /*0360*/  @!P0 BRA `(.L_x_138) ;  /* 0x0000009000008947 */ /* 0x000fea0003800000 */
[----:B------:R-:W-:-:S06]  /*0370*/  FADD R8, R13, -R6 ;  /* 0x800000060d087221 */ /* 0x000fcc0000000000 */
[----:B------:R-:W0:Y:S02]  /*0380*/  F2F.F64.F32 R8, R8 ;  /* 0x0000000800087310 */ /* 0x000e240000201800 */
[----:B0-----:R-:W0:Y:S02]  /*0390*/  F2F.F32.F64 R9, |R8| ;  /* 0x4000000800097310 */ /* 0x001e240000301000 */
[----:B0-----:R-:W0:Y:S02]  /*03a0*/  F2F.F64.F32 R10, R9 ;  /* 0x00000009000a7310 */ /* 0x001e240000201800 */
[----:B0-----:R-:W0:-:S14]  /*03b0*/  DSETP.GEU.AND P0, PT, R10, c[0x2][0x0], PT ;  /* 0x008000000a00762a */ /* 0x001e1c0003f0e000 */
[----:B0-----:R0:W-:Y:S01]  /*03c0*/  @P0 STG.E [R4.64], R13 ;  /* 0x0000000d04000986 */ /* 0x0011e2000c101904 */
[----:B------:R-:W-:Y:S05]  /*03d0*/  @P0 EXIT ;  /* 0x000000000000094d */ /* 0x000fea0003800000 */
[----:B------:R1:W5:Y:S01]  /*03e0*/  LDG.E R7, [R2.64+-0x4] ;  /* 0xfffffc0402077981 */ /* 0x000362000c1e1900 */
[----:B------:R-:W-:Y:S05]  /*03f0*/  BRA `(.L_x_139) ;  /* 0x0000032000007947 */ /* 0x000fea0003800000 */
.L_x_138:
[----:B------:R-:W2:Y:S02]  /*0400*/  LDG.E R8, [R8.64+-0x8] ;  /* 0xfffff80408087981 */ /* 0x000ea4000c1e1900 */
[----:B--2---:R-:W-:-:S13]  /*0410*/  FSETP.NEU.AND P0, PT, R8, RZ, PT ;  /* 0x000000ff0800720b */ /* 0x004fda0003f0d000 */
[----:B------:R0:W-:Y:S01]  /*0420*/  @P0 STG.E [R4.64], R13 ;  /* 0x0000000d04000986 */ /* 0x0001e2000c101904 */
[----:B------:R-:W-:Y:S05]  /*0430*/  @P0 EXIT ;  /* 0x000000000000094d */ /* 0x000fea0003800000 */
[----:B------:R-:W-:Y:S01]  /*0440*/  STG.E [R4.64], RZ ;  /* 0x000000ff04007986 */ /* 0x000fe2000c101904 */
[----:B------:R-:W-:Y:S05]  /*0450*/  EXIT ;  /* 0x000000000000794d */ /* 0x000fea0003800000 */
.L_x_137:
[----:B------:R-:W2:Y:S02]  /*0460*/  LDG.E R10, [R8.64+0x4] ;  /* 0x00000404080a7981 */ /* 0x000ea4000c1e1900 */
        /* <DEDUP_REMOVED lines=9> */
[----:B------:R-:W2:Y:S01]  /*0500*/  LDG.E R2, [R2.64+0x4] ;  /* 0x0000040402027981 */ /* 0x000ea2000c1e1900 */
[----:B------:R-:W-:Y:S02]  /*0510*/  IMAD.MOV.U32 R6, RZ, RZ, R13 ;  /* 0x000000ffff067224 */ /* 0x000fe400078e000d */
[----:B------:R-:W-:Y:S02]  /*0520*/  IMAD.MOV.U32 R7, RZ, RZ, R0 ;  /* 0x000000ffff077224 */ /* 0x000fe400078e0000 */
[----:B0-----:R-:W-:Y:S02]  /*0530*/  IMAD.MOV.U32 R13, RZ, RZ, R10 ;  /* 0x000000ffff0d7224 */ /* 0x001fe400078e000a */
[----:B--2---:R-:W-:Y:S01]  /*0540*/  IMAD.MOV.U32 R0, RZ, RZ, R2 ;  /* 0x000000ffff007224 */ /* 0x004fe200078e0002 */
[----:B------:R-:W-:Y:S06]  /*0550*/  BRA `(.L_x_139) ;  /* 0x000001c000007947 */ /* 0x000fec0003800000 */
.L_x_140:
[----:B------:R-:W2:Y:S02]  /*0560*/  LDG.E R8, [R8.64+0x8] ;  /* 0x0000080408087981 */ /* 0x000ea4000c1e1900 */
[----:B--2---:R-:W-:-:S13]  /*0570*/  FSETP.NEU.AND P0, PT, R8, RZ, PT ;  /* 0x000000ff0800720b */ /* 0x004fda0003f0d000 */
[----:B------:R0:W-:Y:S01]  /*0580*/  @P0 STG.E [R4.64], R13 ;  /* 0x0000000d04000986 */ /* 0x0001e2000c101904 */
[----:B------:R-:W-:Y:S01]  /*0590*/  @P0 IMAD.MOV.U32 R6, RZ, RZ, R13 ;  /* 0x000000ffff060224 */ /* 0x000fe200078e000d */
[----:B------:R-:W-:Y:S01]  /*05a0*/  @!P0 MOV R6, R13 ;  /* 0x0000000d00068202 */ /* 0x000fe20000000f00 */
[--C-:B------:R-:W-:Y:S01]  /*05b0*/  @P0 IMAD.MOV.U32 R7, RZ, RZ, R0.reuse ;  /* 0x000000ffff070224 */ /* 0x100fe200078e0000 */
[----:B------:R1:W-:Y:S01]  /*05c0*/  @!P0 STG.E [R4.64], RZ ;  /* 0x000000ff04008986 */ /* 0x0003e2000c101904 */
[----:B------:R-:W-:Y:S02]  /*05d0*/  @!P0 IMAD.MOV.U32 R7, RZ, RZ, R0 ;  /* 0x000000ffff078224 */ /* 0x000fe400078e0000 */
[----:B------:R-:W-:Y:S02]  /*05e0*/  @P0 IMAD.MOV.U32 R0, RZ, RZ, RZ ;  /* 0x000000ffff000224 */ /* 0x000fe400078e00ff */
[----:B------:R-:W-:Y:S02]  /*05f0*/  @!P0 IMAD.MOV.U32 R13, RZ, RZ, RZ ;  /* 0x000000ffff0d8224 */ /* 0x000fe400078e00ff */
[----:B------:R-:W-:-:S02]  /*0600*/  @!P0 IMAD.MOV.U32 R0, RZ, RZ, RZ ;  /* 0x000000ffff008224 */ /* 0x000fc400078e00ff */
[----:B0-----:R-:W-:Y:S01]  /*0610*/  @P0 IMAD.MOV.U32 R13, RZ, RZ, RZ ;  /* 0x000000ffff0d0224 */ /* 0x001fe200078e00ff */
[----:B------:R-:W-:Y:S06]  /*0620*/  BRA `(.L_x_139) ;  /* 0x000000f000007947 */ /* 0x000fec0003800000 */
.L_x_136:
[----:B------:R-:W2:Y:S04]  /*0630*/  LDG.E R12, [R8.64+-0x4] ;  /* 0xfffffc04080c7981 */ /* 0x000ea8000c1e1900 */
[----:B------:R-:W2:Y:S02]  /*0640*/  LDG.E R13, [R8.64+0x4] ;  /* 0x00000404080d7981 */ /* 0x000ea4000c1e1900 */
[----:B--2---:R-:W-:Y:S01]  /*0650*/  FADD R6, R12, -R13 ;  /* 0x8000000d0c067221 */ /* 0x004fe20000000000 */
[----:B------:R-:W-:-:S04]  /*0660*/  FSETP.NEU.AND P0, PT, R13, RZ, PT ;  /* 0x000000ff0d00720b */ /* 0x000fc80003f0d000 */
[----:B------:R-:W-:Y:S01]  /*0670*/  FSETP.NEU.AND P0, PT, R12, RZ, P0 ;  /* 0x000000ff0c00720b */ /* 0x000fe2000070d000 */
[----:B------:R-:W0:Y:S02]  /*0680*/  F2F.F64.F32 R6, R6 ;  /* 0x0000000600067310 */ /* 0x000e240000201800 */
[----:B0-----:R-:W0:Y:S02]  /*0690*/  F2F.F32.F64 R7, |R6| ;  /* 0x4000000600077310 */ /* 0x001e240000301000 */
[----:B0-----:R-:W0:Y:S08]  /*06a0*/  F2F.F64.F32 R10, R7 ;  /* 0x00000007000a7310 */ /* 0x001e300000201800 */
[----:B0-----:R-:W0:-:S14]  /*06b0*/  DSETP.LT.AND P0, PT, R10, c[0x2][0x0], P0 ;  /* 0x008000000a00762a */ /* 0x001e1c0000701000 */
[----:B0-----:R0:W-:Y:S01]  /*06c0*/  @!P0 STG.E [R4.64], RZ ;  /* 0x000000ff04008986 */ /* 0x0011e2000c101904 */
[----:B------:R-:W-:Y:S05]  /*06d0*/  @!P0 EXIT ;  /* 0x000000000000894d */ /* 0x000fea0003800000 */
[----:B------:R1:W5:Y:S04]  /*06e0*/  LDG.E R7, [R2.64+-0x4] ;  /* 0xfffffc0402077981 */ /* 0x000368000c1e1900 */
[----:B------:R1:W5:Y:S01]  /*06f0*/  LDG.E R0, [R2.64+0x4] ;  /* 0x0000040402007981 */ /* 0x000362000c1e1900 */
[----:B------:R-:W-:Y:S01]  /*0700*/  IMAD.MOV.U32 R6, RZ, RZ, R12 ;  /* 0x000000ffff067224 */ /* 0x000fe200078e000c */
[----:B------:R-:W-:-:S07]  /*0710*/  I2FP.F32.S32 R12, R14 ;  /* 0x0000000e000c7245 */ /* 0x000fce0000201400 */
.L_x_139:
[----:B-1----:R-:W-:Y:S05]  /*0720*/  BSYNC B1 ;  /* 0x0000000000017941 */ /* 0x002fea0003800000 */
.L_x_135:
[----:B-----5:R-:W-:Y:S01]  /*0730*/  FADD R12, R12, -R7 ;  /* 0x800000070c0c7221 */ /* 0x020fe20000000000 */
[----:B------:R-:W-:Y:S01]  /*0740*/  FADD R3, -R6, R13 ;  /* 0x0000000d06037221 */ /* 0x000fe20000000100 */
[----:B------:R-:W-:-:S03]  /*0750*/  FADD R11, -R7, R0 ;  /* 0x00000000070b7221 */ /* 0x000fc60000000100 */
[----:B------:R-:W-:Y:S01]  /*0760*/  FMUL R0, R12, R3 ;  /* 0x000000030c007220 */ /* 0x000fe20000400000 */
[----:B------:R-:W-:Y:S06]  /*0770*/  BSYNC B0 ;  /* 0x0000000000007941 */ /* 0x000fec0003800000 */
.L_x_133:
[----:B------:R-:W-:Y:S01]  /*0780*/  BSSY B1, `(.L_x_141) ;  /* 0x0000003000017945 */ /* 0x000fe20003800000 */
[----:B------:R-:W-:-:S07]  /*0790*/  MOV R2, 0x7b0 ;  /* 0x000007b000027802 */ /* 0x000fce0000000f00 */
[----:B0-----:R-:W-:Y:S05]  /*07a0*/  CALL.REL.NOINC `($optimize_dmap_using_sub_pixel_map$__cuda_sm3x_div_rn_noftz_f32) ;  /* 0x0000004000007944 */ /* 0x001fea0003c00000 */
[----:B------:R-:W-:Y:S05]  /*07b0*/  BSYNC B1 ;  /* 0x0000000000017941 */ /* 0x000fea0003800000 */
.L_x_141:
[----:B------:R-:W-:-:S05]  /*07c0*/  FADD R3, R6, R0 ;  /* 0x0000000006037221 */ /* 0x000fca0000000000 */
[----:B------:R-:W-:Y:S01]  /*07d0*/  STG.E [R4.64], R3 ;  /* 0x0000000304007986 */ /* 0x000fe2000c101904 */
[----:B------:R-:W-:Y:S05]  /*07e0*/  EXIT ;  /* 0x000000000000794d */ /* 0x000fea0003800000 */
        .weak           $optimize_dmap_using_sub_pixel_map$__cuda_sm3x_div_rn_noftz_f32
        .type           $optimize_dmap_using_sub_pixel_map$__cuda_sm3x_div_rn_noftz_f32,@function
        .size           $optimize_dmap_using_sub_pixel_map$__cuda_sm3x_div_rn_noftz_f32,($optimize_dmap_using_sub_pixel_map$__cuda_sm3x_div_rn_noftz_f32_slowpath - $optimize_dmap_using_sub_pixel_map$__cuda_sm3x_div_rn_noftz_f32)
$optimize_dmap_using_sub_pixel_map$__cuda_sm3x_div_rn_noftz_f32:
        /* <DEDUP_REMOVED lines=12> */
[----:B------:R-:W-:Y:S05]  /*08b0*/  RET.REL.NODEC R2 `(optimize_dmap_using_sub_pixel_map) ;  /* 0xfffff74002007950 */ /* 0x000fea0003c3ffff */
.L_x_142:
[----:B------:R-:W-:Y:S01]  /*08c0*/  BSSY B0, `(.L_x_143) ;  /* 0x0000004000007945 */ /* 0x000fe20003800000 */
[----:B------:R-:W-:Y:S01]  /*08d0*/  IMAD.MOV.U32 R3, RZ, RZ, R11 ;  /* 0x000000ffff037224 */ /* 0x000fe200078e000b */
[----:B------:R-:W-:-:S07]  /*08e0*/  MOV R8, 0x900 ;  /* 0x0000090000087802 */ /* 0x000fce0000000f00 */
[----:B------:R-:W-:Y:S05]  /*08f0*/  CALL.REL.NOINC `($optimize_dmap_using_sub_pixel_map$__cuda_sm3x_div_rn_noftz_f32_slowpath) ;  /* 0x0000003000007944 */ /* 0x000fea0003c00000 */
[----:B------:R-:W-:Y:S05]  /*0900*/  BSYNC B0 ;  /* 0x0000000000007941 */ /* 0x000fea0003800000 */
.L_x_143:
[----:B------:R-:W-:-:S04]  /*0910*/  IMAD.MOV.U32 R3, RZ, RZ, 0x0 ;  /* 0x00000000ff037424 */ /* 0x000fc800078e00ff */
[----:B------:R-:W-:Y:S05]  /*0920*/  RET.REL.NODEC R2 `(optimize_dmap_using_sub_pixel_map) ;  /* 0xfffff6d002007950 */ /* 0x000fea0003c3ffff */
        .weak           $optimize_dmap_using_sub_pixel_map$__cuda_sm3x_div_rn_noftz_f32_slowpath
        .type           $optimize_dmap_using_sub_pixel_map$__cuda_sm3x_div_rn_noftz_f32_slowpath,@function
        .size           $optimize_dmap_using_sub_pixel_map$__cuda_sm3x_div_rn_noftz_f32_slowpath,(.L_x_350 - $optimize_dmap_using_sub_pixel_map$__cuda_sm3x_div_rn_noftz_f32_slowpath)
$optimize_dmap_using_sub_pixel_map$__cuda_sm3x_div_rn_noftz_f32_slowpath:
        /* <DEDUP_REMOVED lines=34> */
[----:B------:R-:W-:Y:S01]  /*0b50*/  @!P0 IMAD.MOV.U32 R7, RZ, RZ, -0x40 ;  /* 0xffffffc0ff078424 */ /* 0x000fe200078e00ff */
[----:B------:R-:W-:Y:S01]  /*0b60*/  @P0 MOV R7, RZ ;  /* 0x000000ff00070202 */ /* 0x000fe20000000f00 */
[----:B------:R-:W-:Y:S01]  /*0b70*/  @!P0 FFMA R0, R0, 1.84467440737095516160e+19, RZ ;  /* 0x5f80000000008823 */ /* 0x000fe200000000ff */
[----:B------:R-:W-:Y:S02]  /*0b80*/  @!P1 FFMA R3, R3, 1.84467440737095516160e+19, RZ ;  /* 0x5f80000003039823 */ /* 0x000fe400000000ff */
[----:B------:R-:W-:-:S07]  /*0b90*/  @!P1 IADD3 R7, R7, 0x40, RZ ;  /* 0x0000004007079810 */ /* 0x000fce0007ffe0ff */
.L_x_145:
[----:B------:R-:W-:Y:S05]  /*0ba0*/  BSYNC B2 ;  /* 0x0000000000027941 */ /* 0x000fea0003800000 */
.L_x_144:
        /* <DEDUP_REMOVED lines=34> */
.L_x_152:
[CCC-:B------:R-:W-:Y:S01]  /*0dd0*/  FFMA.RZ R0, R16.reuse, R12.reuse, R13.reuse ;  /* 0x0000000c10007223 */ /* 0x1c0fe2000000c00d */
[C---:B------:R-:W-:Y:S01]  /*0de0*/  IADD3 R10, R11.reuse, 0x20, RZ ;  /* 0x000000200b0a7810 */ /* 0x040fe20007ffe0ff */
[-CC-:B------:R-:W-:Y:S01]  /*0df0*/  FFMA.RM R3, R16, R12.reuse, R13.reuse ;  /* 0x0000000c10037223 */ /* 0x180fe2000000400d */
[C---:B------:R-:W-:Y:S02]  /*0e00*/  ISETP.NE.AND P2, PT, R11.reuse, RZ, PT ;  /* 0x000000ff0b00720c */ /* 0x040fe40003f45270 */
[----:B------:R-:W-:Y:S01]  /*0e10*/  LOP3.LUT R7, R0, 0x7fffff, RZ, 0xc0, !PT ;  /* 0x007fffff00077812 */ /* 0x000fe200078ec0ff */
[----:B------:R-:W-:Y:S01]  /*0e20*/  FFMA.RP R0, R16, R12, R13 ;  /* 0x0000000c10007223 */ /* 0x000fe2000000800d */
[----:B------:R-:W-:Y:S01]  /*0e30*/  ISETP.NE.AND P1, PT, R11, RZ, PT ;  /* 0x000000ff0b00720c */ /* 0x000fe20003f25270 */
        /* <DEDUP_REMOVED lines=15> */
.L_x_153:
[----:B------:R-:W-:-:S04]  /*0f30*/  LOP3.LUT R9, R9, 0x80000000, RZ, 0xc0, !PT ;  /* 0x8000000009097812 */ /* 0x000fc800078ec0ff */
[----:B------:R-:W-:Y:S01]  /*0f40*/  LOP3.LUT R9, R9, 0x7f800000, RZ, 0xfc, !PT ;  /* 0x7f80000009097812 */ /* 0x000fe200078efcff */
[----:B------:R-:W-:Y:S06]  /*0f50*/  BRA `(.L_x_154) ;  /* 0x0000001000007947 */ /* 0x000fec0003800000 */
.L_x_151:
[----:B------:R-:W-:-:S07]  /*0f60*/  IMAD R9, R10, 0x800000, R9 ;  /* 0x008000000a097824 */ /* 0x000fce00078e0209 */
.L_x_154:
[----:B------:R-:W-:Y:S05]  /*0f70*/  BSYNC B2 ;  /* 0x0000000000027941 */ /* 0x000fea0003800000 */
.L_x_150:
[----:B------:R-:W-:Y:S01]  /*0f80*/  MOV R0, R9 ;  /* 0x0000000900007202 */ /* 0x000fe20000000f00 */
[----:B------:R-:W-:-:S04]  /*0f90*/  IMAD.MOV.U32 R9, RZ, RZ, 0x0 ;  /* 0x00000000ff097424 */ /* 0x000fc800078e00ff */
[----:B------:R-:W-:Y:S05]  /*0fa0*/  RET.REL.NODEC R8 `(optimize_dmap_using_sub_pixel_map) ;  /* 0xfffff05008007950 */ /* 0x000fea0003c3ffff */
.L_x_149:
[----:B------:R-:W-:Y:S01]  /*0fb0*/  IMAD.MOV.U32 R9, RZ, RZ, 0x0 ;  /* 0x00000000ff097424 */ /* 0x000fe200078e00ff */
[----:B------:R-:W-:-:S04]  /*0fc0*/  LOP3.LUT R0, R3, 0x80000000, R0, 0x48, !PT ;  /* 0x8000000003007812 */ /* 0x000fc800078e4800 */
[----:B------:R-:W-:Y:S01]  /*0fd0*/  LOP3.LUT R0, R0, 0x7f800000, RZ, 0xfc, !PT ;  /* 0x7f80000000007812 */ /* 0x000fe200078efcff */
[----:B------:R-:W-:Y:S06]  /*0fe0*/  RET.REL.NODEC R8 `(optimize_dmap_using_sub_pixel_map) ;  /* 0xfffff01008007950 */ /* 0x000fec0003c3ffff */
.L_x_148:
[----:B------:R-:W-:Y:S01]  /*0ff0*/  IMAD.MOV.U32 R9, RZ, RZ, 0x0 ;  /* 0x00000000ff097424 */ /* 0x000fe200078e00ff */
[----:B------:R-:W-:-:S03]  /*1000*/  LOP3.LUT R0, R3, 0x80000000, R0, 0x48, !PT ;  /* 0x8000000003007812 */ /* 0x000fc600078e4800 */
[----:B------:R-:W-:Y:S05]  /*1010*/  RET.REL.NODEC R8 `(optimize_dmap_using_sub_pixel_map) ;  /* 0xffffefe008007950 */ /* 0x000fea0003c3ffff */
.L_x_147:
[----:B------:R-:W-:Y:S02]  /*1020*/  IMAD.MOV.U32 R9, RZ, RZ, 0x0 ;  /* 0x00000000ff097424 */ /* 0x000fe400078e00ff */
[----:B------:R-:W-:Y:S02]  /*1030*/  IMAD.MOV.U32 R0, RZ, RZ, 0x7fffffff ;  /* 0x7fffffffff007424 */ /* 0x000fe400078e00ff */
[----:B------:R-:W-:Y:S05]  /*1040*/  RET.REL.NODEC R8 `(optimize_dmap_using_sub_pixel_map) ;  /* 0xffffefb008007950 */ /* 0x000fea0003c3ffff */
.L_x_146:
[----:B------:R-:W-:Y:S01]  /*1050*/  IMAD.MOV.U32 R9, RZ, RZ, 0x0 ;  /* 0x00000000ff097424 */ /* 0x000fe200078e00ff */
[----:B------:R-:W-:-:S03]  /*1060*/  FADD.FTZ R0, R0, R3 ;  /* 0x0000000300007221 */ /* 0x000fc60000010000 */
[----:B------:R-:W-:Y:S05]  /*1070*/  RET.REL.NODEC R8 `(optimize_dmap_using_sub_pixel_map) ;  /* 0xffffef8008007950 */ /* 0x000fea0003c3ffff */
.L_x_155:
        /* <DEDUP_REMOVED lines=16> */
.L_x_350:


//--------------------- .text.gen_depth_from_index_matching --------------------------
	.section	.text.gen_depth_from_index_matching,"ax",@progbits
	.sectioninfo	@"SHI_REGISTERS=54"
	.align	128
        .global         gen_depth_from_index_matching
        .type           gen_depth_from_index_matching,@function
        .size           gen_depth_from_index_matching,(.L_x_353 - gen_depth_from_index_matching)
        .other          gen_depth_from_index_matching,@"STO_CUDA_ENTRY STV_DEFAULT"
gen_depth_from_index_matching:
.text.gen_depth_from_index_matching:
[----:B------:R-:W-:-:S07]  /*0000*/  IMAD.MOV.U32 R1, RZ, RZ, c[0x0][0x28] ;  /* 0x00000a00ff017624 */ /* 0x000fce00078e00ff */
[----:B------:R-:W-:Y:S01]  /*0010*/  IMAD.MOV.U32 R4, RZ, RZ, c[0x0][0x170] ;  /* 0x00005c00ff047624 */ /* 0x000fe200078e00ff */
[----:B------:R-:W-:Y:S01]  /*0020*/  ULDC.64 UR4, c[0x0][0x118] ;  /* 0x0000460000047ab9 */ /* 0x000fe20000000a00 */
[----:B------:R-:W-:Y:S02]  /*0030*/  IMAD.MOV.U32 R5, RZ, RZ, c[0x0][0x174] ;  /* 0x00005d00ff057624 */ /* 0x000fe400078e00ff */
[----:B------:R-:W-:Y:S02]  /*0040*/  IMAD.MOV.U32 R2, RZ, RZ, c[0x0][0x1c0] ;  /* 0x00007000ff027624 */ /* 0x000fe400078e00ff */
[----:B------:R-:W-:Y:S01]  /*0050*/  IMAD.MOV.U32 R3, RZ, RZ, c[0x0][0x1c4] ;  /* 0x00007100ff037624 */ /* 0x000fe200078e00ff */
[----:B------:R-:W2:Y:S04]  /*0060*/  LDG.E R0, [R4.64] ;  /* 0x0000000404007981 */ /* 0x000ea8000c1e1900 */
[----:B------:R-:W3:Y:S01]  /*0070*/  LDG.E R2, [R2.64] ;  /* 0x0000000402027981 */ /* 0x000ee2000c1e1900 */
[----:B------:R-:W-:Y:S01]  /*0080*/  BSSY B0, `(.L_x_156) ;  /* 0x0000006000007945 */ /* 0x000fe20003800000 */
[----:B------:R-:W-:Y:S01]  /*0090*/  IMAD.MOV.U32 R25, RZ, RZ, 0x44f00000 ;  /* 0x44f00000ff197424 */ /* 0x000fe200078e00ff */
[----:B------:R-:W-:-:S02]  /*00a0*/  MOV R27, 0xe0 ;  /* 0x000000e0001b7802 */ /* 0x000fc40000000f00 */
[----:B--2---:R-:W-:-:S05]  /*00b0*/  I2FP.F32.S32 R7, R0 ;  /* 0x0000000000077245 */ /* 0x004fca0000201400 */
[----:B---3--:R-:W-:-:S07]  /*00c0*/  FMUL R50, R7, R2 ;  /* 0x0000000207327220 */ /* 0x008fce0000400000 */
[----:B------:R-:W-:Y:S05]  /*00d0*/  CALL.REL.NOINC `($gen_depth_from_index_matching$__cuda_sm3x_div_rn_noftz_f32) ;  /* 0x00002c3000007944 */ /* 0x000fea0003c00000 */
[----:B------:R-:W-:Y:S05]  /*00e0*/  BSYNC B0 ;  /* 0x0000000000007941 */ /* 0x000fea0003800000 */
.L_x_156:
[----:B------:R-:W0:Y:S01]  /*00f0*/  MUFU.RCP64H R11, 1280 ;  /* 0x40940000000b7908 */ /* 0x000e220000001800 */
[----:B------:R-:W-:Y:S01]  /*0100*/  IMAD.MOV.U32 R8, RZ, RZ, 0x0 ;  /* 0x00000000ff087424 */ /* 0x000fe200078e00ff */
[----:B------:R-:W1:Y:S01]  /*0110*/  F2F.F64.F32 R4, R2 ;  /* 0x0000000200047310 */ /* 0x000e620000201800 */
[----:B------:R-:W-:Y:S01]  /*0120*/  IMAD.MOV.U32 R9, RZ, RZ, 0x40940000 ;  /* 0x40940000ff097424 */ /* 0x000fe200078e00ff */
[----:B------:R-:W1:Y:S01]  /*0130*/  I2F.F64 R6, R0 ;  /* 0x0000000000067312 */ /* 0x000e620000201c00 */
[----:B------:R-:W-:-:S06]  /*0140*/  IMAD.MOV.U32 R10, RZ, RZ, 0x1 ;  /* 0x00000001ff0a7424 */ /* 0x000fcc00078e00ff */
[----:B0-----:R-:W0:-:S06]  /*0150*/  DFMA R8, R10, -R8, 1 ;  /* 0x3ff000000a08742b */ /* 0x001e0c0000000808 */
[----:B0-----:R-:W0:-:S04]  /*0160*/  DFMA R12, R8, R8, R8 ;  /* 0x00000008080c722b */ /* 0x001e080000000008 */
[----:B-1----:R-:W1:-:S04]  /*0170*/  DMUL R8, R4, R6 ;  /* 0x0000000604087228 */ /* 0x002e480000000000 */
[----:B0-----:R-:W0:-:S04]  /*0180*/  DFMA R10, R10, R12, R10 ;  /* 0x0000000c0a0a722b */ /* 0x001e08000000000a */
[----:B------:R-:W2:Y:S02]  /*0190*/  DMUL R4, R4, c[0x2][0x0] ;  /* 0x0080000004047a28 */ /* 0x000ea40000000000 */
[----:B-1----:R-:W-:Y:S02]  /*01a0*/  FSETP.GTU.AND P1, PT, |R9|, 6.4490557925156731238e-37, PT ;  /* 0x035b73330900780b */ /* 0x002fe40003f2c200 */
[----:B0-----:R-:W0:-:S04]  /*01b0*/  DMUL R12, R8, R10 ;  /* 0x0000000a080c7228 */ /* 0x001e080000000000 */
[----:B--2---:R1:W2:Y:S02]  /*01c0*/  DMUL R4, R4, R6 ;  /* 0x0000000604047228 */ /* 0x0042a40000000000 */
[----:B-1----:R-:W-:Y:S02]  /*01d0*/  IMAD.MOV.U32 R6, RZ, RZ, R25 ;  /* 0x000000ffff067224 */ /* 0x002fe400078e0019 */
[----:B0-----:R-:W0:-:S04]  /*01e0*/  DFMA R14, R12, -1280, R8 ;  /* 0xc09400000c0e782b */ /* 0x001e080000000008 */
[----:B--2---:R-:W1:-:S04]  /*01f0*/  DMUL R4, R4, 0.0078125 ;  /* 0x3f80000004047828 */ /* 0x004e480000000000 */
[----:B0-----:R-:W0:-:S06]  /*0200*/  DFMA R10, R10, R14, R12 ;  /* 0x0000000e0a0a722b */ /* 0x001e0c000000000c */
[----:B-1----:R1:W2:Y:S04]  /*0210*/  F2I.F64.TRUNC R5, R4 ;  /* 0x0000000400057311 */ /* 0x0022a8000030d100 */
[----:B0-----:R-:W-:-:S05]  /*0220*/  FFMA R3, RZ, 4.625, R11 ;  /* 0x40940000ff037823 */ /* 0x001fca000000000b */
[----:B------:R-:W-:-:S13]  /*0230*/  FSETP.GT.AND P0, PT, |R3|, 4.8978884574313168671e-40, PT ;  /* 0x000555550300780b */ /* 0x000fda0003f04200 */
[----:B------:R-:W-:Y:S05]  /*0240*/  @P0 BRA P1, `(.L_x_157) ;  /* 0x0000002000000947 */ /* 0x000fea0000800000 */
[----:B-12---:R-:W-:-:S07]  /*0250*/  MOV R4, 0x270 ;  /* 0x0000027000047802 */ /* 0x006fce0000000f00 */
[----:B------:R-:W-:Y:S05]  /*0260*/  CALL.REL.NOINC `($gen_depth_from_index_matching$__cuda_sm20_div_f64_slowpath_v2) ;  /* 0x000025f000007944 */ /* 0x000fea0003c00000 */
.L_x_157:
[----:B-12---:R-:W0:Y:S01]  /*0270*/  I2F.U32.RP R3, c[0x0][0x4] ;  /* 0x0000010000037b06 */ /* 0x006e220000209000 */
[----:B------:R-:W-:Y:S01]  /*0280*/  ISETP.NE.U32.AND P2, PT, RZ, c[0x0][0x4], PT ;  /* 0x00000100ff007a0c */ /* 0x000fe20003f45070 */
[----:B0-----:R-:W0:Y:S02]  /*0290*/  MUFU.RCP R3, R3 ;  /* 0x0000000300037308 */ /* 0x001e240000001000 */
[----:B0-----:R-:W-:Y:S02]  /*02a0*/  IADD3 R8, R3, 0xffffffe, RZ ;  /* 0x0ffffffe03087810 */ /* 0x001fe40007ffe0ff */
[----:B------:R-:W0:Y:S02]  /*02b0*/  S2R R3, SR_TID.X ;  /* 0x0000000000037919 */ /* 0x000e240000002100 */
[----:B------:R1:W2:Y:S02]  /*02c0*/  F2I.FTZ.U32.TRUNC.NTZ R9, R8 ;  /* 0x0000000800097305 */ /* 0x0002a4000021f000 */
[----:B-1----:R-:W-:-:S02]  /*02d0*/  IMAD.MOV.U32 R8, RZ, RZ, RZ ;  /* 0x000000ffff087224 */ /* 0x002fc400078e00ff */
[----:B--2---:R-:W-:-:S04]  /*02e0*/  IMAD.MOV R7, RZ, RZ, -R9 ;  /* 0x000000ffff077224 */ /* 0x004fc800078e0a09 */
[----:B------:R-:W-:-:S04]  /*02f0*/  IMAD R7, R7, c[0x0][0x4], RZ ;  /* 0x0000010007077a24 */ /* 0x000fc800078e02ff */
[----:B------:R-:W-:Y:S02]  /*0300*/  IMAD.HI.U32 R9, R9, R7, R8 ;  /* 0x0000000709097227 */ /* 0x000fe400078e0008 */
[----:B------:R-:W0:Y:S04]  /*0310*/  S2R R8, SR_TID.Y ;  /* 0x0000000000087919 */ /* 0x000e280000002200 */
[----:B------:R-:W-:-:S04]  /*0320*/  IMAD.HI.U32 R7, R9, R0, RZ ;  /* 0x0000000009077227 */ /* 0x000fc800078e00ff */
[----:B------:R-:W-:-:S04]  /*0330*/  IMAD.MOV R9, RZ, RZ, -R7 ;  /* 0x000000ffff097224 */ /* 0x000fc800078e0a07 */
[----:B------:R-:W-:-:S05]  /*0340*/  IMAD R4, R9, c[0x0][0x4], R0 ;  /* 0x0000010009047a24 */ /* 0x000fca00078e0200 */
[----:B------:R-:W-:-:S13]  /*0350*/  ISETP.GE.U32.AND P0, PT, R4, c[0x0][0x4], PT ;  /* 0x0000010004007a0c */ /* 0x000fda0003f06070 */
[----:B------:R-:W-:Y:S02]  /*0360*/  @P0 IADD3 R4, R4, -c[0x0][0x4], RZ ;  /* 0x8000010004040a10 */ /* 0x000fe40007ffe0ff */
[----:B------:R-:W-:Y:S02]  /*0370*/  @P0 IADD3 R7, R7, 0x1, RZ ;  /* 0x0000000107070810 */ /* 0x000fe40007ffe0ff */
[----:B------:R-:W-:-:S13]  /*0380*/  ISETP.GE.U32.AND P1, PT, R4, c[0x0][0x4], PT ;  /* 0x0000010004007a0c */ /* 0x000fda0003f26070 */
[----:B------:R-:W-:Y:S02]  /*0390*/  @P1 IADD3 R7, R7, 0x1, RZ ;  /* 0x0000000107071810 */ /* 0x000fe40007ffe0ff */
[----:B------:R-:W-:-:S05]  /*03a0*/  @!P2 LOP3.LUT R7, RZ, c[0x0][0x4], RZ, 0x33, !PT ;  /* 0x00000100ff07aa12 */ /* 0x000fca00078e33ff */
[CC--:B0-----:R-:W-:Y:S02]  /*03b0*/  IMAD R4, R7.reuse, R8.reuse, R3 ;  /* 0x0000000807047224 */ /* 0x0c1fe400078e0203 */
[----:B------:R-:W-:-:S05]  /*03c0*/  IMAD R7, R7, R8, R7 ;  /* 0x0000000807077224 */ /* 0x000fca00078e0207 */
[----:B------:R-:W-:-:S13]  /*03d0*/  ISETP.GE.AND P0, PT, R4, R7, PT ;  /* 0x000000070400720c */ /* 0x000fda0003f06270 */
[----:B------:R-:W-:Y:S05]  /*03e0*/  @P0 EXIT ;  /* 0x000000000000094d */ /* 0x000fea0003800000 */
[----:B------:R-:W0:Y:S01]  /*03f0*/  F2F.F64.F32 R12, R25 ;  /* 0x00000019000c7310 */ /* 0x000e220000201800 */
[----:B------:R-:W1:Y:S01]  /*0400*/  S2UR UR6, SR_CTAID.X ;  /* 0x00000000000679c3 */ /* 0x000e620000002500 */
[----:B------:R-:W2:Y:S01]  /*0410*/  DADD R16, R10, 2.5 ;  /* 0x400400000a107429 */ /* 0x000ea20000000000 */
[----:B------:R-:W-:Y:S02]  /*0420*/  IMAD.MOV.U32 R14, RZ, RZ, c[0x0][0x1c8] ;  /* 0x00007200ff0e7624 */ /* 0x000fe400078e00ff */
[----:B------:R-:W-:-:S03]  /*0430*/  IMAD.MOV.U32 R15, RZ, RZ, c[0x0][0x1cc] ;  /* 0x00007300ff0f7624 */ /* 0x000fc600078e00ff */
[----:B--2---:R2:W3:Y:S01]  /*0440*/  F2F.F32.F64 R10, R16 ;  /* 0x00000010000a7310 */ /* 0x0044e20000301000 */
[----:B------:R-:W-:Y:S02]  /*0450*/  IMAD.MOV.U32 R30, RZ, RZ, 0x4 ;  /* 0x00000004ff1e7424 */ /* 0x000fe400078e00ff */
[----:B------:R-:W-:Y:S01]  /*0460*/  IMAD.MOV.U32 R32, RZ, RZ, 0x2 ;  /* 0x00000002ff207424 */ /* 0x000fe200078e00ff */
[----:B------:R-:W-:Y:S01]  /*0470*/  BSSY B4, `(.L_x_158) ;  /* 0x000023d000047945 */ /* 0x000fe20003800000 */
[----:B------:R4:W5:Y:S01]  /*0480*/  LDG.E R8, [R14.64] ;  /* 0x000000040e087981 */ /* 0x000962000c1e1900 */
[----:B0-----:R0:W0:-:S03]  /*0490*/  DMUL R18, R12, c[0x2][0x8] ;  /* 0x008002000c127a28 */ /* 0x0010060000000000 */
[----:B------:R4:W5:Y:S01]  /*04a0*/  LDG.E R9, [R14.64+0x4] ;  /* 0x000004040e097981 */ /* 0x000962000c1e1900 */
[----:B0-----:R-:W-:Y:S02]  /*04b0*/  IMAD.MOV.U32 R12, RZ, RZ, R4 ;  /* 0x000000ffff0c7224 */ /* 0x001fe400078e0004 */
[----:B------:R-:W-:Y:S01]  /*04c0*/  IMAD.MOV.U32 R22, RZ, RZ, -0x1 ;  /* 0xffffffffff167424 */ /* 0x000fe200078e00ff */
[----:B------:R2:W0:Y:S01]  /*04d0*/  F2F.F32.F64 R11, R18 ;  /* 0x00000012000b7310 */ /* 0x0004220000301000 */
[C---:B-1----:R-:W-:Y:S01]  /*04e0*/  IMAD R13, R0.reuse, UR6, RZ ;  /* 0x00000006000d7c24 */ /* 0x042fe2000f8e02ff */
[----:B----4-:R-:W-:-:S03]  /*04f0*/  LOP3.LUT R14, R0, 0x3, RZ, 0xc0, !PT ;  /* 0x00000003000e7812 */ /* 0x010fc600078ec0ff */
[----:B------:R-:W-:-:S04]  /*0500*/  IMAD.WIDE R28, R13, R30, c[0x0][0x178] ;  /* 0x00005e000d1c7625 */ /* 0x000fc800078e021e */
[----:B------:R-:W-:-:S04]  /*0510*/  IMAD.WIDE R30, R13, R30, c[0x0][0x180] ;  /* 0x000060000d1e7625 */ /* 0x000fc800078e021e */
[----:B--23--:R-:W-:-:S07]  /*0520*/  IMAD.WIDE R32, R13, R32, c[0x0][0x1b8] ;  /* 0x00006e000d207625 */ /* 0x00cfce00078e0220 */
.L_x_218:
[----:B------:R-:W-:Y:S02]  /*0530*/  IMAD.IADD R36, R13, 0x1, R12 ;  /* 0x000000010d247824 */ /* 0x000fe400078e020c */
[----:B------:R-:W-:-:S04]  /*0540*/  IMAD.MOV.U32 R45, RZ, RZ, 0x4 ;  /* 0x00000004ff2d7424 */ /* 0x000fc800078e00ff */
[----:B------:R-:W-:-:S04]  /*0550*/  IMAD.WIDE R18, R36, R45, c[0x0][0x160] ;  /* 0x0000580024127625 */ /* 0x000fc800078e022d */
[----:B------:R-:W-:Y:S01]  /*0560*/  IMAD.WIDE R20, R36, R45, c[0x0][0x178] ;  /* 0x00005e0024147625 */ /* 0x000fe200078e022d */
[----:B------:R1:W-:Y:S04]  /*0570*/  STG.E [R18.64], RZ ;  /* 0x000000ff12007986 */ /* 0x0003e8000c101904 */
[----:B------:R-:W2:Y:S01]  /*0580*/  LDG.E R15, [R20.64] ;  /* 0x00000004140f7981 */ /* 0x000ea2000c1e1900 */
[----:B------:R-:W-:Y:S01]  /*0590*/  BSSY B3, `(.L_x_159) ;  /* 0x0000227000037945 */ /* 0x000fe20003800000 */
[----:B0-----:R-:W-:Y:S02]  /*05a0*/  IMAD.MOV.U32 R16, RZ, RZ, R22 ;  /* 0x000000ffff107224 */ /* 0x001fe400078e0016 */
[----:B------:R-:W-:Y:S01]  /*05b0*/  IMAD.MOV.U32 R22, RZ, RZ, -0x1 ;  /* 0xffffffffff167424 */ /* 0x000fe200078e00ff */
[----:B--2---:R-:W-:-:S13]  /*05c0*/  FSETP.GTU.AND P0, PT, |R15|, +INF , PT ;  /* 0x7f8000000f00780b */ /* 0x004fda0003f0c200 */
[----:B-----5:R-:W-:Y:S05]  /*05d0*/  @P0 BRA `(.L_x_160) ;  /* 0x0000222000000947 */ /* 0x020fea0003800000 */
[----:B-1----:R-:W-:Y:S01]  /*05e0*/  ISETP.GE.AND P0, PT, R16, 0x1, PT ;  /* 0x000000011000780c */ /* 0x002fe20003f06270 */
[----:B------:R-:W-:Y:S01]  /*05f0*/  IMAD.MOV.U32 R25, RZ, RZ, 0x2 ;  /* 0x00000002ff197424 */ /* 0x000fe200078e00ff */
[----:B------:R-:W-:Y:S01]  /*0600*/  BSSY B2, `(.L_x_161) ;  /* 0x00000a7000027945 */ /* 0x000fe20003800000 */
[----:B------:R-:W-:-:S04]  /*0610*/  IMAD.WIDE R34, R36, R45, c[0x0][0x1a0] ;  /* 0x0000680024227625 */ /* 0x000fc800078e022d */
[----:B------:R-:W-:Y:S02]  /*0620*/  IMAD.MOV.U32 R17, RZ, RZ, RZ ;  /* 0x000000ffff117224 */ /* 0x000fe400078e00ff */
[----:B------:R-:W-:Y:S02]  /*0630*/  IMAD.MOV.U32 R18, RZ, RZ, RZ ;  /* 0x000000ffff127224 */ /* 0x000fe400078e00ff */
[----:B------:R-:W-:Y:S02]  /*0640*/  IMAD.MOV.U32 R20, RZ, RZ, -0x1 ;  /* 0xffffffffff147424 */ /* 0x000fe400078e00ff */
[----:B------:R-:W-:Y:S01]  /*0650*/  IMAD.WIDE R36, R36, R25, c[0x0][0x1b0] ;  /* 0x00006c0024247625 */ /* 0x000fe200078e0219 */
[----:B------:R-:W-:Y:S06]  /*0660*/  @!P0 BRA `(.L_x_162) ;  /* 0x000009b000008947 */ /* 0x000fec0003800000 */
[C-C-:B------:R-:W-:Y:S01]  /*0670*/  IMAD.IADD R3, R16.reuse, 0x1, -R5.reuse ;  /* 0x0000000110037824 */ /* 0x140fe200078e0a05 */
[----:B------:R-:W-:Y:S01]  /*0680*/  IADD3 R17, R16, c[0x0][0x0], R5 ;  /* 0x0000000010117a10 */ /* 0x000fe20007ffe005 */
[----:B------:R-:W-:Y:S01]  /*0690*/  BSSY B1, `(.L_x_163) ;  /* 0x0000097000017945 */ /* 0x000fe20003800000 */
[----:B------:R-:W-:-:S02]  /*06a0*/  IMAD.MOV.U32 R22, RZ, RZ, -0x1 ;  /* 0xffffffffff167424 */ /* 0x000fc400078e00ff */
[C---:B------:R-:W-:Y:S01]  /*06b0*/  ISETP.GE.AND P0, PT, R3.reuse, RZ, PT ;  /* 0x000000ff0300720c */ /* 0x040fe20003f06270 */
[----:B------:R-:W-:Y:S01]  /*06c0*/  IMAD.MOV.U32 R24, RZ, RZ, -0x1 ;  /* 0xffffffffff187424 */ /* 0x000fe200078e00ff */
[----:B------:R-:W-:Y:S01]  /*06d0*/  IADD3 R3, R3, 0x1, RZ ;  /* 0x0000000103037810 */ /* 0x000fe20007ffe0ff */
[----:B------:R-:W-:Y:S01]  /*06e0*/  IMAD.MOV.U32 R26, RZ, RZ, -0x1 ;  /* 0xffffffffff1a7424 */ /* 0x000fe200078e00ff */
[----:B------:R-:W-:Y:S01]  /*06f0*/  IMNMX R4, R0, R17, PT ;  /* 0x0000001100047217 */ /* 0x000fe20003800200 */
[----:B------:R-:W-:Y:S01]  /*0700*/  IMAD.MOV.U32 R17, RZ, RZ, RZ ;  /* 0x000000ffff117224 */ /* 0x000fe200078e00ff */
[----:B------:R-:W-:Y:S01]  /*0710*/  SEL R23, R3, RZ, P0 ;  /* 0x000000ff03177207 */ /* 0x000fe20000000000 */
[----:B------:R-:W-:Y:S02]  /*0720*/  IMAD.MOV.U32 R19, RZ, RZ, RZ ;  /* 0x000000ffff137224 */ /* 0x000fe400078e00ff */
[----:B------:R-:W-:Y:S01]  /*0730*/  IMAD.MOV.U32 R21, RZ, RZ, RZ ;  /* 0x000000ffff157224 */ /* 0x000fe200078e00ff */
[----:B------:R-:W-:-:S13]  /*0740*/  ISETP.GE.AND P0, PT, R23, R4, PT ;  /* 0x000000041700720c */ /* 0x000fda0003f06270 */
[----:B------:R-:W-:Y:S05]  /*0750*/  @P0 BRA `(.L_x_164) ;  /* 0x000008a000000947 */ /* 0x000fea0003800000 */
[----:B------:R-:W-:Y:S02]  /*0760*/  IMAD.IADD R44, R13, 0x1, R23 ;  /* 0x000000010d2c7824 */ /* 0x000fe400078e0217 */
[----:B------:R-:W-:-:S04]  /*0770*/  IMAD.WIDE R42, R23, 0x4, R30 ;  /* 0x00000004172a7825 */ /* 0x000fc800078e021e */
[----:B------:R-:W-:-:S04]  /*0780*/  IMAD.WIDE R18, R44, R25, c[0x0][0x1b8] ;  /* 0x00006e002c127625 */ /* 0x000fc800078e0219 */
[----:B------:R-:W-:-:S04]  /*0790*/  IMAD.WIDE R44, R44, R45, c[0x0][0x1a8] ;  /* 0x00006a002c2c7625 */ /* 0x000fc800078e022d */
[----:B------:R-:W-:Y:S02]  /*07a0*/  IMAD.MOV.U32 R38, RZ, RZ, R18 ;  /* 0x000000ffff267224 */ /* 0x000fe400078e0012 */
[----:B------:R-:W-:Y:S02]  /*07b0*/  IMAD.MOV.U32 R39, RZ, RZ, R19 ;  /* 0x000000ffff277224 */ /* 0x000fe400078e0013 */
[----:B------:R-:W-:Y:S01]  /*07c0*/  IMAD.MOV.U32 R3, RZ, RZ, R45 ;  /* 0x000000ffff037224 */ /* 0x000fe200078e002d */
[----:B------:R-:W-:Y:S01]  /*07d0*/  CS2R R18, SRZ ;  /* 0x0000000000127805 */ /* 0x000fe2000001ff00 */
[----:B------:R-:W-:Y:S02]  /*07e0*/  IMAD.MOV.U32 R26, RZ, RZ, -0x1 ;  /* 0xffffffffff1a7424 */ /* 0x000fe400078e00ff */
[----:B------:R-:W-:Y:S02]  /*07f0*/  IMAD.MOV.U32 R21, RZ, RZ, RZ ;  /* 0x000000ffff157224 */ /* 0x000fe400078e00ff */
[----:B------:R-:W-:-:S02]  /*0800*/  IMAD.MOV.U32 R17, RZ, RZ, RZ ;  /* 0x000000ffff117224 */ /* 0x000fc400078e00ff */
[----:B------:R-:W-:Y:S02]  /*0810*/  IMAD.MOV.U32 R24, RZ, RZ, -0x1 ;  /* 0xffffffffff187424 */ /* 0x000fe400078e00ff */
[----:B------:R-:W-:Y:S02]  /*0820*/  IMAD.MOV.U32 R22, RZ, RZ, -0x1 ;  /* 0xffffffffff167424 */ /* 0x000fe400078e00ff */
[----:B------:R-:W-:-:S07]  /*0830*/  IMAD.MOV.U32 R20, RZ, RZ, -0x1 ;  /* 0xffffffffff147424 */ /* 0x000fce00078e00ff */
.L_x_178:
[----:B------:R-:W2:Y:S01]  /*0840*/  LDG.E R4, [R42.64] ;  /* 0x000000042a047981 */ /* 0x000ea2000c1e1900 */
[----:B------:R-:W-:Y:S01]  /*0850*/  BSSY B0, `(.L_x_165) ;  /* 0x000006f000007945 */ /* 0x000fe20003800000 */
[----:B--2---:R-:W-:-:S13]  /*0860*/  FSETP.GTU.AND P0, PT, |R4|, +INF , PT ;  /* 0x7f8000000400780b */ /* 0x004fda0003f0c200 */
[----:B------:R-:W-:Y:S05]  /*0870*/  @P0 BRA `(.L_x_166) ;  /* 0x000006c000000947 */ /* 0x000fea0003800000 */
[----:B------:R-:W-:Y:S01]  /*0880*/  IMAD.MOV.U32 R40, RZ, RZ, R44 ;  /* 0x000000ffff287224 */ /* 0x000fe200078e002c */
[----:B------:R-:W2:Y:S01]  /*0890*/  LDG.E R46, [R34.64] ;  /* 0x00000004222e7981 */ /* 0x000ea2000c1e1900 */
[----:B------:R-:W-:-:S05]  /*08a0*/  IMAD.MOV.U32 R41, RZ, RZ, R3 ;  /* 0x000000ffff297224 */ /* 0x000fca00078e0003 */
[----:B------:R-:W3:Y:S01]  /*08b0*/  LDG.E R40, [R40.64] ;  /* 0x0000000428287981 */ /* 0x000ee2000c1e1900 */
[----:B------:R-:W-:Y:S01]  /*08c0*/  I2FP.F32.S32 R25, R12 ;  /* 0x0000000c00197245 */ /* 0x000fe20000201400 */
[----:B------:R-:W-:Y:S01]  /*08d0*/  BSSY B8, `(.L_x_167) ;  /* 0x000000a000087945 */ /* 0x000fe20003800000 */
[----:B------:R-:W-:Y:S01]  /*08e0*/  IMAD.MOV.U32 R50, RZ, RZ, R2 ;  /* 0x000000ffff327224 */ /* 0x000fe200078e0002 */
[----:B------:R-:W-:Y:S02]  /*08f0*/  MOV R27, 0x970 ;  /* 0x00000970001b7802 */ /* 0x000fe40000000f00 */
[----:B--2---:R-:W-:Y:S01]  /*0900*/  FADD R25, -R25, R46 ;  /* 0x0000002e19197221 */ /* 0x004fe20000000100 */
[----:B------:R-:W-:-:S03]  /*0910*/  I2FP.F32.S32 R46, R23 ;  /* 0x00000017002e7245 */ /* 0x000fc60000201400 */
[----:B---3--:R-:W-:-:S04]  /*0920*/  FADD R25, R25, -R40 ;  /* 0x8000002819197221 */ /* 0x008fc80000000000 */
[----:B------:R-:W-:-:S06]  /*0930*/  FADD R46, R25, R46 ;  /* 0x0000002e192e7221 */ /* 0x000fcc0000000000 */
[----:B------:R-:W1:Y:S02]  /*0940*/  F2F.F64.F32 R46, R46 ;  /* 0x0000002e002e7310 */ /* 0x000e640000201800 */
[----:B-1----:R1:W2:Y:S02]  /*0950*/  F2F.F32.F64 R25, |R46| ;  /* 0x4000002e00197310 */ /* 0x0022a40000301000 */
[----:B012--5:R-:W-:Y:S05]  /*0960*/  CALL.REL.NOINC `($gen_depth_from_index_matching$__cuda_sm3x_div_rn_noftz_f32) ;  /* 0x000023a000007944 */ /* 0x027fea0003c00000 */
[----:B------:R-:W-:Y:S05]  /*0970*/  BSYNC B8 ;  /* 0x0000000000087941 */ /* 0x000fea0003800000 */
.L_x_167:
[----:B------:R-:W-:Y:S01]  /*0980*/  FADD R40, R6, R25 ;  /* 0x0000001906287221 */ /* 0x000fe20000000000 */
[----:B------:R-:W-:Y:S01]  /*0990*/  FSETP.GTU.AND P0, PT, R4, R15, PT ;  /* 0x0000000f0400720b */ /* 0x000fe20003f0c000 */
[----:B------:R-:W-:Y:S02]  /*09a0*/  BSSY B5, `(.L_x_168) ;  /* 0x000000a000057945 */ /* 0x000fe40003800000 */
[----:B------:R-:W-:-:S05]  /*09b0*/  FADD R25, R15, -R40 ;  /* 0x800000280f197221 */ /* 0x000fca0000000000 */
[----:B------:R-:W-:-:S13]  /*09c0*/  FSETP.LE.AND P1, PT, R25, R4, PT ;  /* 0x000000041900720b */ /* 0x000fda0003f23000 */
[----:B------:R-:W-:Y:S01]  /*09d0*/  @!P0 BREAK P1, B5 ;  /* 0x0000000000058942 */ /* 0x000fe20000800000 */
[----:B------:R-:W-:Y:S05]  /*09e0*/  @!P0 BRA P1, `(.L_x_169) ;  /* 0x000002e000008947 */ /* 0x000fea0000800000 */
[----:B------:R-:W-:-:S05]  /*09f0*/  FADD R25, R15, R40 ;  /* 0x000000280f197221 */ /* 0x000fca0000000000 */
[----:B------:R-:W-:-:S04]  /*0a00*/  FSETP.GTU.AND P0, PT, R4, R25, PT ;  /* 0x000000190400720b */ /* 0x000fc80003f0c000 */
[----:B------:R-:W-:-:S13]  /*0a10*/  FSETP.LE.AND P0, PT, R15, R4, !P0 ;  /* 0x000000040f00720b */ /* 0x000fda0004703000 */
[----:B------:R-:W-:Y:S01]  /*0a20*/  @!P0 BREAK B5 ;  /* 0x0000000000058942 */ /* 0x000fe20003800000 */
[----:B------:R-:W-:Y:S05]  /*0a30*/  @!P0 BRA `(.L_x_166) ;  /* 0x0000050000008947 */ /* 0x000fea0003800000 */
[----:B------:R-:W-:Y:S05]  /*0a40*/  BSYNC B5 ;  /* 0x0000000000057941 */ /* 0x000fea0003800000 */
.L_x_168:
[----:B------:R-:W2:Y:S01]  /*0a50*/  LDG.E.S16 R25, [R36.64] ;  /* 0x0000000424197981 */ /* 0x000ea2000c1e1700 */
[----:B------:R-:W-:-:S03]  /*0a60*/  ISETP.NE.AND P1, PT, R22, -0x1, PT ;  /* 0xffffffff1600780c */ /* 0x000fc60003f25270 */
[----:B------:R-:W2:Y:S10]  /*0a70*/  LDG.E.S16 R46, [R38.64] ;  /* 0x00000004262e7981 */ /* 0x000eb4000c1e1700 */
[----:B------:R-:W-:-:S02]  /*0a80*/  @P1 IMAD.IADD R40, R13, 0x1, R22 ;  /* 0x000000010d281824 */ /* 0x000fc400078e0216 */
[----:B------:R-:W-:-:S04]  /*0a90*/  @P1 IMAD.MOV.U32 R41, RZ, RZ, 0x4 ;  /* 0x00000004ff291424 */ /* 0x000fc800078e00ff */
[----:B------:R-:W-:-:S06]  /*0aa0*/  @P1 IMAD.WIDE R40, R40, R41, c[0x0][0x180] ;  /* 0x0000600028281625 */ /* 0x000fcc00078e0229 */
[----:B------:R-:W3:Y:S01]  /*0ab0*/  @P1 LDG.E R41, [R40.64] ;  /* 0x0000000428291981 */ /* 0x000ee2000c1e1900 */
[----:B------:R-:W-:Y:S01]  /*0ac0*/  BSSY B5, `(.L_x_170) ;  /* 0x000001a000057945 */ /* 0x000fe20003800000 */
[----:B------:R-:W-:Y:S01]  /*0ad0*/  BSSY B6, `(.L_x_171) ;  /* 0x0000010000067945 */ /* 0x000fe20003800000 */
[C-C-:B--2---:R-:W-:Y:S02]  /*0ae0*/  IMAD.IADD R27, R25.reuse, 0x1, R46.reuse ;  /* 0x00000001191b7824 */ /* 0x144fe400078e022e */
[----:B------:R-:W-:-:S03]  /*0af0*/  IMAD.IADD R25, R25, 0x1, -R46 ;  /* 0x0000000119197824 */ /* 0x000fc600078e0a2e */
[----:B------:R-:W-:Y:S02]  /*0b00*/  LEA.HI R27, R27, R27, RZ, 0x1 ;  /* 0x0000001b1b1b7211 */ /* 0x000fe400078f08ff */
[----:B------:R-:W-:Y:S02]  /*0b10*/  IABS R46, R25 ;  /* 0x00000019002e7213 */ /* 0x000fe40000000000 */
[----:B------:R-:W-:-:S04]  /*0b20*/  LEA.HI.SX32 R27, R27, 0xa, 0x1f ;  /* 0x0000000a1b1b7811 */ /* 0x000fc800078ffaff */
[----:B------:R-:W-:Y:S01]  /*0b30*/  ISETP.GE.AND P2, PT, R46, R27, PT ;  /* 0x0000001b2e00720c */ /* 0x000fe20003f46270 */
[----:B------:R-:W-:Y:S01]  /*0b40*/  IMAD.MOV.U32 R25, RZ, RZ, R23 ;  /* 0x000000ffff197224 */ /* 0x000fe200078e0017 */
[----:B---3--:R-:W-:-:S11]  /*0b50*/  @P1 FSETP.GTU.AND P0, PT, R4, R41, PT ;  /* 0x000000290400120b */ /* 0x008fd60003f0c000 */
[----:B------:R-:W-:Y:S01]  /*0b60*/  @P2 BREAK B6 ;  /* 0x0000000000062942 */ /* 0x000fe20003800000 */
[----:B------:R-:W-:Y:S01]  /*0b70*/  @P1 SEL R25, R22, R23, P0 ;  /* 0x0000001716191207 */ /* 0x000fe20000000000 */
[----:B------:R-:W-:Y:S06]  /*0b80*/  @P2 BRA `(.L_x_172) ;  /* 0x000000c000002947 */ /* 0x000fec0003800000 */
[----:B------:R-:W-:Y:S01]  /*0b90*/  ISETP.NE.AND P0, PT, R26, -0x1, PT ;  /* 0xffffffff1a00780c */ /* 0x000fe20003f05270 */
[----:B------:R-:W-:-:S12]  /*0ba0*/  IMAD.MOV.U32 R27, RZ, RZ, R23 ;  /* 0x000000ffff1b7224 */ /* 0x000fd800078e0017 */
[----:B------:R-:W-:Y:S01]  /*0bb0*/  @!P0 BREAK B6 ;  /* 0x0000000000068942 */ /* 0x000fe20003800000 */
[----:B------:R-:W-:Y:S05]  /*0bc0*/  @!P0 BRA `(.L_x_173) ;  /* 0x0000009000008947 */ /* 0x000fea0003800000 */
[----:B------:R-:W-:Y:S05]  /*0bd0*/  BSYNC B6 ;  /* 0x0000000000067941 */ /* 0x000fea0003800000 */
.L_x_171:
[----:B------:R-:W-:Y:S02]  /*0be0*/  IMAD.IADD R40, R13, 0x1, R26 ;  /* 0x000000010d287824 */ /* 0x000fe400078e021a */
[----:B------:R-:W-:-:S04]  /*0bf0*/  IMAD.MOV.U32 R41, RZ, RZ, 0x4 ;  /* 0x00000004ff297424 */ /* 0x000fc800078e00ff */
[----:B------:R-:W-:-:S06]  /*0c00*/  IMAD.WIDE R40, R40, R41, c[0x0][0x180] ;  /* 0x0000600028287625 */ /* 0x000fcc00078e0229 */
[----:B------:R-:W2:Y:S02]  /*0c10*/  LDG.E R41, [R40.64] ;  /* 0x0000000428297981 */ /* 0x000ea4000c1e1900 */
[----:B--2---:R-:W-:-:S04]  /*0c20*/  FSETP.GTU.AND P0, PT, R4, R41, PT ;  /* 0x000000290400720b */ /* 0x004fc80003f0c000 */
[----:B------:R-:W-:Y:S01]  /*0c30*/  SEL R27, R26, R23, P0 ;  /* 0x000000171a1b7207 */ /* 0x000fe20000000000 */
[----:B------:R-:W-:Y:S08]  /*0c40*/  BRA `(.L_x_173) ;  /* 0x0000001000007947 */ /* 0x000ff00003800000 */
.L_x_172:
[----:B------:R-:W-:-:S07]  /*0c50*/  IMAD.MOV.U32 R27, RZ, RZ, R26 ;  /* 0x000000ffff1b7224 */ /* 0x000fce00078e001a */
.L_x_173:
[----:B------:R-:W-:Y:S05]  /*0c60*/  BSYNC B5 ;  /* 0x0000000000057941 */ /* 0x000fea0003800000 */
.L_x_170:
[----:B------:R-:W-:Y:S01]  /*0c70*/  I2FP.F32.S32 R4, R23 ;  /* 0x0000001700047245 */ /* 0x000fe20000201400 */
[----:B------:R-:W-:Y:S01]  /*0c80*/  IMAD.MOV.U32 R22, RZ, RZ, R25 ;  /* 0x000000ffff167224 */ /* 0x000fe200078e0019 */
[----:B------:R-:W-:Y:S01]  /*0c90*/  IADD3 R19, R19, 0x1, RZ ;  /* 0x0000000113137810 */ /* 0x000fe20007ffe0ff */
[----:B------:R-:W-:Y:S02]  /*0ca0*/  IMAD.MOV.U32 R26, RZ, RZ, R27 ;  /* 0x000000ffff1a7224 */ /* 0x000fe400078e001b */
[----:B------:R-:W-:Y:S01]  /*0cb0*/  FADD R21, R21, R4 ;  /* 0x0000000415157221 */ /* 0x000fe20000000000 */
[----:B------:R-:W-:Y:S06]  /*0cc0*/  BRA `(.L_x_166) ;  /* 0x0000027000007947 */ /* 0x000fec0003800000 */
.L_x_169:
        /* <DEDUP_REMOVED lines=16> */
[----:B---3--:R-:W-:-:S11]  /*0dd0*/  @P0 FSETP.GE.AND P1, PT, R4, R41, PT ;  /* 0x000000290400020b */ /* 0x008fd60003f26000 */
[----:B------:R-:W-:Y:S01]  /*0de0*/  @P2 BREAK B7 ;  /* 0x0000000000072942 */ /* 0x000fe20003800000 */
[----:B------:R-:W-:Y:S01]  /*0df0*/  @P0 SEL R25, R20, R23, !P1 ;  /* 0x0000001714190207 */ /* 0x000fe20004800000 */
[----:B------:R-:W-:Y:S06]  /*0e00*/  @P2 BRA `(.L_x_176) ;  /* 0x000000c000002947 */ /* 0x000fec0003800000 */
[----:B------:R-:W-:Y:S01]  /*0e10*/  ISETP.NE.AND P0, PT, R24, -0x1, PT ;  /* 0xffffffff1800780c */ /* 0x000fe20003f05270 */
[----:B------:R-:W-:-:S12]  /*0e20*/  IMAD.MOV.U32 R27, RZ, RZ, R23 ;  /* 0x000000ffff1b7224 */ /* 0x000fd800078e0017 */
[----:B------:R-:W-:Y:S01]  /*0e30*/  @!P0 BREAK B7 ;  /* 0x0000000000078942 */ /* 0x000fe20003800000 */
[----:B------:R-:W-:Y:S05]  /*0e40*/  @!P0 BRA `(.L_x_177) ;  /* 0x0000009000008947 */ /* 0x000fea0003800000 */
[----:B------:R-:W-:Y:S05]  /*0e50*/  BSYNC B7 ;  /* 0x0000000000077941 */ /* 0x000fea0003800000 */
.L_x_175:
[----:B------:R-:W-:Y:S02]  /*0e60*/  IMAD.IADD R40, R13, 0x1, R24 ;  /* 0x000000010d287824 */ /* 0x000fe400078e0218 */
[----:B------:R-:W-:-:S04]  /*0e70*/  IMAD.MOV.U32 R41, RZ, RZ, 0x4 ;  /* 0x00000004ff297424 */ /* 0x000fc800078e00ff */
[----:B------:R-:W-:-:S06]  /*0e80*/  IMAD.WIDE R40, R40, R41, c[0x0][0x180] ;  /* 0x0000600028287625 */ /* 0x000fcc00078e0229 */
[----:B------:R-:W2:Y:S02]  /*0e90*/  LDG.E R41, [R40.64] ;  /* 0x0000000428297981 */ /* 0x000ea4000c1e1900 */
[----:B--2---:R-:W-:-:S04]  /*0ea0*/  FSETP.GE.AND P0, PT, R4, R41, PT ;  /* 0x000000290400720b */ /* 0x004fc80003f06000 */
[----:B------:R-:W-:Y:S01]  /*0eb0*/  SEL R27, R24, R23, !P0 ;  /* 0x00000017181b7207 */ /* 0x000fe20004000000 */
[----:B------:R-:W-:Y:S08]  /*0ec0*/  BRA `(.L_x_177) ;  /* 0x0000001000007947 */ /* 0x000ff00003800000 */
.L_x_176:
[----:B------:R-:W-:-:S07]  /*0ed0*/  IMAD.MOV.U32 R27, RZ, RZ, R24 ;  /* 0x000000ffff1b7224 */ /* 0x000fce00078e0018 */
.L_x_177:
[----:B------:R-:W-:Y:S05]  /*0ee0*/  BSYNC B6 ;  /* 0x0000000000067941 */ /* 0x000fea0003800000 */
.L_x_174:
[----:B------:R-:W-:Y:S01]  /*0ef0*/  I2FP.F32.S32 R41, R23 ;  /* 0x0000001700297245 */ /* 0x000fe20000201400 */
[----:B------:R-:W-:Y:S01]  /*0f00*/  IMAD.MOV.U32 R20, RZ, RZ, R25 ;  /* 0x000000ffff147224 */ /* 0x000fe200078e0019 */
[----:B------:R-:W-:Y:S01]  /*0f10*/  IADD3 R17, R17, 0x1, RZ ;  /* 0x0000000111117810 */ /* 0x000fe20007ffe0ff */
[----:B------:R-:W-:Y:S02]  /*0f20*/  IMAD.MOV.U32 R24, RZ, RZ, R27 ;  /* 0x000000ffff187224 */ /* 0x000fe400078e001b */
[----:B------:R-:W-:-:S07]  /*0f30*/  FADD R18, R18, R41 ;  /* 0x0000002912127221 */ /* 0x000fce0000000000 */
.L_x_166:
[----:B------:R-:W-:Y:S05]  /*0f40*/  BSYNC B0 ;  /* 0x0000000000007941 */ /* 0x000fea0003800000 */
.L_x_165:
[----:B------:R-:W-:Y:S02]  /*0f50*/  IADD3 R25, R16, c[0x0][0x0], R5 ;  /* 0x0000000010197a10 */ /* 0x000fe40007ffe005 */
[----:B------:R-:W-:Y:S02]  /*0f60*/  IADD3 R23, R23, 0x1, RZ ;  /* 0x0000000117177810 */ /* 0x000fe40007ffe0ff */
[----:B------:R-:W-:-:S02]  /*0f70*/  IMNMX R4, R0, R25, PT ;  /* 0x0000001900047217 */ /* 0x000fc40003800200 */
[----:B------:R-:W-:Y:S02]  /*0f80*/  IADD3 R42, P1, R42, 0x4, RZ ;  /* 0x000000042a2a7810 */ /* 0x000fe40007f3e0ff */
[----:B------:R-:W-:Y:S02]  /*0f90*/  ISETP.GE.AND P0, PT, R23, R4, PT ;  /* 0x000000041700720c */ /* 0x000fe40003f06270 */
[----:B------:R-:W-:Y:S01]  /*0fa0*/  IADD3 R44, P3, R44, 0x4, RZ ;  /* 0x000000042c2c7810 */ /* 0x000fe20007f7e0ff */
[----:B------:R-:W-:Y:S01]  /*0fb0*/  IMAD.X R43, RZ, RZ, R43, P1 ;  /* 0x000000ffff2b7224 */ /* 0x000fe200008e062b */
[----:B------:R-:W-:-:S03]  /*0fc0*/  IADD3 R38, P2, R38, 0x2, RZ ;  /* 0x0000000226267810 */ /* 0x000fc60007f5e0ff */
[----:B------:R-:W-:Y:S02]  /*0fd0*/  IMAD.X R3, RZ, RZ, R3, P3 ;  /* 0x000000ffff037224 */ /* 0x000fe400018e0603 */
[----:B------:R-:W-:-:S04]  /*0fe0*/  IMAD.X R39, RZ, RZ, R39, P2 ;  /* 0x000000ffff277224 */ /* 0x000fc800010e0627 */
[----:B------:R-:W-:Y:S05]  /*0ff0*/  @!P0 BRA `(.L_x_178) ;  /* 0xfffff84000008947 */ /* 0x000fea000383ffff */
.L_x_164:
[----:B------:R-:W-:Y:S05]  /*1000*/  BSYNC B1 ;  /* 0x0000000000017941 */ /* 0x000fea0003800000 */
.L_x_163:
[----:B------:R-:W-:Y:S05]  /*1010*/  BRA `(.L_x_179) ;  /* 0x0000005000007947 */ /* 0x000fea0003800000 */
.L_x_162:
[----:B------:R-:W-:Y:S02]  /*1020*/  IMAD.MOV.U32 R22, RZ, RZ, -0x1 ;  /* 0xffffffffff167424 */ /* 0x000fe400078e00ff */
[----:B------:R-:W-:Y:S02]  /*1030*/  IMAD.MOV.U32 R24, RZ, RZ, -0x1 ;  /* 0xffffffffff187424 */ /* 0x000fe400078e00ff */
[----:B------:R-:W-:Y:S02]  /*1040*/  IMAD.MOV.U32 R26, RZ, RZ, -0x1 ;  /* 0xffffffffff1a7424 */ /* 0x000fe400078e00ff */
[----:B------:R-:W-:Y:S02]  /*1050*/  IMAD.MOV.U32 R19, RZ, RZ, RZ ;  /* 0x000000ffff137224 */ /* 0x000fe400078e00ff */
[----:B------:R-:W-:-:S07]  /*1060*/  IMAD.MOV.U32 R21, RZ, RZ, RZ ;  /* 0x000000ffff157224 */ /* 0x000fce00078e00ff */
.L_x_179:
[----:B------:R-:W-:Y:S05]  /*1070*/  BSYNC B2 ;  /* 0x0000000000027941 */ /* 0x000fea0003800000 */
.L_x_161:
[----:B------:R-:W-:Y:S01]  /*1080*/  ISETP.GT.AND P0, PT, R0, RZ, PT ;  /* 0x000000ff0000720c */ /* 0x000fe20003f04270 */
[----:B------:R-:W-:Y:S01]  /*1090*/  BSSY B0, `(.L_x_180) ;  /* 0x0000074000007945 */ /* 0x000fe20003800000 */
[----:B------:R-:W-:-:S04]  /*10a0*/  LOP3.LUT R3, R22, R20, RZ, 0xc0, !PT ;  /* 0x0000001416037212 */ /* 0x000fc800078ec0ff */
[----:B------:R-:W-:-:S13]  /*10b0*/  ISETP.EQ.AND P0, PT, R3, -0x1, P0 ;  /* 0xffffffff0300780c */ /* 0x000fda0000702270 */
[----:B------:R-:W-:Y:S05]  /*10c0*/  @!P0 BRA `(.L_x_181) ;  /* 0x0000070000008947 */ /* 0x000fea0003800000 */
[----:B------:R-:W-:Y:S02]  /*10d0*/  IMAD.MOV.U32 R3, RZ, RZ, RZ ;  /* 0x000000ffff037224 */ /* 0x000fe400078e00ff */
[----:B------:R-:W-:Y:S02]  /*10e0*/  IMAD.MOV.U32 R23, RZ, RZ, R32 ;  /* 0x000000ffff177224 */ /* 0x000fe400078e0020 */
[----:B------:R-:W-:Y:S02]  /*10f0*/  IMAD.MOV.U32 R40, RZ, RZ, R33 ;  /* 0x000000ffff287224 */ /* 0x000fe400078e0021 */
[----:B------:R-:W-:Y:S02]  /*1100*/  IMAD.MOV.U32 R4, RZ, RZ, R30 ;  /* 0x000000ffff047224 */ /* 0x000fe400078e001e */
[----:B------:R-:W-:-:S07]  /*1110*/  IMAD.MOV.U32 R25, RZ, RZ, R31 ;  /* 0x000000ffff197224 */ /* 0x000fce00078e001f */
.L_x_194:
[----:B------:R-:W-:Y:S02]  /*1120*/  IMAD.MOV.U32 R38, RZ, RZ, R4 ;  /* 0x000000ffff267224 */ /* 0x000fe400078e0004 */
[----:B------:R-:W-:-:S05]  /*1130*/  IMAD.MOV.U32 R39, RZ, RZ, R25 ;  /* 0x000000ffff277224 */ /* 0x000fca00078e0019 */
[----:B------:R1:W2:Y:S02]  /*1140*/  LDG.E R42, [R38.64] ;  /* 0x00000004262a7981 */ /* 0x0002a4000c1e1900 */
[----:B-1----:R-:W-:Y:S02]  /*1150*/  IMAD.MOV.U32 R38, RZ, RZ, R23 ;  /* 0x000000ffff267224 */ /* 0x002fe400078e0017 */
[----:B------:R-:W-:Y:S01]  /*1160*/  IMAD.MOV.U32 R39, RZ, RZ, R40 ;  /* 0x000000ffff277224 */ /* 0x000fe200078e0028 */
[----:B--2---:R-:W-:-:S13]  /*1170*/  FSETP.GTU.AND P0, PT, |R42|, +INF , PT ;  /* 0x7f8000002a00780b */ /* 0x004fda0003f0c200 */
[----:B------:R-:W-:Y:S05]  /*1180*/  @P0 BRA `(.L_x_182) ;  /* 0x000005d000000947 */ /* 0x000fea0003800000 */
[----:B------:R-:W-:Y:S01]  /*1190*/  FADD R23, -R6, R15 ;  /* 0x0000000f06177221 */ /* 0x000fe20000000100 */
[----:B------:R-:W-:Y:S01]  /*11a0*/  FSETP.GTU.AND P0, PT, R42, R15, PT ;  /* 0x0000000f2a00720b */ /* 0x000fe20003f0c000 */
[----:B------:R-:W-:Y:S01]  /*11b0*/  BSSY B1, `(.L_x_182) ;  /* 0x000005a000017945 */ /* 0x000fe20003800000 */
[----:B------:R-:W-:Y:S02]  /*11c0*/  BSSY B2, `(.L_x_183) ;  /* 0x0000009000027945 */ /* 0x000fe40003800000 */
        /* <DEDUP_REMOVED lines=9> */
.L_x_183:
        /* <DEDUP_REMOVED lines=25> */
.L_x_187:
[----:B------:R-:W-:Y:S02]  /*13f0*/  IMAD.IADD R22, R13, 0x1, R26 ;  /* 0x000000010d167824 */ /* 0x000fe400078e021a */
[----:B------:R-:W-:-:S04]  /*1400*/  IMAD.MOV.U32 R23, RZ, RZ, 0x4 ;  /* 0x00000004ff177424 */ /* 0x000fc800078e00ff */
[----:B------:R-:W-:-:S06]  /*1410*/  IMAD.WIDE R22, R22, R23, c[0x0][0x180] ;  /* 0x0000600016167625 */ /* 0x000fcc00078e0217 */
[----:B------:R-:W2:Y:S02]  /*1420*/  LDG.E R23, [R22.64] ;  /* 0x0000000416177981 */ /* 0x000ea4000c1e1900 */
[----:B--2---:R-:W-:-:S04]  /*1430*/  FSETP.GTU.AND P0, PT, R42, R23, PT ;  /* 0x000000172a00720b */ /* 0x004fc80003f0c000 */
[----:B------:R-:W-:Y:S01]  /*1440*/  SEL R40, R26, R3, P0 ;  /* 0x000000031a287207 */ /* 0x000fe20000000000 */
[----:B------:R-:W-:Y:S08]  /*1450*/  BRA `(.L_x_189) ;  /* 0x0000001000007947 */ /* 0x000ff00003800000 */
.L_x_188:
[----:B------:R-:W-:-:S07]  /*1460*/  IMAD.MOV.U32 R40, RZ, RZ, R26 ;  /* 0x000000ffff287224 */ /* 0x000fce00078e001a */
.L_x_189:
[----:B------:R-:W-:Y:S05]  /*1470*/  BSYNC B2 ;  /* 0x0000000000027941 */ /* 0x000fea0003800000 */
.L_x_186:
[----:B------:R-:W-:Y:S01]  /*1480*/  I2FP.F32.S32 R26, R3 ;  /* 0x00000003001a7245 */ /* 0x000fe20000201400 */
[----:B------:R-:W-:Y:S01]  /*1490*/  IMAD.MOV.U32 R22, RZ, RZ, R27 ;  /* 0x000000ffff167224 */ /* 0x000fe200078e001b */
[----:B------:R-:W-:-:S03]  /*14a0*/  IADD3 R19, R19, 0x1, RZ ;  /* 0x0000000113137810 */ /* 0x000fc60007ffe0ff */
[----:B------:R-:W-:Y:S01]  /*14b0*/  FADD R21, R21, R26 ;  /* 0x0000001a15157221 */ /* 0x000fe20000000000 */
[----:B------:R-:W-:Y:S01]  /*14c0*/  IMAD.MOV.U32 R26, RZ, RZ, R40 ;  /* 0x000000ffff1a7224 */ /* 0x000fe200078e0028 */
[----:B------:R-:W-:Y:S06]  /*14d0*/  BRA `(.L_x_185) ;  /* 0x0000027000007947 */ /* 0x000fec0003800000 */
.L_x_184:
        /* <DEDUP_REMOVED lines=25> */
.L_x_191:
[----:B------:R-:W-:Y:S02]  /*1670*/  IMAD.IADD R40, R13, 0x1, R24 ;  /* 0x000000010d287824 */ /* 0x000fe400078e0218 */
[----:B------:R-:W-:-:S04]  /*1680*/  IMAD.MOV.U32 R41, RZ, RZ, 0x4 ;  /* 0x00000004ff297424 */ /* 0x000fc800078e00ff */
[----:B------:R-:W-:-:S06]  /*1690*/  IMAD.WIDE R40, R40, R41, c[0x0][0x180] ;  /* 0x0000600028287625 */ /* 0x000fcc00078e0229 */
[----:B------:R-:W2:Y:S02]  /*16a0*/  LDG.E R41, [R40.64] ;  /* 0x0000000428297981 */ /* 0x000ea4000c1e1900 */
[----:B--2---:R-:W-:-:S04]  /*16b0*/  FSETP.GE.AND P0, PT, R42, R41, PT ;  /* 0x000000292a00720b */ /* 0x004fc80003f06000 */
[----:B------:R-:W-:Y:S01]  /*16c0*/  SEL R27, R24, R3, !P0 ;  /* 0x00000003181b7207 */ /* 0x000fe20004000000 */
[----:B------:R-:W-:Y:S08]  /*16d0*/  BRA `(.L_x_193) ;  /* 0x0000001000007947 */ /* 0x000ff00003800000 */
.L_x_192:
[----:B------:R-:W-:-:S07]  /*16e0*/  IMAD.MOV.U32 R27, RZ, RZ, R24 ;  /* 0x000000ffff1b7224 */ /* 0x000fce00078e0018 */
.L_x_193:
[----:B------:R-:W-:Y:S05]  /*16f0*/  BSYNC B5 ;  /* 0x0000000000057941 */ /* 0x000fea0003800000 */
.L_x_190:
[----:B------:R-:W-:Y:S01]  /*1700*/  I2FP.F32.S32 R41, R3 ;  /* 0x0000000300297245 */ /* 0x000fe20000201400 */
[----:B------:R-:W-:Y:S01]  /*1710*/  IMAD.MOV.U32 R20, RZ, RZ, R23 ;  /* 0x000000ffff147224 */ /* 0x000fe200078e0017 */
[----:B------:R-:W-:Y:S01]  /*1720*/  IADD3 R17, R17, 0x1, RZ ;  /* 0x0000000111117810 */ /* 0x000fe20007ffe0ff */
[----:B------:R-:W-:Y:S02]  /*1730*/  IMAD.MOV.U32 R24, RZ, RZ, R27 ;  /* 0x000000ffff187224 */ /* 0x000fe400078e001b */
[----:B------:R-:W-:-:S07]  /*1740*/  FADD R18, R18, R41 ;  /* 0x0000002912127221 */ /* 0x000fce0000000000 */
.L_x_185:
[----:B------:R-:W-:Y:S05]  /*1750*/  BSYNC B1 ;  /* 0x0000000000017941 */ /* 0x000fea0003800000 */
.L_x_182:
[----:B------:R-:W-:Y:S02]  /*1760*/  IADD3 R3, R3, 0x1, RZ ;  /* 0x0000000103037810 */ /* 0x000fe40007ffe0ff */
[----:B------:R-:W-:Y:S02]  /*1770*/  IADD3 R4, P1, R4, 0x4, RZ ;  /* 0x0000000404047810 */ /* 0x000fe40007f3e0ff */
[----:B------:R-:W-:-:S02]  /*1780*/  ISETP.GE.AND P0, PT, R3, R0, PT ;  /* 0x000000000300720c */ /* 0x000fc40003f06270 */
[----:B------:R-:W-:Y:S01]  /*1790*/  IADD3 R23, P2, R38, 0x2, RZ ;  /* 0x0000000226177810 */ /* 0x000fe20007f5e0ff */
[----:B------:R-:W-:-:S04]  /*17a0*/  IMAD.X R25, RZ, RZ, R25, P1 ;  /* 0x000000ffff197224 */ /* 0x000fc800008e0619 */
[----:B------:R-:W-:-:S06]  /*17b0*/  IMAD.X R40, RZ, RZ, R39, P2 ;  /* 0x000000ffff287224 */ /* 0x000fcc00010e0627 */
[----:B------:R-:W-:Y:S05]  /*17c0*/  @!P0 BRA `(.L_x_194) ;  /* 0xfffff95000008947 */ /* 0x000fea000383ffff */
.L_x_181:
[----:B------:R-:W-:Y:S05]  /*17d0*/  BSYNC B0 ;  /* 0x0000000000007941 */ /* 0x000fea0003800000 */
.L_x_180:
[----:B------:R-:W-:Y:S02]  /*17e0*/  ISETP.NE.AND P0, PT, R24, -0x1, PT ;  /* 0xffffffff1800780c */ /* 0x000fe40003f05270 */
[----:B------:R-:W-:Y:S02]  /*17f0*/  ISETP.NE.AND P1, PT, R26, -0x1, PT ;  /* 0xffffffff1a00780c */ /* 0x000fe40003f25270 */
[----:B------:R-:W-:Y:S02]  /*1800*/  SEL R20, R20, R24, !P0 ;  /* 0x0000001814147207 */ /* 0x000fe40004000000 */
[----:B------:R-:W-:-:S04]  /*1810*/  SEL R22, R22, R26, !P1 ;  /* 0x0000001a16167207 */ /* 0x000fc80004800000 */
[----:B------:R-:W-:-:S04]  /*1820*/  LOP3.LUT R3, R22, R20, RZ, 0xc0, !PT ;  /* 0x0000001416037212 */ /* 0x000fc800078ec0ff */
[----:B------:R-:W-:-:S13]  /*1830*/  ISETP.NE.AND P1, PT, R3, -0x1, PT ;  /* 0xffffffff0300780c */ /* 0x000fda0003f25270 */
[----:B------:R-:W-:Y:S05]  /*1840*/  @!P1 BRA `(.L_x_195) ;  /* 0x00000fa000009947 */ /* 0x000fea0003800000 */
[----:B------:R-:W-:Y:S01]  /*1850*/  ISETP.NE.AND P1, PT, R20, -0x1, PT ;  /* 0xffffffff1400780c */ /* 0x000fe20003f25270 */
[----:B------:R-:W-:Y:S01]  /*1860*/  IMAD.IADD R42, R13, 0x1, R22 ;  /* 0x000000010d2a7824 */ /* 0x000fe200078e0216 */
[----:B------:R-:W-:Y:S01]  /*1870*/  BSSY B0, `(.L_x_196) ;  /* 0x0000023000007945 */ /* 0x000fe20003800000 */
[----:B------:R-:W-:-:S04]  /*1880*/  IMAD.MOV.U32 R41, RZ, RZ, 0x4 ;  /* 0x00000004ff297424 */ /* 0x000fc800078e00ff */
[----:B------:R-:W-:-:S06]  /*1890*/  IMAD.WIDE R38, R42, R41, c[0x0][0x1a8] ;  /* 0x00006a002a267625 */ /* 0x000fcc00078e0229 */
[----:B------:R-:W-:Y:S05]  /*18a0*/  @!P1 BRA `(.L_x_197) ;  /* 0x000001b000009947 */ /* 0x000fea0003800000 */
[----:B------:R-:W-:Y:S01]  /*18b0*/  ISETP.NE.AND P1, PT, R22, -0x1, PT ;  /* 0xffffffff1600780c */ /* 0x000fe20003f25270 */
[----:B------:R-:W-:-:S04]  /*18c0*/  IMAD.IADD R40, R13, 0x1, R20 ;  /* 0x000000010d287824 */ /* 0x000fc800078e0214 */
[----:B------:R-:W-:-:S08]  /*18d0*/  IMAD.WIDE R24, R40, R41, c[0x0][0x1a8] ;  /* 0x00006a0028187625 */ /* 0x000fd000078e0229 */
[----:B------:R-:W-:Y:S05]  /*18e0*/  @!P1 BRA `(.L_x_198) ;  /* 0x0000012000009947 */ /* 0x000fea0003800000 */
[-C--:B------:R-:W-:Y:S01]  /*18f0*/  IMAD.WIDE R42, R42, R41.reuse, c[0x0][0x180] ;  /* 0x000060002a2a7625 */ /* 0x080fe200078e0229 */
[----:B------:R1:W5:Y:S03]  /*1900*/  LDG.E R3, [R24.64] ;  /* 0x0000000418037981 */ /* 0x000366000c1e1900 */
[----:B------:R-:W-:Y:S02]  /*1910*/  IMAD.WIDE R40, R40, R41, c[0x0][0x180] ;  /* 0x0000600028287625 */ /* 0x000fe400078e0229 */
[----:B------:R-:W2:Y:S04]  /*1920*/  LDG.E R42, [R42.64] ;  /* 0x000000042a2a7981 */ /* 0x000ea8000c1e1900 */
[----:B------:R-:W2:Y:S02]  /*1930*/  LDG.E R40, [R40.64] ;  /* 0x0000000428287981 */ /* 0x000ea4000c1e1900 */
[----:B--2---:R-:W-:-:S05]  /*1940*/  FADD R50, R42, -R40 ;  /* 0x800000282a327221 */ /* 0x004fca0000000000 */
[----:B------:R-:W-:-:S13]  /*1950*/  FSETP.NEU.AND P1, PT, R50, RZ, PT ;  /* 0x000000ff3200720b */ /* 0x000fda0003f2d000 */
[----:B------:R-:W-:Y:S05]  /*1960*/  @!P1 BRA `(.L_x_199) ;  /* 0x0000013000009947 */ /* 0x000fea0003800000 */
[----:B-1----:R-:W2:Y:S01]  /*1970*/  LDG.E R38, [R38.64] ;  /* 0x0000000426267981 */ /* 0x002ea2000c1e1900 */
[----:B------:R-:W-:Y:S01]  /*1980*/  FADD R4, R15, -R40 ;  /* 0x800000280f047221 */ /* 0x000fe20000000000 */
[----:B------:R-:W-:Y:S01]  /*1990*/  BSSY B1, `(.L_x_200) ;  /* 0x0000005000017945 */ /* 0x000fe20003800000 */
[----:B------:R-:W-:Y:S01]  /*19a0*/  MOV R27, 0x19e0 ;  /* 0x000019e0001b7802 */ /* 0x000fe20000000f00 */
[----:B--2--5:R-:W-:-:S04]  /*19b0*/  FADD R25, -R3, R38 ;  /* 0x0000002603197221 */ /* 0x024fc80000000100 */
[----:B------:R-:W-:-:S07]  /*19c0*/  FMUL R25, R25, R4 ;  /* 0x0000000419197220 */ /* 0x000fce0000400000 */
[----:B0-----:R-:W-:Y:S05]  /*19d0*/  CALL.REL.NOINC `($gen_depth_from_index_matching$__cuda_sm3x_div_rn_noftz_f32) ;  /* 0x0000133000007944 */ /* 0x001fea0003c00000 */
[----:B------:R-:W-:Y:S05]  /*19e0*/  BSYNC B1 ;  /* 0x0000000000017941 */ /* 0x000fea0003800000 */
.L_x_200:
[----:B------:R-:W-:Y:S01]  /*19f0*/  FADD R3, R3, R25 ;  /* 0x0000001903037221 */ /* 0x000fe20000000000 */
[----:B------:R-:W-:Y:S06]  /*1a00*/  BRA `(.L_x_199) ;  /* 0x0000009000007947 */ /* 0x000fec0003800000 */
.L_x_198:
[----:B------:R-:W2:Y:S02]  /*1a10*/  LDG.E R24, [R24.64] ;  /* 0x0000000418187981 */ /* 0x000ea4000c1e1900 */
[----:B--2---:R-:W1:Y:S02]  /*1a20*/  F2F.F64.F32 R38, R24 ;  /* 0x0000001800267310 */ /* 0x004e640000201800 */
[----:B-1----:R-:W1:-:S06]  /*1a30*/  DADD R38, R38, c[0x2][0x10] ;  /* 0x0080040026267629 */ /* 0x002e4c0000000000 */
[----:B-1----:R1:W2:Y:S01]  /*1a40*/  F2F.F32.F64 R3, R38 ;  /* 0x0000002600037310 */ /* 0x0022a20000301000 */
[----:B------:R-:W-:Y:S05]  /*1a50*/  BRA `(.L_x_199) ;  /* 0x0000004000007947 */ /* 0x000fea0003800000 */
.L_x_197:
[----:B------:R-:W2:Y:S02]  /*1a60*/  LDG.E R38, [R38.64] ;  /* 0x0000000426267981 */ /* 0x000ea4000c1e1900 */
[----:B--2---:R-:W1:Y:S02]  /*1a70*/  F2F.F64.F32 R24, R38 ;  /* 0x0000002600187310 */ /* 0x004e640000201800 */
[----:B-1----:R-:W1:-:S06]  /*1a80*/  DADD R24, R24, c[0x2][0x18] ;  /* 0x0080060018187629 */ /* 0x002e4c0000000000 */
[----:B-1----:R1:W2:Y:S05]  /*1a90*/  F2F.F32.F64 R3, R24 ;  /* 0x0000001800037310 */ /* 0x0022aa0000301000 */
.L_x_199:
[----:B-1----:R-:W-:Y:S05]  /*1aa0*/  BSYNC B0 ;  /* 0x0000000000007941 */ /* 0x002fea0003800000 */
.L_x_196:
[----:B--2--5:R-:W1:Y:S01]  /*1ab0*/  F2F.F64.F32 R24, R3 ;  /* 0x0000000300187310 */ /* 0x024e620000201800 */
[----:B------:R-:W-:Y:S01]  /*1ac0*/  ISETP.NE.AND P1, PT, R17, RZ, PT ;  /* 0x000000ff1100720c */ /* 0x000fe20003f25270 */
[----:B------:R-:W-:Y:S01]  /*1ad0*/  BSSY B0, `(.L_x_201) ;  /* 0x000000b000007945 */ /* 0x000fe20003800000 */
[----:B-1----:R-:W1:-:S06]  /*1ae0*/  DADD R24, R24, c[0x2][0x20] ;  /* 0x0080080018187629 */ /* 0x002e4c0000000000 */
[----:B-1----:R1:W2:Y:S05]  /*1af0*/  F2I.F64.TRUNC R4, R24 ;  /* 0x0000001800047311 */ /* 0x0022aa000030d100 */
[----:B------:R-:W-:Y:S05]  /*1b00*/  @!P1 BRA `(.L_x_202) ;  /* 0x0000007000009947 */ /* 0x000fea0003800000 */
[----:B------:R-:W-:Y:S01]  /*1b10*/  BSSY B1, `(.L_x_203) ;  /* 0x0000005000017945 */ /* 0x000fe20003800000 */
[----:B------:R-:W-:Y:S01]  /*1b20*/  I2FP.F32.S32 R50, R17 ;  /* 0x0000001100327245 */ /* 0x000fe20000201400 */
[----:B-1----:R-:W-:Y:S01]  /*1b30*/  IMAD.MOV.U32 R25, RZ, RZ, R18 ;  /* 0x000000ffff197224 */ /* 0x002fe200078e0012 */
[----:B------:R-:W-:-:S07]  /*1b40*/  MOV R27, 0x1b60 ;  /* 0x00001b60001b7802 */ /* 0x000fce0000000f00 */
[----:B0-2---:R-:W-:Y:S05]  /*1b50*/  CALL.REL.NOINC `($gen_depth_from_index_matching$__cuda_sm3x_div_rn_noftz_f32) ;  /* 0x000011b000007944 */ /* 0x005fea0003c00000 */
[----:B------:R-:W-:Y:S05]  /*1b60*/  BSYNC B1 ;  /* 0x0000000000017941 */ /* 0x000fea0003800000 */
.L_x_203:
[----:B------:R-:W-:-:S07]  /*1b70*/  IMAD.MOV.U32 R18, RZ, RZ, R25 ;  /* 0x000000ffff127224 */ /* 0x000fce00078e0019 */
.L_x_202:
[----:B------:R-:W-:Y:S05]  /*1b80*/  BSYNC B0 ;  /* 0x0000000000007941 */ /* 0x000fea0003800000 */
.L_x_201:
[----:B------:R-:W-:Y:S01]  /*1b90*/  ISETP.NE.AND P1, PT, R19, RZ, PT ;  /* 0x000000ff1300720c */ /* 0x000fe20003f25270 */
[----:B------:R-:W-:-:S12]  /*1ba0*/  BSSY B0, `(.L_x_204) ;  /* 0x0000009000007945 */ /* 0x000fd80003800000 */
[----:B------:R-:W-:Y:S05]  /*1bb0*/  @!P1 BRA `(.L_x_205) ;  /* 0x0000007000009947 */ /* 0x000fea0003800000 */
[----:B------:R-:W-:Y:S01]  /*1bc0*/  BSSY B1, `(.L_x_206) ;  /* 0x0000005000017945 */ /* 0x000fe20003800000 */
[----:B------:R-:W-:Y:S01]  /*1bd0*/  I2FP.F32.S32 R50, R19 ;  /* 0x0000001300327245 */ /* 0x000fe20000201400 */
[----:B-1----:R-:W-:Y:S01]  /*1be0*/  IMAD.MOV.U32 R25, RZ, RZ, R21 ;  /* 0x000000ffff197224 */ /* 0x002fe200078e0015 */
[----:B------:R-:W-:-:S07]  /*1bf0*/  MOV R27, 0x1c10 ;  /* 0x00001c10001b7802 */ /* 0x000fce0000000f00 */
[----:B0-2---:R-:W-:Y:S05]  /*1c00*/  CALL.REL.NOINC `($gen_depth_from_index_matching$__cuda_sm3x_div_rn_noftz_f32) ;  /* 0x0000110000007944 */ /* 0x005fea0003c00000 */
[----:B------:R-:W-:Y:S05]  /*1c10*/  BSYNC B1 ;  /* 0x0000000000017941 */ /* 0x000fea0003800000 */
.L_x_206:
[----:B------:R-:W-:-:S07]  /*1c20*/  IMAD.MOV.U32 R21, RZ, RZ, R25 ;  /* 0x000000ffff157224 */ /* 0x000fce00078e0019 */
.L_x_205:
[----:B------:R-:W-:Y:S05]  /*1c30*/  BSYNC B0 ;  /* 0x0000000000007941 */ /* 0x000fea0003800000 */
.L_x_204:
[----:B-12---:R-:W-:Y:S01]  /*1c40*/  IMAD.IADD R24, R13, 0x1, R4 ;  /* 0x000000010d187824 */ /* 0x006fe200078e0204 */
[----:B------:R-:W2:Y:S01]  /*1c50*/  LDG.E.S16 R19, [R36.64] ;  /* 0x0000000424137981 */ /* 0x000ea2000c1e1700 */
[----:B------:R-:W-:-:S04]  /*1c60*/  IMAD.MOV.U32 R25, RZ, RZ, 0x2 ;  /* 0x00000002ff197424 */ /* 0x000fc800078e00ff */
[----:B------:R-:W-:-:S06]  /*1c70*/  IMAD.WIDE R24, R24, R25, c[0x0][0x1b8] ;  /* 0x00006e0018187625 */ /* 0x000fcc00078e0219 */
[----:B------:R-:W2:Y:S01]  /*1c80*/  LDG.E.S16 R24, [R24.64] ;  /* 0x0000000418187981 */ /* 0x000ea2000c1e1700 */
[----:B------:R-:W-:-:S04]  /*1c90*/  ISETP.EQ.OR P0, PT, R26, -0x1, !P0 ;  /* 0xffffffff1a00780c */ /* 0x000fc80004702670 */
[----:B------:R-:W-:Y:S01]  /*1ca0*/  SEL R26, RZ, 0x1, !P0 ;  /* 0x00000001ff1a7807 */ /* 0x000fe20004000000 */
[----:B------:R-:W-:Y:S01]  /*1cb0*/  BSSY B0, `(.L_x_207) ;  /* 0x0000027000007945 */ /* 0x000fe20003800000 */
[C-C-:B--2---:R-:W-:Y:S02]  /*1cc0*/  IMAD.IADD R17, R19.reuse, 0x1, R24.reuse ;  /* 0x0000000113117824 */ /* 0x144fe400078e0218 */
[----:B------:R-:W-:-:S03]  /*1cd0*/  IMAD.IADD R23, R19, 0x1, -R24 ;  /* 0x0000000113177824 */ /* 0x000fc600078e0a18 */
[----:B------:R-:W-:Y:S02]  /*1ce0*/  LEA.HI R17, R17, R17, RZ, 0x1 ;  /* 0x0000001111117211 */ /* 0x000fe400078f08ff */
[----:B------:R-:W-:Y:S02]  /*1cf0*/  IABS R38, R23 ;  /* 0x0000001700267213 */ /* 0x000fe40000000000 */
[----:B------:R-:W-:-:S04]  /*1d00*/  LEA.HI.SX32 R17, R17, 0x40, 0x1f ;  /* 0x0000004011117811 */ /* 0x000fc800078ffaff */
[----:B------:R-:W-:-:S04]  /*1d10*/  ISETP.GT.AND P1, PT, R38, R17, PT ;  /* 0x000000112600720c */ /* 0x000fc80003f24270 */
[----:B------:R-:W-:-:S04]  /*1d20*/  SEL R17, RZ, 0xffffffff, !P1 ;  /* 0xffffffffff117807 */ /* 0x000fc80004800000 */
[----:B------:R-:W-:-:S04]  /*1d30*/  LOP3.LUT P0, RZ, R17, R26, RZ, 0xc0, !PT ;  /* 0x0000001a11ff7212 */ /* 0x000fc8000780c0ff */
[----:B------:R-:W-:Y:S02]  /*1d40*/  ISETP.EQ.OR P1, PT, R24, RZ, P0 ;  /* 0x000000ff1800720c */ /* 0x000fe40000722670 */
[----:B------:R-:W-:-:S11]  /*1d50*/  PRMT R17, RZ, 0x7610, R17 ;  /* 0x00007610ff117816 */ /* 0x000fd60000000011 */
[----:B------:R-:W-:Y:S05]  /*1d60*/  @!P1 BRA `(.L_x_208) ;  /* 0x000001b000009947 */ /* 0x000fea0003800000 */
[----:B------:R-:W-:Y:S02]  /*1d70*/  I2FP.F32.S32 R24, R20 ;  /* 0x0000001400187245 */ /* 0x000fe40000201400 */
[----:B------:R-:W-:Y:S02]  /*1d80*/  I2FP.F32.S32 R26, R22 ;  /* 0x00000016001a7245 */ /* 0x000fe40000201400 */
[----:B------:R-:W-:Y:S01]  /*1d90*/  ISETP.NE.AND P2, PT, R22, -0x1, PT ;  /* 0xffffffff1600780c */ /* 0x000fe20003f45270 */
[----:B------:R-:W-:Y:S01]  /*1da0*/  FADD R36, R24, -R3 ;  /* 0x8000000318247221 */ /* 0x000fe20000000000 */
[C---:B------:R-:W-:Y:S01]  /*1db0*/  FADD R24, -R3.reuse, R21 ;  /* 0x0000001503187221 */ /* 0x040fe20000000100 */
[----:B------:R-:W-:Y:S01]  /*1dc0*/  FADD R38, R26, -R3 ;  /* 0x800000031a267221 */ /* 0x000fe20000000000 */
[----:B------:R-:W-:Y:S01]  /*1dd0*/  FADD R26, -R3, R18 ;  /* 0x00000012031a7221 */ /* 0x000fe20000000100 */
[----:B------:R-:W-:Y:S02]  /*1de0*/  FSETP.NEU.AND P4, PT, R21, RZ, PT ;  /* 0x000000ff1500720b */ /* 0x000fe40003f8d000 */
[----:B------:R-:W1:Y:S01]  /*1df0*/  F2F.F64.F32 R36, R36 ;  /* 0x0000002400247310 */ /* 0x000e620000201800 */
[----:B------:R-:W2:Y:S01]  /*1e00*/  F2F.F64.F32 R24, R24 ;  /* 0x0000001800187310 */ /* 0x000ea20000201800 */
[----:B------:R-:W3:Y:S01]  /*1e10*/  F2F.F64.F32 R38, R38 ;  /* 0x0000002600267310 */ /* 0x000ee20000201800 */
[----:B------:R-:W4:Y:S01]  /*1e20*/  F2F.F64.F32 R26, R26 ;  /* 0x0000001a001a7310 */ /* 0x000f220000201800 */
[----:B-1----:R-:W1:Y:S01]  /*1e30*/  F2F.F32.F64 R37, |R36| ;  /* 0x4000002400257310 */ /* 0x002e620000301000 */
[----:B--2---:R-:W2:Y:S01]  /*1e40*/  F2F.F32.F64 R25, |R24| ;  /* 0x4000001800197310 */ /* 0x004ea20000301000 */
[----:B---3--:R-:W3:Y:S01]  /*1e50*/  F2F.F32.F64 R39, |R38| ;  /* 0x4000002600277310 */ /* 0x008ee20000301000 */
[----:B----4-:R-:W4:Y:S01]  /*1e60*/  F2F.F32.F64 R27, |R26| ;  /* 0x4000001a001b7310 */ /* 0x010f220000301000 */
[----:B-1----:R-:W-:-:S02]  /*1e70*/  FSETP.GT.AND P3, PT, R37, R10, PT ;  /* 0x0000000a2500720b */ /* 0x002fc40003f64000 */
[-C--:B---3--:R-:W-:Y:S02]  /*1e80*/  FSETP.LEU.OR P2, PT, R39, R10.reuse, !P2 ;  /* 0x0000000a2700720b */ /* 0x088fe4000574b400 */
[----:B------:R-:W-:Y:S02]  /*1e90*/  ISETP.EQ.OR P3, PT, R20, -0x1, !P3 ;  /* 0xffffffff1400780c */ /* 0x000fe40005f62670 */
[-C--:B----4-:R-:W-:Y:S02]  /*1ea0*/  FSETP.GT.AND P1, PT, R27, R10.reuse, PT ;  /* 0x0000000a1b00720b */ /* 0x090fe40003f24000 */
[----:B------:R-:W-:Y:S02]  /*1eb0*/  PLOP3.LUT P2, PT, P3, P2, PT, 0x80, 0x0 ;  /* 0x000000000000781c */ /* 0x000fe40001f45070 */
[----:B--2---:R-:W-:Y:S02]  /*1ec0*/  FSETP.LEU.OR P3, PT, R25, R10, !P4 ;  /* 0x0000000a1900720b */ /* 0x004fe4000676b400 */
[----:B------:R-:W-:-:S02]  /*1ed0*/  FSETP.EQ.OR P1, PT, R18, RZ, !P1 ;  /* 0x000000ff1200720b */ /* 0x000fc40004f22400 */
[----:B------:R-:W-:Y:S02]  /*1ee0*/  SEL R17, RZ, 0x1, !P2 ;  /* 0x00000001ff117807 */ /* 0x000fe40005000000 */
[----:B------:R-:W-:Y:S02]  /*1ef0*/  PLOP3.LUT P1, PT, P1, P3, PT, 0x80, 0x0 ;  /* 0x000000000000781c */ /* 0x000fe40000f27070 */
[----:B------:R-:W-:-:S04]  /*1f00*/  LOP3.LUT R17, R17, 0x1, RZ, 0x3c, !PT ;  /* 0x0000000111117812 */ /* 0x000fc800078e3cff */
[----:B------:R-:W-:-:S07]  /*1f10*/  SEL R17, R17, 0x1, P1 ;  /* 0x0000000111117807 */ /* 0x000fce0000800000 */
.L_x_208:
[----:B------:R-:W-:Y:S05]  /*1f20*/  BSYNC B0 ;  /* 0x0000000000007941 */ /* 0x000fea0003800000 */
.L_x_207:
[----:B------:R-:W-:Y:S01]  /*1f30*/  PRMT R18, R17, 0x9910, RZ ;  /* 0x0000991011127816 */ /* 0x000fe200000000ff */
[----:B------:R-:W-:Y:S01]  /*1f40*/  IMAD.MOV.U32 R22, RZ, RZ, R16 ;  /* 0x000000ffff167224 */ /* 0x000fe200078e0010 */
[----:B------:R-:W-:Y:S02]  /*1f50*/  ISETP.EQ.OR P0, PT, R19, RZ, P0 ;  /* 0x000000ff1300720c */ /* 0x000fe40000702670 */
[----:B------:R-:W-:-:S13]  /*1f60*/  ISETP.NE.AND P1, PT, R18, RZ, PT ;  /* 0x000000ff1200720c */ /* 0x000fda0003f25270 */
[----:B------:R-:W-:Y:S05]  /*1f70*/  @P1 BRA `(.L_x_160) ;  /* 0x0000088000001947 */ /* 0x000fea0003800000 */
[----:B------:R1:W5:Y:S01]  /*1f80*/  LDG.E R34, [R34.64] ;  /* 0x0000000422227981 */ /* 0x000362000c1e1900 */
[----:B------:R-:W-:Y:S01]  /*1f90*/  ISETP.GT.AND P0, PT, R0, RZ, P0 ;  /* 0x000000ff0000720c */ /* 0x000fe20000704270 */
[----:B------:R-:W-:-:S12]  /*1fa0*/  BSSY B0, `(.L_x_209) ;  /* 0x0000061000007945 */ /* 0x000fd80003800000 */
[----:B------:R-:W-:Y:S05]  /*1fb0*/  @!P0 BRA `(.L_x_210) ;  /* 0x000005f000008947 */ /* 0x000fea0003800000 */
[----:B-1----:R-:W-:Y:S01]  /*1fc0*/  ISETP.NE.AND P0, PT, R14, RZ, PT ;  /* 0x000000ff0e00720c */ /* 0x002fe20003f05270 */
[C-C-:B0-----:R-:W-:Y:S01]  /*1fd0*/  FADD R16, -R11.reuse, R15.reuse ;  /* 0x0000000f0b107221 */ /* 0x141fe20000000100 */
[----:B------:R-:W-:Y:S01]  /*1fe0*/  FADD R15, R11, R15 ;  /* 0x0000000f0b0f7221 */ /* 0x000fe20000000000 */
[----:B------:R-:W-:-:S10]  /*1ff0*/  IMAD.MOV.U32 R20, RZ, RZ, RZ ;  /* 0x000000ffff147224 */ /* 0x000fd400078e00ff */
[----:B------:R-:W-:Y:S05]  /*2000*/  @!P0 BRA `(.L_x_211) ;  /* 0x0000028000008947 */ /* 0x000fea0003800000 */
[----:B------:R-:W-:-:S13]  /*2010*/  ISETP.NE.AND P0, PT, R14, 0x1, PT ;  /* 0x000000010e00780c */ /* 0x000fda0003f05270 */
[----:B------:R-:W-:Y:S05]  /*2020*/  @!P0 BRA `(.L_x_212) ;  /* 0x0000017000008947 */ /* 0x000fea0003800000 */
[----:B------:R-:W-:Y:S01]  /*2030*/  ISETP.NE.AND P0, PT, R14, 0x2, PT ;  /* 0x000000020e00780c */ /* 0x000fe20003f05270 */
[----:B------:R-:W-:-:S12]  /*2040*/  IMAD.MOV.U32 R21, RZ, RZ, 0x4 ;  /* 0x00000004ff157424 */ /* 0x000fd800078e00ff */
[----:B------:R-:W-:Y:S05]  /*2050*/  @!P0 BRA `(.L_x_213) ;  /* 0x0000008000008947 */ /* 0x000fea0003800000 */
[----:B------:R-:W2:Y:S01]  /*2060*/  LDG.E R18, [R28.64] ;  /* 0x000000041c127981 */ /* 0x000ea2000c1e1900 */
[----:B------:R-:W-:Y:S01]  /*2070*/  IMAD.MOV.U32 R20, RZ, RZ, 0x1 ;  /* 0x00000001ff147424 */ /* 0x000fe200078e00ff */
[----:B--2---:R-:W-:-:S04]  /*2080*/  FSETP.GTU.AND P0, PT, R18, R15, PT ;  /* 0x0000000f1200720b */ /* 0x004fc80003f0c000 */
[----:B------:R-:W-:-:S13]  /*2090*/  FSETP.LE.AND P0, PT, R16, R18, !P0 ;  /* 0x000000121000720b */ /* 0x000fda0004703000 */
[----:B-----5:R-:W0:Y:S02]  /*20a0*/  @P0 F2F.F64.F32 R18, R34 ;  /* 0x0000002200120310 */ /* 0x020e240000201800 */
[----:B0-----:R-:W0:Y:S02]  /*20b0*/  @P0 F2F.F32.F64 R19, |R18| ;  /* 0x4000001200130310 */ /* 0x001e240000301000 */
[----:B0-----:R-:W-:-:S04]  /*20c0*/  @P0 FSETP.GT.AND P1, PT, R19, R10, PT ;  /* 0x0000000a1300020b */ /* 0x001fc80003f24000 */
[----:B------:R-:W-:-:S09]  /*20d0*/  @P0 SEL R17, R17, 0x1, !P1 ;  /* 0x0000000111110807 */ /* 0x000fd20004800000 */
.L_x_213:
[----:B------:R-:W-:-:S04]  /*20e0*/  IMAD.IADD R18, R13, 0x1, R20 ;  /* 0x000000010d127824 */ /* 0x000fc800078e0214 */
[----:B------:R-:W-:-:S06]  /*20f0*/  IMAD.WIDE R18, R18, R21, c[0x0][0x178] ;  /* 0x00005e0012127625 */ /* 0x000fcc00078e0215 */
[----:B------:R-:W2:Y:S02]  /*2100*/  LDG.E R18, [R18.64] ;  /* 0x0000000412127981 */ /* 0x000ea4000c1e1900 */
[----:B--2---:R-:W-:-:S04]  /*2110*/  FSETP.GTU.AND P0, PT, R18, R15, PT ;  /* 0x0000000f1200720b */ /* 0x004fc80003f0c000 */
[----:B------:R-:W-:-:S13]  /*2120*/  FSETP.LE.AND P0, PT, R16, R18, !P0 ;  /* 0x000000121000720b */ /* 0x000fda0004703000 */
[----:B------:R-:W-:Y:S02]  /*2130*/  @P0 I2FP.F32.S32 R21, R20 ;  /* 0x0000001400150245 */ /* 0x000fe40000201400 */
[----:B------:R-:W-:-:S03]  /*2140*/  IADD3 R20, R20, 0x1, RZ ;  /* 0x0000000114147810 */ /* 0x000fc60007ffe0ff */
[----:B-----5:R-:W-:-:S04]  /*2150*/  @P0 FADD R21, R34, -R21 ;  /* 0x8000001522150221 */ /* 0x020fc80000000000 */
[----:B------:R-:W0:Y:S02]  /*2160*/  @P0 F2F.F64.F32 R22, R21 ;  /* 0x0000001500160310 */ /* 0x000e240000201800 */
[----:B0-----:R-:W0:Y:S02]  /*2170*/  @P0 F2F.F32.F64 R23, |R22| ;  /* 0x4000001600170310 */ /* 0x001e240000301000 */
[----:B0-----:R-:W-:-:S04]  /*2180*/  @P0 FSETP.GT.AND P1, PT, R23, R10, PT ;  /* 0x0000000a1700020b */ /* 0x001fc80003f24000 */
[----:B------:R-:W-:-:S09]  /*2190*/  @P0 SEL R17, R17, 0x1, !P1 ;  /* 0x0000000111110807 */ /* 0x000fd20004800000 */
.L_x_212:
[----:B------:R-:W-:Y:S02]  /*21a0*/  IMAD.IADD R18, R13, 0x1, R20 ;  /* 0x000000010d127824 */ /* 0x000fe400078e0214 */
[----:B------:R-:W-:-:S04]  /*21b0*/  IMAD.MOV.U32 R19, RZ, RZ, 0x4 ;  /* 0x00000004ff137424 */ /* 0x000fc800078e00ff */
        /* <DEDUP_REMOVED lines=10> */
[----:B------:R-:W-:-:S04]  /*2260*/  @P0 SEL R17, R17, 0x1, !P1 ;  /* 0x0000000111110807 */ /* 0x000fc80004800000 */
[----:B------:R-:W-:Y:S01]  /*2270*/  PRMT R24, R17, 0x7610, R24 ;  /* 0x0000761011187816 */ /* 0x000fe20000000018 */
[----:B------:R-:W-:Y:S06]  /*2280*/  BRA `(.L_x_214) ;  /* 0x0000002000007947 */ /* 0x000fec0003800000 */
.L_x_211:
[----:B------:R-:W-:Y:S02]  /*2290*/  PRMT R24, R17, 0x7610, R24 ;  /* 0x0000761011187816 */ /* 0x000fe40000000018 */
[----:B------:R-:W-:-:S07]  /*22a0*/  PRMT R17, RZ, 0x7610, R17 ;  /* 0x00007610ff117816 */ /* 0x000fce0000000011 */
.L_x_214:
[----:B------:R-:W-:-:S13]  /*22b0*/  ISETP.GE.U32.AND P0, PT, R0, 0x4, PT ;  /* 0x000000040000780c */ /* 0x000fda0003f06070 */
[----:B------:R-:W-:Y:S05]  /*22c0*/  @!P0 BRA `(.L_x_210) ;  /* 0x000002e000008947 */ /* 0x000fea0003800000 */
[----:B------:R-:W-:Y:S01]  /*22d0*/  IMAD.WIDE R18, R20, 0x4, R28 ;  /* 0x0000000414127825 */ /* 0x000fe200078e021c */
[----:B------:R-:W-:-:S07]  /*22e0*/  LOP3.LUT R17, R24, 0xffff, RZ, 0xc0, !PT ;  /* 0x0000ffff18117812 */ /* 0x000fce00078ec0ff */
.L_x_215:
[----:B------:R-:W2:Y:S04]  /*22f0*/  LDG.E R22, [R18.64+0x4] ;  /* 0x0000040412167981 */ /* 0x000ea8000c1e1900 */
[----:B------:R-:W3:Y:S04]  /*2300*/  LDG.E R21, [R18.64] ;  /* 0x0000000412157981 */ /* 0x000ee8000c1e1900 */
[----:B------:R-:W4:Y:S04]  /*2310*/  LDG.E R23, [R18.64+0x8] ;  /* 0x0000080412177981 */ /* 0x000f28000c1e1900 */
[----:B------:R-:W4:Y:S01]  /*2320*/  LDG.E R24, [R18.64+0xc] ;  /* 0x00000c0412187981 */ /* 0x000f22000c1e1900 */
[----:B--2---:R-:W-:-:S02]  /*2330*/  FSETP.GTU.AND P1, PT, R22, R15, PT ;  /* 0x0000000f1600720b */ /* 0x004fc40003f2c000 */
[-C--:B---3--:R-:W-:Y:S02]  /*2340*/  FSETP.GTU.AND P0, PT, R21, R15.reuse, PT ;  /* 0x0000000f1500720b */ /* 0x088fe40003f0c000 */
[C---:B------:R-:W-:Y:S02]  /*2350*/  FSETP.LE.AND P1, PT, R16.reuse, R22, !P1 ;  /* 0x000000161000720b */ /* 0x040fe40004f23000 */
[----:B----4-:R-:W-:Y:S02]  /*2360*/  FSETP.GTU.AND P2, PT, R23, R15, PT ;  /* 0x0000000f1700720b */ /* 0x010fe40003f4c000 */
[C---:B------:R-:W-:Y:S02]  /*2370*/  FSETP.LE.AND P0, PT, R16.reuse, R21, !P0 ;  /* 0x000000151000720b */ /* 0x040fe40004703000 */
[----:B------:R-:W-:Y:S02]  /*2380*/  FSETP.LE.AND P2, PT, R16, R23, !P2 ;  /* 0x000000171000720b */ /* 0x000fe40005743000 */
[----:B------:R-:W-:-:S04]  /*2390*/  FSETP.GTU.AND P3, PT, R24, R15, PT ;  /* 0x0000000f1800720b */ /* 0x000fc80003f6c000 */
[----:B------:R-:W-:Y:S02]  /*23a0*/  FSETP.LE.AND P3, PT, R16, R24, !P3 ;  /* 0x000000181000720b */ /* 0x000fe40005f63000 */
[----:B------:R-:W-:-:S03]  /*23b0*/  @P1 IADD3 R22, R20, 0x1, RZ ;  /* 0x0000000114161810 */ /* 0x000fc60007ffe0ff */
[----:B------:R-:W-:Y:S02]  /*23c0*/  @P0 I2FP.F32.S32 R21, R20 ;  /* 0x0000001400150245 */ /* 0x000fe40000201400 */
[----:B------:R-:W-:Y:S02]  /*23d0*/  @P2 IADD3 R24, R20, 0x2, RZ ;  /* 0x0000000214182810 */ /* 0x000fe40007ffe0ff */
[----:B------:R-:W-:Y:S01]  /*23e0*/  @P1 I2FP.F32.S32 R23, R22 ;  /* 0x0000001600171245 */ /* 0x000fe20000201400 */
[----:B-----5:R-:W-:Y:S01]  /*23f0*/  @P0 FADD R21, R34, -R21 ;  /* 0x8000001522150221 */ /* 0x020fe20000000000 */
[----:B------:R-:W-:Y:S02]  /*2400*/  @P2 I2FP.F32.S32 R25, R24 ;  /* 0x0000001800192245 */ /* 0x000fe40000201400 */
[----:B------:R-:W-:Y:S01]  /*2410*/  @P3 IADD3 R26, R20, 0x3, RZ ;  /* 0x00000003141a3810 */ /* 0x000fe20007ffe0ff */
[C---:B------:R-:W-:Y:S02]  /*2420*/  @P1 FADD R24, R34.reuse, -R23 ;  /* 0x8000001722181221 */ /* 0x040fe40000000000 */
[----:B------:R-:W0:Y:S01]  /*2430*/  @P0 F2F.F64.F32 R22, R21 ;  /* 0x0000001500160310 */ /* 0x000e220000201800 */
[----:B------:R-:W-:Y:S01]  /*2440*/  @P3 I2FP.F32.S32 R27, R26 ;  /* 0x0000001a001b3245 */ /* 0x000fe20000201400 */
[----:B------:R-:W-:-:S02]  /*2450*/  @P2 FADD R26, R34, -R25 ;  /* 0x80000019221a2221 */ /* 0x000fc40000000000 */
[----:B------:R-:W1:Y:S02]  /*2460*/  @P1 F2F.F64.F32 R24, R24 ;  /* 0x0000001800181310 */ /* 0x000e640000201800 */
[----:B------:R-:W-:Y:S02]  /*2470*/  @P3 FADD R36, R34, -R27 ;  /* 0x8000001b22243221 */ /* 0x000fe40000000000 */
[----:B------:R-:W2:Y:S04]  /*2480*/  @P2 F2F.F64.F32 R26, R26 ;  /* 0x0000001a001a2310 */ /* 0x000ea80000201800 */
[----:B------:R-:W3:Y:S01]  /*2490*/  @P3 F2F.F64.F32 R36, R36 ;  /* 0x0000002400243310 */ /* 0x000ee20000201800 */
[----:B0-----:R-:W0:Y:S01]  /*24a0*/  @P0 F2F.F32.F64 R23, |R22| ;  /* 0x4000001600170310 */ /* 0x001e220000301000 */
[----:B-1----:R-:W1:Y:S01]  /*24b0*/  @P1 F2F.F32.F64 R25, |R24| ;  /* 0x4000001800191310 */ /* 0x002e620000301000 */
[----:B--2---:R-:W2:Y:S01]  /*24c0*/  @P2 F2F.F32.F64 R27, |R26| ;  /* 0x4000001a001b2310 */ /* 0x004ea20000301000 */
[----:B------:R-:W-:Y:S01]  /*24d0*/  IADD3 R20, R20, 0x4, RZ ;  /* 0x0000000414147810 */ /* 0x000fe20007ffe0ff */
[----:B---3--:R-:W3:Y:S01]  /*24e0*/  @P3 F2F.F32.F64 R37, |R36| ;  /* 0x4000002400253310 */ /* 0x008ee20000301000 */
[----:B0-----:R-:W-:-:S02]  /*24f0*/  @P0 FSETP.GT.AND P5, PT, R23, R10, PT ;  /* 0x0000000a1700020b */ /* 0x001fc40003fa4000 */
[----:B-1----:R-:W-:Y:S02]  /*2500*/  @P1 FSETP.GT.AND P4, PT, R25, R10, PT ;  /* 0x0000000a1900120b */ /* 0x002fe40003f84000 */
[----:B------:R-:W-:-:S04]  /*2510*/  @P0 SEL R17, R17, 0x1, !P5 ;  /* 0x0000000111110807 */ /* 0x000fc80006800000 */
[----:B------:R-:W-:Y:S02]  /*2520*/  @P1 SEL R17, R17, 0x1, !P4 ;  /* 0x0000000111111807 */ /* 0x000fe40006000000 */
[----:B------:R-:W-:Y:S02]  /*2530*/  ISETP.GE.AND P1, PT, R20, R0, PT ;  /* 0x000000001400720c */ /* 0x000fe40003f26270 */
[-C--:B--2---:R-:W-:Y:S02]  /*2540*/  @P2 FSETP.GT.AND P5, PT, R27, R10.reuse, PT ;  /* 0x0000000a1b00220b */ /* 0x084fe40003fa4000 */
[----:B------:R-:W-:Y:S02]  /*2550*/  IADD3 R18, P4, R18, 0x10, RZ ;  /* 0x0000001012127810 */ /* 0x000fe40007f9e0ff */
[----:B---3--:R-:W-:Y:S02]  /*2560*/  @P3 FSETP.GT.AND P0, PT, R37, R10, PT ;  /* 0x0000000a2500320b */ /* 0x008fe40003f04000 */
[----:B------:R-:W-:Y:S01]  /*2570*/  @P2 SEL R17, R17, 0x1, !P5 ;  /* 0x0000000111112807 */ /* 0x000fe20006800000 */
[----:B------:R-:W-:-:S03]  /*2580*/  IMAD.X R19, RZ, RZ, R19, P4 ;  /* 0x000000ffff137224 */ /* 0x000fc600020e0613 */
[----:B------:R-:W-:Y:S01]  /*2590*/  @P3 SEL R17, R17, 0x1, !P0 ;  /* 0x0000000111113807 */ /* 0x000fe20004000000 */
[----:B------:R-:W-:Y:S06]  /*25a0*/  @!P1 BRA `(.L_x_215) ;  /* 0xfffffd4000009947 */ /* 0x000fec000383ffff */
.L_x_210:
[----:B-1----:R-:W-:Y:S05]  /*25b0*/  BSYNC B0 ;  /* 0x0000000000007941 */ /* 0x002fea0003800000 */
.L_x_209:
[----:B------:R-:W-:-:S04]  /*25c0*/  LOP3.LUT R17, R17, 0xff, RZ, 0xc0, !PT ;  /* 0x000000ff11117812 */ /* 0x000fc800078ec0ff */
[----:B------:R-:W-:-:S04]  /*25d0*/  PRMT R15, R17, 0x9910, RZ ;  /* 0x00009910110f7816 */ /* 0x000fc800000000ff */
[----:B------:R-:W-:-:S13]  /*25e0*/  ISETP.NE.AND P0, PT, R15, 0x1, PT ;  /* 0x000000010f00780c */ /* 0x000fda0003f05270 */
[----:B------:R-:W-:Y:S05]  /*25f0*/  @!P0 BRA `(.L_x_216) ;  /* 0x000001d000008947 */ /* 0x000fea0003800000 */
[----:B------:R-:W-:Y:S02]  /*2600*/  IMAD.MOV.U32 R17, RZ, RZ, c[0x0][0x194] ;  /* 0x00006500ff117624 */ /* 0x000fe400078e00ff */
[----:B------:R-:W-:-:S05]  /*2610*/  IMAD.MOV.U32 R16, RZ, RZ, c[0x0][0x190] ;  /* 0x00006400ff107624 */ /* 0x000fca00078e00ff */
[----:B------:R-:W2:Y:S02]  /*2620*/  LDG.E R17, [R16.64] ;  /* 0x0000000410117981 */ /* 0x000ea4000c1e1900 */
[----:B--2--5:R-:W-:Y:S01]  /*2630*/  FADD R34, R34, R17 ;  /* 0x0000001122227221 */ /* 0x024fe20000000000 */
[----:B------:R-:W-:-:S03]  /*2640*/  FSETP.GEU.AND P0, PT, R17, RZ, PT ;  /* 0x000000ff1100720b */ /* 0x000fc60003f0e000 */
[----:B------:R-:W-:-:S05]  /*2650*/  FADD R34, R34, -R3 ;  /* 0x8000000322227221 */ /* 0x000fca0000000000 */
[----:B------:R-:W-:-:S04]  /*2660*/  FSEL R50, -R34, R34, !P0 ;  /* 0x0000002222327208 */ /* 0x000fc80004000100 */
[----:B------:R-:W1:Y:S02]  /*2670*/  F2F.F64.F32 R18, R50 ;  /* 0x0000003200127310 */ /* 0x000e640000201800 */
[----:B-1----:R-:W1:-:S14]  /*2680*/  DSETP.GT.AND P0, PT, R18, c[0x2][0x28], PT ;  /* 0x00800a001200762a */ /* 0x002e5c0003f04000 */
[----:B-1----:R-:W-:Y:S05]  /*2690*/  @!P0 BRA `(.L_x_216) ;  /* 0x0000013000008947 */ /* 0x002fea0003800000 */
[----:B------:R-:W-:Y:S02]  /*26a0*/  IMAD.MOV.U32 R16, RZ, RZ, c[0x0][0x198] ;  /* 0x00006600ff107624 */ /* 0x000fe400078e00ff */
[----:B------:R-:W-:Y:S02]  /*26b0*/  IMAD.MOV.U32 R19, RZ, RZ, c[0x0][0x18c] ;  /* 0x00006300ff137624 */ /* 0x000fe400078e00ff */
[----:B------:R-:W-:Y:S02]  /*26c0*/  IMAD.MOV.U32 R17, RZ, RZ, c[0x0][0x19c] ;  /* 0x00006700ff117624 */ /* 0x000fe400078e00ff */
[----:B------:R-:W-:-:S03]  /*26d0*/  IMAD.MOV.U32 R18, RZ, RZ, c[0x0][0x188] ;  /* 0x00006200ff127624 */ /* 0x000fc600078e00ff */
[----:B------:R-:W2:Y:S04]  /*26e0*/  LDG.E R16, [R16.64] ;  /* 0x0000000410107981 */ /* 0x000ea8000c1e1900 */
[----:B------:R-:W2:Y:S01]  /*26f0*/  LDG.E R19, [R18.64] ;  /* 0x0000000412137981 */ /* 0x000ea2000c1e1900 */
[----:B------:R-:W-:Y:S01]  /*2700*/  BSSY B0, `(.L_x_217) ;  /* 0x0000004000007945 */ /* 0x000fe20003800000 */
[----:B------:R-:W-:Y:S01]  /*2710*/  MOV R27, 0x2740 ;  /* 0x00002740001b7802 */ /* 0x000fe20000000f00 */
[----:B--2---:R-:W-:-:S07]  /*2720*/  FMUL R25, R16, R19 ;  /* 0x0000001310197220 */ /* 0x004fce0000400000 */
[----:B0-----:R-:W-:Y:S05]  /*2730*/  CALL.REL.NOINC `($gen_depth_from_index_matching$__cuda_sm3x_div_rn_noftz_f32) ;  /* 0x000005d000007944 */ /* 0x001fea0003c00000 */
[----:B------:R-:W-:Y:S05]  /*2740*/  BSYNC B0 ;  /* 0x0000000000007941 */ /* 0x000fea0003800000 */
.L_x_217:
[----:B------:R-:W-:Y:S01]  /*2750*/  FSETP.GEU.AND P0, PT, R25, R9, PT ;  /* 0x000000091900720b */ /* 0x000fe20003f0e000 */
[----:B------:R-:W-:-:S03]  /*2760*/  IMAD.MOV.U32 R22, RZ, RZ, R4 ;  /* 0x000000ffff167224 */ /* 0x000fc600078e0004 */
[----:B------:R-:W-:-:S13]  /*2770*/  FSETP.LT.AND P0, PT, R8, R25, !P0 ;  /* 0x000000190800720b */ /* 0x000fda0004701000 */
[----:B------:R-:W-:Y:S05]  /*2780*/  @!P0 BRA `(.L_x_160) ;  /* 0x0000007000008947 */ /* 0x000fea0003800000 */
[----:B------:R-:W-:Y:S02]  /*2790*/  IMAD.IADD R16, R13, 0x1, R12 ;  /* 0x000000010d107824 */ /* 0x000fe400078e020c */
[----:B------:R-:W-:-:S04]  /*27a0*/  IMAD.MOV.U32 R17, RZ, RZ, 0x4 ;  /* 0x00000004ff117424 */ /* 0x000fc800078e00ff */
[----:B------:R-:W-:-:S05]  /*27b0*/  IMAD.WIDE R16, R17, R16, c[0x0][0x160] ;  /* 0x0000580011107625 */ /* 0x000fca00078e0210 */
[----:B------:R0:W-:Y:S02]  /*27c0*/  STG.E [R16.64], R25 ;  /* 0x0000001910007986 */ /* 0x0001e4000c101904 */
.L_x_216:
[----:B------:R-:W-:Y:S01]  /*27d0*/  IMAD.MOV.U32 R22, RZ, RZ, R4 ;  /* 0x000000ffff167224 */ /* 0x000fe200078e0004 */
[----:B------:R-:W-:Y:S06]  /*27e0*/  BRA `(.L_x_160) ;  /* 0x0000001000007947 */ /* 0x000fec0003800000 */
.L_x_195:
[----:B------:R-:W-:-:S07]  /*27f0*/  IMAD.MOV.U32 R22, RZ, RZ, R16 ;  /* 0x000000ffff167224 */ /* 0x000fce00078e0010 */
.L_x_160:
[----:B-1----:R-:W-:Y:S05]  /*2800*/  BSYNC B3 ;  /* 0x0000000000037941 */ /* 0x002fea0003800000 */
.L_x_159:
[----:B------:R-:W-:-:S04]  /*2810*/  IADD3 R12, R12, c[0x0][0x0], RZ ;  /* 0x000000000c0c7a10 */ /* 0x000fc80007ffe0ff */
[----:B------:R-:W-:-:S13]  /*2820*/  ISETP.GE.AND P0, PT, R12, R7, PT ;  /* 0x000000070c00720c */ /* 0x000fda0003f06270 */
[----:B------:R-:W-:Y:S05]  /*2830*/  @!P0 BRA `(.L_x_218) ;  /* 0xffffdcf000008947 */ /* 0x000fea000383ffff */
[----:B------:R-:W-:Y:S05]  /*2840*/  BSYNC B4 ;  /* 0x0000000000047941 */ /* 0x000fea0003800000 */
.L_x_158:
[----:B------:R-:W-:Y:S05]  /*2850*/  EXIT ;  /* 0x000000000000794d */ /* 0x000fea0003800000 */
        .weak           $gen_depth_from_index_matching$__cuda_sm20_div_f64_slowpath_v2
        .type           $gen_depth_from_index_matching$__cuda_sm20_div_f64_slowpath_v2,@function
        .size           $gen_depth_from_index_matching$__cuda_sm20_div_f64_slowpath_v2,($gen_depth_from_index_matching$__cuda_sm3x_div_rn_noftz_f32 - $gen_depth_from_index_matching$__cuda_sm20_div_f64_slowpath_v2)
$gen_depth_from_index_matching$__cuda_sm20_div_f64_slowpath_v2:
[----:B------:R-:W0:Y:S01]  /*2860*/  MUFU.RCP64H R13, 9.5466761359362646314e-152 ;  /* 0x20940000000d7908 */ /* 0x000e220000001800 */
[----:B------:R-:W-:Y:S01]  /*2870*/  IMAD.MOV.U32 R10, RZ, RZ, 0x0 ;  /* 0x00000000ff0a7424 */ /* 0x000fe200078e00ff */
[----:B------:R-:W-:Y:S01]  /*2880*/  LOP3.LUT R7, R9, 0x7f800000, RZ, 0xc0, !PT ;  /* 0x7f80000009077812 */ /* 0x000fe200078ec0ff */
[----:B------:R-:W-:Y:S02]  /*2890*/  IMAD.MOV.U32 R11, RZ, RZ, 0x20940000 ;  /* 0x20940000ff0b7424 */ /* 0x000fe400078e00ff */
[----:B------:R-:W-:Y:S01]  /*28a0*/  IMAD.MOV.U32 R12, RZ, RZ, 0x1 ;  /* 0x00000001ff0c7424 */ /* 0x000fe200078e00ff */
[----:B------:R-:W-:Y:S01]  /*28b0*/  ISETP.GE.U32.AND P0, PT, R7, 0x3e800000, PT ;  /* 0x3e8000000700780c */ /* 0x000fe20003f06070 */
[----:B------:R-:W-:-:S04]  /*28c0*/  IMAD.MOV.U32 R3, RZ, RZ, 0x5ff00000 ;  /* 0x5ff00000ff037424 */ /* 0x000fc800078e00ff */
[----:B0-----:R-:W0:-:S06]  /*28d0*/  DFMA R10, R12, -R10, 1 ;  /* 0x3ff000000c0a742b */ /* 0x001e0c000000080a */
[----:B0-----:R0:W1:Y:S02]  /*28e0*/  DFMA R14, R10, R10, R10 ;  /* 0x0000000a0a0e722b */ /* 0x001064000000000a */
[----:B0-----:R-:W-:Y:S01]  /*28f0*/  SEL R11, R3, 0x1ff00000, !P0 ;  /* 0x1ff00000030b7807 */ /* 0x001fe20004000000 */
[----:B------:R-:W-:-:S03]  /*2900*/  IMAD.MOV.U32 R10, RZ, RZ, RZ ;  /* 0x000000ffff0a7224 */ /* 0x000fc600078e00ff */
[----:B-1----:R-:W-:-:S04]  /*2910*/  DFMA R14, R12, R14, R12 ;  /* 0x0000000e0c0e722b */ /* 0x002fc8000000000c */
[----:B------:R-:W0:-:S06]  /*2920*/  DMUL R10, R8, R10 ;  /* 0x0000000a080a7228 */ /* 0x000e0c0000000000 */
[----:B0-----:R-:W0:-:S06]  /*2930*/  DMUL R12, R10, R14 ;  /* 0x0000000e0a0c7228 */ /* 0x001e0c0000000000 */
[----:B0-----:R-:W0:-:S06]  /*2940*/  DFMA R10, R12, -9.5466761359362646314e-152, R10 ;  /* 0xa09400000c0a782b */ /* 0x001e0c000000000a */
[----:B0-----:R-:W0:-:S06]  /*2950*/  DFMA R10, R14, R10, R12 ;  /* 0x0000000a0e0a722b */ /* 0x001e0c000000000c */
[----:B0-----:R-:W0:-:S14]  /*2960*/  DSETP.GT.AND P0, PT, |R10|, RZ, PT ;  /* 0x000000ff0a00722a */ /* 0x001e1c0003f04200 */
[----:B0-----:R-:W-:Y:S05]  /*2970*/  @!P0 BRA `(.L_x_219) ;  /* 0x000002c000008947 */ /* 0x001fea0003800000 */
[----:B------:R-:W-:Y:S01]  /*2980*/  ISETP.GT.U32.AND P0, PT, R7, 0x3e7fffff, PT ;  /* 0x3e7fffff0700780c */ /* 0x000fe20003f04070 */
[----:B------:R-:W-:Y:S01]  /*2990*/  IMAD.MOV.U32 R12, RZ, RZ, RZ ;  /* 0x000000ffff0c7224 */ /* 0x000fe200078e00ff */
[----:B------:R-:W0:Y:S02]  /*29a0*/  DMUL R14, R10, 7.4583407312002067433e-155 ;  /* 0x1ff000000a0e7828 */ /* 0x000e240000000000 */
[----:B------:R-:W-:-:S06]  /*29b0*/  SEL R13, R3, 0x1ff00000, P0 ;  /* 0x1ff00000030d7807 */ /* 0x000fcc0000000000 */
[----:B------:R-:W1:-:S04]  /*29c0*/  DMUL R10, R10, R12 ;  /* 0x0000000c0a0a7228 */ /* 0x000e480000000000 */
[----:B0-----:R-:W0:-:S04]  /*29d0*/  DMUL R14, R12, R14 ;  /* 0x0000000e0c0e7228 */ /* 0x001e080000000000 */
[----:B-1----:R-:W1:-:S04]  /*29e0*/  DMUL R10, R10, 7.4583407312002067433e-155 ;  /* 0x1ff000000a0a7828 */ /* 0x002e480000000000 */
[----:B0-----:R-:W-:-:S04]  /*29f0*/  DFMA R12, R14, 1280, -R8 ;  /* 0x409400000e0c782b */ /* 0x001fc80000000808 */
[----:B-1----:R-:W0:-:S06]  /*2a00*/  DFMA R16, R10, 1280, -R8 ;  /* 0x409400000a10782b */ /* 0x002e0c0000000808 */
[----:B0-----:R-:W0:-:S06]  /*2a10*/  DSETP.GT.AND P0, PT, |R12|, |R16|, PT ;  /* 0x400000100c00722a */ /* 0x001e0c0003f04200 */
[----:B0-----:R-:W-:Y:S02]  /*2a20*/  FSEL R13, R11, R15, P0 ;  /* 0x0000000f0b0d7208 */ /* 0x001fe40000000000 */
[----:B------:R-:W-:Y:S02]  /*2a30*/  FSEL R10, R10, R14, P0 ;  /* 0x0000000e0a0a7208 */ /* 0x000fe40000000000 */
[----:B------:R-:W-:Y:S01]  /*2a40*/  FSETP.GTU.AND P1, PT, |R13|, 1.469367938527859385e-39, PT ;  /* 0x001000000d00780b */ /* 0x000fe20003f2c200 */
[----:B------:R-:W-:-:S12]  /*2a50*/  IMAD.MOV.U32 R11, RZ, RZ, R13 ;  /* 0x000000ffff0b7224 */ /* 0x000fd800078e000d */
[----:B------:R-:W-:Y:S05]  /*2a60*/  @P1 BRA `(.L_x_220) ;  /* 0x0000027000001947 */ /* 0x000fea0003800000 */
[----:B------:R-:W-:Y:S01]  /*2a70*/  IMAD.MOV.U32 R14, RZ, RZ, 0x58500000 ;  /* 0x58500000ff0e7424 */ /* 0x000fe200078e00ff */
[----:B------:R-:W-:Y:S01]  /*2a80*/  FSETP.GEU.AND P0, PT, |R9|, 1.5046327690525280102e-36, PT ;  /* 0x040000000900780b */ /* 0x000fe20003f0e200 */
[----:B------:R-:W-:Y:S01]  /*2a90*/  IMAD.MOV.U32 R11, RZ, RZ, R13 ;  /* 0x000000ffff0b7224 */ /* 0x000fe200078e000d */
[----:B------:R-:W-:Y:S02]  /*2aa0*/  LOP3.LUT R12, R10, 0x1, RZ, 0xfc, !PT ;  /* 0x000000010a0c7812 */ /* 0x000fe400078efcff */
[----:B------:R-:W-:Y:S01]  /*2ab0*/  SEL R15, R14, 0x3ff00000, !P0 ;  /* 0x3ff000000e0f7807 */ /* 0x000fe20004000000 */
[----:B------:R-:W-:Y:S01]  /*2ac0*/  IMAD.MOV.U32 R14, RZ, RZ, RZ ;  /* 0x000000ffff0e7224 */ /* 0x000fe200078e00ff */
[----:B------:R-:W-:-:S05]  /*2ad0*/  LOP3.LUT R10, R10, 0xfffffffe, RZ, 0xc0, !PT ;  /* 0xfffffffe0a0a7812 */ /* 0x000fca00078ec0ff */
[----:B------:R-:W-:-:S04]  /*2ae0*/  DMUL R8, R8, R14 ;  /* 0x0000000e08087228 */ /* 0x000fc80000000000 */
[----:B------:R-:W0:-:S06]  /*2af0*/  DMUL R14, R14, 1280 ;  /* 0x409400000e0e7828 */ /* 0x000e0c0000000000 */
[----:B0-----:R-:W-:-:S04]  /*2b00*/  DFMA R18, R12, R14, -R8 ;  /* 0x0000000e0c12722b */ /* 0x001fc80000000808 */
[----:B------:R-:W0:-:S06]  /*2b10*/  DFMA R16, R10, R14, -R8 ;  /* 0x0000000e0a10722b */ /* 0x000e0c0000000808 */
[----:B0-----:R-:W0:-:S06]  /*2b20*/  DSETP.GT.AND P0, PT, |R16|, |R18|, PT ;  /* 0x400000121000722a */ /* 0x001e0c0003f04200 */
[----:B0-----:R-:W-:-:S04]  /*2b30*/  FSEL R11, R12, R10, P0 ;  /* 0x0000000a0c0b7208 */ /* 0x001fc80000000000 */
[C---:B------:R-:W-:Y:S02]  /*2b40*/  IADD3 R16, P1, R11.reuse, 0x1, RZ ;  /* 0x000000010b107810 */ /* 0x040fe40007f3e0ff */
[C---:B------:R-:W-:Y:S02]  /*2b50*/  LOP3.LUT R3, R11.reuse, 0x1, RZ, 0xc0, !PT ;  /* 0x000000010b037812 */ /* 0x040fe400078ec0ff */
[----:B------:R-:W-:Y:S01]  /*2b60*/  IADD3 R12, P2, R11, -0x1, RZ ;  /* 0xffffffff0b0c7810 */ /* 0x000fe20007f5e0ff */
[----:B------:R-:W-:Y:S01]  /*2b70*/  IMAD.X R7, RZ, RZ, R13, P1 ;  /* 0x000000ffff077224 */ /* 0x000fe200008e060d */
[----:B------:R-:W-:Y:S02]  /*2b80*/  ISETP.NE.U32.AND P0, PT, R3, 0x1, PT ;  /* 0x000000010300780c */ /* 0x000fe40003f05070 */
[----:B------:R-:W-:Y:S02]  /*2b90*/  IADD3.X R3, R13, -0x1, RZ, P2, !PT ;  /* 0xffffffff0d037810 */ /* 0x000fe400017fe4ff */
[----:B------:R-:W-:-:S02]  /*2ba0*/  FSEL R16, R11, R16, P0 ;  /* 0x000000100b107208 */ /* 0x000fc40000000000 */
[----:B------:R-:W-:Y:S02]  /*2bb0*/  FSEL R17, R13, R7, P0 ;  /* 0x000000070d117208 */ /* 0x000fe40000000000 */
[----:B------:R-:W-:Y:S02]  /*2bc0*/  FSEL R12, R12, R11, P0 ;  /* 0x0000000b0c0c7208 */ /* 0x000fe40000000000 */
[----:B------:R-:W-:Y:S02]  /*2bd0*/  FSEL R13, R3, R13, P0 ;  /* 0x0000000d030d7208 */ /* 0x000fe40000000000 */
[----:B------:R-:W-:-:S04]  /*2be0*/  DFMA R10, R14, R16, -R8 ;  /* 0x000000100e0a722b */ /* 0x000fc80000000808 */
[----:B------:R-:W0:-:S06]  /*2bf0*/  DFMA R8, R14, R12, -R8 ;  /* 0x0000000c0e08722b */ /* 0x000e0c0000000808 */
[----:B0-----:R-:W0:-:S06]  /*2c00*/  DSETP.GT.AND P0, PT, |R10|, |R8|, PT ;  /* 0x400000080a00722a */ /* 0x001e0c0003f04200 */
[----:B0-----:R-:W-:Y:S02]  /*2c10*/  FSEL R10, R12, R16, P0 ;  /* 0x000000100c0a7208 */ /* 0x001fe40000000000 */
[----:B------:R-:W-:Y:S01]  /*2c20*/  FSEL R11, R13, R17, P0 ;  /* 0x000000110d0b7208 */ /* 0x000fe20000000000 */
[----:B------:R-:W-:Y:S06]  /*2c30*/  BRA `(.L_x_220) ;  /* 0x000000a000007947 */ /* 0x000fec0003800000 */
.L_x_219:
[----:B------:R-:W0:-:S14]  /*2c40*/  DSETP.NEU.AND P0, PT, R10, RZ, PT ;  /* 0x000000ff0a00722a */ /* 0x000e1c0003f0d000 */
[----:B0-----:R-:W-:Y:S05]  /*2c50*/  @!P0 BRA `(.L_x_221) ;  /* 0x0000007000008947 */ /* 0x001fea0003800000 */
[----:B------:R-:W0:Y:S01]  /*2c60*/  MUFU.RCP64H R11, 1280 ;  /* 0x40940000000b7908 */ /* 0x000e220000001800 */
[----:B------:R-:W-:-:S06]  /*2c70*/  IMAD.MOV.U32 R10, RZ, RZ, RZ ;  /* 0x000000ffff0a7224 */ /* 0x000fcc00078e00ff */
[----:B0-----:R-:W0:-:S14]  /*2c80*/  DSETP.GT.AND P0, PT, |R10|, RZ, PT ;  /* 0x000000ff0a00722a */ /* 0x001e1c0003f04200 */
[----:B0-----:R-:W-:Y:S02]  /*2c90*/  @!P0 IMAD.MOV.U32 R10, RZ, RZ, 0x0 ;  /* 0x00000000ff0a8424 */ /* 0x001fe400078e00ff */
[----:B------:R-:W-:-:S06]  /*2ca0*/  @!P0 IMAD.MOV.U32 R11, RZ, RZ, 0x40940000 ;  /* 0x40940000ff0b8424 */ /* 0x000fcc00078e00ff */
[----:B------:R0:W1:Y:S01]  /*2cb0*/  DMUL R10, R8, R10 ;  /* 0x0000000a080a7228 */ /* 0x0000620000000000 */
[----:B------:R-:W-:Y:S10]  /*2cc0*/  BRA `(.L_x_220) ;  /* 0x0000001000007947 */ /* 0x000ff40003800000 */
.L_x_221:
[----:B------:R0:W1:-:S11]  /*2cd0*/  DMUL R10, R8, 1280 ;  /* 0x40940000080a7828 */ /* 0x0000560000000000 */
.L_x_220:
[----:B0-----:R-:W-:Y:S02]  /*2ce0*/  IMAD.MOV.U32 R8, RZ, RZ, R4 ;  /* 0x000000ffff087224 */ /* 0x001fe400078e0004 */
[----:B------:R-:W-:-:S04]  /*2cf0*/  IMAD.MOV.U32 R9, RZ, RZ, 0x0 ;  /* 0x00000000ff097424 */ /* 0x000fc800078e00ff */
[----:B-1----:R-:W-:Y:S05]  /*2d00*/  RET.REL.NODEC R8 `(gen_depth_from_index_matching) ;  /* 0xffffd2f008007950 */ /* 0x002fea0003c3ffff */
        .weak           $gen_depth_from_index_matching$__cuda_sm3x_div_rn_noftz_f32
        .type           $gen_depth_from_index_matching$__cuda_sm3x_div_rn_noftz_f32,@function
        .size           $gen_depth_from_index_matching$__cuda_sm3x_div_rn_noftz_f32,($gen_depth_from_index_matching$__cuda_sm3x_div_rn_noftz_f32_slowpath - $gen_depth_from_index_matching$__cuda_sm3x_div_rn_noftz_f32)
$gen_depth_from_index_matching$__cuda_sm3x_div_rn_noftz_f32:
        /* <DEDUP_REMOVED lines=8> */
[----:B------:R-:W-:Y:S01]  /*2d90*/  FFMA R48, R40, R45, R41 ;  /* 0x0000002d28307223 */ /* 0x000fe20000000029 */
[----:B------:R-:W-:-:S03]  /*2da0*/  IMAD.MOV.U32 R41, RZ, RZ, 0x0 ;  /* 0x00000000ff297424 */ /* 0x000fc600078e00ff */
[----:B------:R-:W-:-:S04]  /*2db0*/  FFMA R25, R46, R48, R25 ;  /* 0x000000302e197223 */ /* 0x000fc80000000019 */
[----:B------:R-:W-:Y:S01]  /*2dc0*/  FFMA R25, R40, R25, R48 ;  /* 0x0000001928197223 */ /* 0x000fe20000000030 */
[----:B------:R-:W-:-:S04]  /*2dd0*/  IMAD.MOV.U32 R40, RZ, RZ, R27 ;  /* 0x000000ffff287224 */ /* 0x000fc800078e001b */
[----:B------:R-:W-:Y:S05]  /*2de0*/  RET.REL.NODEC R40 `(gen_depth_from_index_matching) ;  /* 0xffffd21028007950 */ /* 0x000fea0003c3ffff */
.L_x_222:
[----:B------:R-:W-:Y:S01]  /*2df0*/  BSSY B5, `(.L_x_223) ;  /* 0x0000004000057945 */ /* 0x000fe20003800000 */
[----:B------:R-:W-:Y:S01]  /*2e00*/  IMAD.MOV.U32 R40, RZ, RZ, R50 ;  /* 0x000000ffff287224 */ /* 0x000fe200078e0032 */
[----:B------:R-:W-:-:S07]  /*2e10*/  MOV R45, 0x2e30 ;  /* 0x00002e30002d7802 */ /* 0x000fce0000000f00 */
[----:B------:R-:W-:Y:S05]  /*2e20*/  CALL.REL.NOINC `($gen_depth_from_index_matching$__cuda_sm3x_div_rn_noftz_f32_slowpath) ;  /* 0x0000004000007944 */ /* 0x000fea0003c00000 */
[----:B------:R-:W-:Y:S05]  /*2e30*/  BSYNC B5 ;  /* 0x0000000000057941 */ /* 0x000fea0003800000 */
.L_x_223:
[----:B------:R-:W-:Y:S02]  /*2e40*/  IMAD.MOV.U32 R40, RZ, RZ, R27 ;  /* 0x000000ffff287224 */ /* 0x000fe400078e001b */
[----:B------:R-:W-:-:S04]  /*2e50*/  IMAD.MOV.U32 R41, RZ, RZ, 0x0 ;  /* 0x00000000ff297424 */ /* 0x000fc800078e00ff */
[----:B------:R-:W-:Y:S05]  /*2e60*/  RET.REL.NODEC R40 `(gen_depth_from_index_matching) ;  /* 0xffffd19028007950 */ /* 0x000fea0003c3ffff */
        .weak           $gen_depth_from_index_matching$__cuda_sm3x_div_rn_noftz_f32_slowpath
        .type           $gen_depth_from_index_matching$__cuda_sm3x_div_rn_noftz_f32_slowpath,@function
        .size           $gen_depth_from_index_matching$__cuda_sm3x_div_rn_noftz_f32_slowpath,(.L_x_353 - $gen_depth_from_index_matching$__cuda_sm3x_div_rn_noftz_f32_slowpath)
$gen_depth_from_index_matching$__cuda_sm3x_div_rn_noftz_f32_slowpath:
        /* <DEDUP_REMOVED lines=39> */
.L_x_225:
[----:B------:R-:W-:Y:S05]  /*30e0*/  BSYNC B6 ;  /* 0x0000000000067941 */ /* 0x000fea0003800000 */
.L_x_224:
        /* <DEDUP_REMOVED lines=34> */
.L_x_232:
[CCC-:B------:R-:W-:Y:S01]  /*3310*/  FFMA.RZ R41, R40.reuse, R48.reuse, R47.reuse ;  /* 0x0000003028297223 */ /* 0x1c0fe2000000c02f */
[C---:B------:R-:W-:Y:S02]  /*3320*/  ISETP.NE.AND P3, PT, R49.reuse, RZ, PT ;  /* 0x000000ff3100720c */ /* 0x040fe40003f65270 */
[----:B------:R-:W-:Y:S02]  /*3330*/  ISETP.NE.AND P2, PT, R49, RZ, PT ;  /* 0x000000ff3100720c */ /* 0x000fe40003f45270 */
[----:B------:R-:W-:Y:S01]  /*3340*/  LOP3.LUT R46, R41, 0x7fffff, RZ, 0xc0, !PT ;  /* 0x007fffff292e7812 */ /* 0x000fe200078ec0ff */
[CCC-:B------:R-:W-:Y:S01]  /*3350*/  FFMA.RP R41, R40.reuse, R48.reuse, R47.reuse ;  /* 0x0000003028297223 */ /* 0x1c0fe2000000802f */
[----:B------:R-:W-:Y:S01]  /*3360*/  FFMA.RM R40, R40, R48, R47 ;  /* 0x0000003028287223 */ /* 0x000fe2000000402f */
        /* <DEDUP_REMOVED lines=16> */
.L_x_233:
[----:B------:R-:W-:-:S04]  /*3470*/  LOP3.LUT R25, R25, 0x80000000, RZ, 0xc0, !PT ;  /* 0x8000000019197812 */ /* 0x000fc800078ec0ff */
[----:B------:R-:W-:Y:S01]  /*3480*/  LOP3.LUT R25, R25, 0x7f800000, RZ, 0xfc, !PT ;  /* 0x7f80000019197812 */ /* 0x000fe200078efcff */
[----:B------:R-:W-:Y:S06]  /*3490*/  BRA `(.L_x_234) ;  /* 0x0000001000007947 */ /* 0x000fec0003800000 */
.L_x_231:
[----:B------:R-:W-:-:S07]  /*34a0*/  IMAD R25, R46, 0x800000, R25 ;  /* 0x008000002e197824 */ /* 0x000fce00078e0219 */
.L_x_234:
[----:B------:R-:W-:Y:S05]  /*34b0*/  BSYNC B6 ;  /* 0x0000000000067941 */ /* 0x000fea0003800000 */
.L_x_230:
[----:B------:R-:W-:Y:S02]  /*34c0*/  IMAD.MOV.U32 R40, RZ, RZ, R45 ;  /* 0x000000ffff287224 */ /* 0x000fe400078e002d */
[----:B------:R-:W-:-:S04]  /*34d0*/  IMAD.MOV.U32 R41, RZ, RZ, 0x0 ;  /* 0x00000000ff297424 */ /* 0x000fc800078e00ff */
[----:B------:R-:W-:Y:S05]  /*34e0*/  RET.REL.NODEC R40 `(gen_depth_from_index_matching) ;  /* 0xffffcb1028007950 */ /* 0x000fea0003c3ffff */
.L_x_229:
[----:B------:R-:W-:Y:S01]  /*34f0*/  LOP3.LUT R25, R40, 0x80000000, R25, 0x48, !PT ;  /* 0x8000000028197812 */ /* 0x000fe200078e4819 */
[----:B------:R-:W-:Y:S02]  /*3500*/  IMAD.MOV.U32 R40, RZ, RZ, R45 ;  /* 0x000000ffff287224 */ /* 0x000fe400078e002d */
[----:B------:R-:W-:Y:S01]  /*3510*/  IMAD.MOV.U32 R41, RZ, RZ, 0x0 ;  /* 0x00000000ff297424 */ /* 0x000fe200078e00ff */
[----:B------:R-:W-:-:S03]  /*3520*/  LOP3.LUT R25, R25, 0x7f800000, RZ, 0xfc, !PT ;  /* 0x7f80000019197812 */ /* 0x000fc600078efcff */
[----:B------:R-:W-:Y:S05]  /*3530*/  RET.REL.NODEC R40 `(gen_depth_from_index_matching) ;  /* 0xffffcac028007950 */ /* 0x000fea0003c3ffff */
.L_x_228:
[----:B------:R-:W-:Y:S01]  /*3540*/  LOP3.LUT R25, R40, 0x80000000, R25, 0x48, !PT ;  /* 0x8000000028197812 */ /* 0x000fe200078e4819 */
[----:B------:R-:W-:Y:S02]  /*3550*/  IMAD.MOV.U32 R40, RZ, RZ, R45 ;  /* 0x000000ffff287224 */ /* 0x000fe400078e002d */
[----:B------:R-:W-:-:S04]  /*3560*/  IMAD.MOV.U32 R41, RZ, RZ, 0x0 ;  /* 0x00000000ff297424 */ /* 0x000fc800078e00ff */
[----:B------:R-:W-:Y:S05]  /*3570*/  RET.REL.NODEC R40 `(gen_depth_from_index_matching) ;  /* 0xffffca8028007950 */ /* 0x000fea0003c3ffff */
.L_x_227:
[----:B------:R-:W-:Y:S02]  /*3580*/  IMAD.MOV.U32 R40, RZ, RZ, R45 ;  /* 0x000000ffff287224 */ /* 0x000fe400078e002d */
[----:B------:R-:W-:Y:S02]  /*3590*/  IMAD.MOV.U32 R41, RZ, RZ, 0x0 ;  /* 0x00000000ff297424 */ /* 0x000fe400078e00ff */
[----:B------:R-:W-:Y:S02]  /*35a0*/  IMAD.MOV.U32 R25, RZ, RZ, 0x7fffffff ;  /* 0x7fffffffff197424 */ /* 0x000fe400078e00ff */
[----:B------:R-:W-:Y:S05]  /*35b0*/  RET.REL.NODEC R40 `(gen_depth_from_index_matching) ;  /* 0xffffca4028007950 */ /* 0x000fea0003c3ffff */
.L_x_226:
[----:B------:R-:W-:Y:S01]  /*35c0*/  FADD.FTZ R25, R25, R40 ;  /* 0x0000002819197221 */ /* 0x000fe20000010000 */
[----:B------:R-:W-:Y:S02]  /*35d0*/  IMAD.MOV.U32 R40, RZ, RZ, R45 ;  /* 0x000000ffff287224 */ /* 0x000fe400078e002d */
[----:B------:R-:W-:-:S04]  /*35e0*/  IMAD.MOV.U32 R41, RZ, RZ, 0x0 ;  /* 0x00000000ff297424 */ /* 0x000fc800078e00ff */
[----:B------:R-:W-:Y:S05]  /*35f0*/  RET.REL.NODEC R40 `(gen_depth_from_index_matching) ;  /* 0xffffca0028007950 */ /* 0x000fea0003c3ffff */
.L_x_235:
        /* <DEDUP_REMOVED lines=16> */
.L_x_353:


//--------------------- .text.rectify_phase_and_belief_map --------------------------
	.section	.text.rectify_phase_and_belief_map,"ax",@progbits
	.sectioninfo	@"SHI_REGISTERS=22"
	.align	128
        .global         rectify_phase_and_belief_map
        .type           rectify_phase_and_belief_map,@function
        .size           rectify_phase_and_belief_map,(.L_x_372 - rectify_phase_and_belief_map)
        .other          rectify_phase_and_belief_map,@"STO_CUDA_ENTRY STV_DEFAULT"
rectify_phase_and_belief_map:
.text.rectify_phase_and_belief_map:
[----:B------:R-:W-:-:S07]  /*0000*/  MOV R1, c[0x0][0x28] ;  /* 0x00000a0000017a02 */ /* 0x000fce0000000f00 */
[----:B------:R-:W0:Y:S01]  /*0010*/  S2R R3, SR_CTAID.X ;  /* 0x0000000000037919 */ /* 0x000e220000002500 */
[----:B------:R-:W-:Y:S01]  /*0020*/  IMAD.MOV.U32 R0, RZ, RZ, 0x4 ;  /* 0x00000004ff007424 */ /* 0x000fe200078e00ff */
[----:B------:R-:W-:Y:S02]  /*0030*/  ULDC.64 UR4, c[0x0][0x118] ;  /* 0x0000460000047ab9 */ /* 0x000fe40000000a00 */
[----:B------:R-:W0:Y:S01]  /*0040*/  S2R R2, SR_TID.X ;  /* 0x0000000000027919 */ /* 0x000e220000002100 */
[----:B------:R-:W-:Y:S01]  /*0050*/  MOV R14, c[0x0][0x180] ;  /* 0x00006000000e7a02 */ /* 0x000fe20000000f00 */
[----:B------:R-:W-:-:S05]  /*0060*/  IMAD.MOV.U32 R15, RZ, RZ, c[0x0][0x184] ;  /* 0x00006100ff0f7624 */ /* 0x000fca00078e00ff */
[----:B------:R-:W2:Y:S01]  /*0070*/  LDG.E R14, [R14.64] ;  /* 0x000000040e0e7981 */ /* 0x000ea2000c1e1900 */
[----:B0-----:R-:W-:-:S04]  /*0080*/  IMAD R3, R3, c[0x0][0x0], R2 ;  /* 0x0000000003037a24 */ /* 0x001fc800078e0202 */
[----:B------:R-:W-:-:S04]  /*0090*/  IMAD.WIDE R8, R3, R0, c[0x0][0x170] ;  /* 0x00005c0003087625 */ /* 0x000fc800078e0200 */
[----:B------:R-:W-:Y:S01]  /*00a0*/  IMAD.WIDE R10, R3, R0, c[0x0][0x178] ;  /* 0x00005e00030a7625 */ /* 0x000fe200078e0200 */
[----:B------:R-:W3:Y:S04]  /*00b0*/  LDG.E R2, [R8.64] ;  /* 0x0000000408027981 */ /* 0x000ee8000c1e1900 */
[----:B------:R-:W4:Y:S01]  /*00c0*/  LDG.E R16, [R10.64] ;  /* 0x000000040a107981 */ /* 0x000f22000c1e1900 */
[----:B------:R-:W-:Y:S01]  /*00d0*/  MOV R6, c[0x0][0x188] ;  /* 0x0000620000067a02 */ /* 0x000fe20000000f00 */
[----:B------:R-:W-:-:S05]  /*00e0*/  IMAD.MOV.U32 R7, RZ, RZ, c[0x0][0x18c] ;  /* 0x00006300ff077624 */ /* 0x000fca00078e00ff */
[----:B------:R-:W5:Y:S01]  /*00f0*/  LDG.E R4, [R6.64] ;  /* 0x0000000406047981 */ /* 0x000f62000c1e1900 */
[----:B--2---:R-:W-:Y:S01]  /*0100*/  IADD3 R18, R14, -0x1, RZ ;  /* 0xffffffff0e127810 */ /* 0x004fe20007ffe0ff */
[----:B---3--:R-:W0:Y:S01]  /*0110*/  F2F.F64.F32 R12, R2 ;  /* 0x00000002000c7310 */ /* 0x008e220000201800 */
[----:B----4-:R-:W1:Y:S01]  /*0120*/  F2I.TRUNC.NTZ R17, R16 ;  /* 0x0000001000117305 */ /* 0x010e62000020f100 */
[----:B0-----:R-:W0:Y:S01]  /*0130*/  DADD R12, R12, c[0x2][0x0] ;  /* 0x008000000c0c7629 */ /* 0x001e220000000000 */
[----:B-1----:R-:W-:-:S05]  /*0140*/  ISETP.NE.AND P0, PT, R17, R18, PT ;  /* 0x000000121100720c */ /* 0x002fca0003f05270 */
[----:B0-----:R-:W5:Y:S08]  /*0150*/  F2I.F64.TRUNC R5, R12 ;  /* 0x0000000c00057311 */ /* 0x001f70000030d100 */
[----:B------:R-:W-:-:S05]  /*0160*/  @!P0 IADD3 R17, R14, -0x2, RZ ;  /* 0xfffffffe0e118810 */ /* 0x000fca0007ffe0ff */
[----:B-----5:R-:W-:-:S05]  /*0170*/  IMAD R9, R4, R17, R5 ;  /* 0x0000001104097224 */ /* 0x020fca00078e0205 */
[----:B------:R-:W-:Y:S01]  /*0180*/  IADD3 R11, R4, R9, RZ ;  /* 0x00000009040b7210 */ /* 0x000fe20007ffe0ff */
[----:B------:R-:W-:-:S04]  /*0190*/  IMAD.WIDE R8, R9, R0, c[0x0][0x160] ;  /* 0x0000580009087625 */ /* 0x000fc800078e0200 */
[----:B------:R-:W-:Y:S01]  /*01a0*/  IMAD.WIDE R10, R11, R0, c[0x0][0x160] ;  /* 0x000058000b0a7625 */ /* 0x000fe200078e0200 */
[----:B------:R-:W2:Y:S05]  /*01b0*/  LDG.E R19, [R8.64] ;  /* 0x0000000408137981 */ /* 0x000eaa000c1e1900 */
[----:B------:R-:W2:Y:S01]  /*01c0*/  LDG.E R10, [R10.64] ;  /* 0x000000040a0a7981 */ /* 0x000ea2000c1e1900 */
[----:B------:R-:W0:Y:S02]  /*01d0*/  F2F.F64.F32 R6, R16 ;  /* 0x0000001000067310 */ /* 0x000e240000201800 */
[----:B0-----:R-:W0:-:S10]  /*01e0*/  DADD R6, R6, c[0x2][0x0] ;  /* 0x0080000006067629 */ /* 0x001e140000000000 */
[----:B0-----:R-:W0:Y:S02]  /*01f0*/  F2I.F64.TRUNC R6, R6 ;  /* 0x0000000600067311 */ /* 0x001e24000030d100 */
[----:B0-----:R-:W-:Y:S01]  /*0200*/  IMAD R13, R4, R6, R5 ;  /* 0x00000006040d7224 */ /* 0x001fe200078e0205 */
[----:B--2---:R-:W-:-:S04]  /*0210*/  FADD R18, R10, -R19 ;  /* 0x800000130a127221 */ /* 0x004fc80000000000 */
[----:B------:R-:W0:Y:S01]  /*0220*/  F2F.F64.F32 R14, R18 ;  /* 0x00000012000e7310 */ /* 0x000e220000201800 */
[----:B------:R-:W-:Y:S01]  /*0230*/  FSETP.GTU.AND P0, PT, |R18|, +INF , PT ;  /* 0x7f8000001200780b */ /* 0x000fe20003f0c200 */
[----:B0-----:R-:W0:Y:S03]  /*0240*/  F2F.F32.F64 R14, |R14| ;  /* 0x4000000e000e7310 */ /* 0x001e260000301000 */
[----:B0-----:R-:W-:-:S13]  /*0250*/  FSETP.GE.OR P0, PT, R14, 1, P0 ;  /* 0x3f8000000e00780b */ /* 0x001fda0000706400 */
[----:B------:R-:W-:-:S05]  /*0260*/  @P0 IMAD.WIDE R8, R13, R0, c[0x0][0x160] ;  /* 0x000058000d080625 */ /* 0x000fca00078e0200 */
[----:B------:R0:W2:Y:S01]  /*0270*/  @P0 LDG.E R19, [R8.64] ;  /* 0x0000000408130981 */ /* 0x0000a2000c1e1900 */
[----:B------:R-:W-:-:S05]  /*0280*/  @!P0 I2FP.F32.S32 R17, R17 ;  /* 0x0000001100118245 */ /* 0x000fca0000201400 */
[----:B------:R-:W-:-:S04]  /*0290*/  @!P0 FADD R17, R16, -R17 ;  /* 0x8000001110118221 */ /* 0x000fc80000000000 */
[----:B------:R-:W-:Y:S01]  /*02a0*/  @!P0 FFMA R19, R18, R17, R19 ;  /* 0x0000001112138223 */ /* 0x000fe20000000013 */
[----:B------:R-:W-:Y:S01]  /*02b0*/  MOV R18, 0x2 ;  /* 0x0000000200127802 */ /* 0x000fe20000000f00 */
[----:B------:R-:W-:-:S04]  /*02c0*/  IMAD.WIDE R10, R3, R0, c[0x0][0x190] ;  /* 0x00006400030a7625 */ /* 0x000fc800078e0200 */
[----:B------:R-:W-:Y:S01]  /*02d0*/  IMAD.WIDE R12, R13, R18, c[0x0][0x168] ;  /* 0x00005a000d0c7625 */ /* 0x000fe200078e0212 */
[----:B------:R-:W-:-:S04]  /*02e0*/  IABS R16, R4 ;  /* 0x0000000400107213 */ /* 0x000fc80000000000 */
[----:B------:R-:W1:Y:S02]  /*02f0*/  I2F.RP R14, R16 ;  /* 0x00000010000e7306 */ /* 0x000e640000209400 */
[----:B-1----:R-:W1:Y:S02]  /*0300*/  MUFU.RCP R14, R14 ;  /* 0x0000000e000e7308 */ /* 0x002e640000001000 */
[----:B-1----:R-:W-:-:S04]  /*0310*/  IADD3 R6, R14, 0xffffffe, RZ ;  /* 0x0ffffffe0e067810 */ /* 0x002fc80007ffe0ff */
[----:B------:R1:W3:Y:S01]  /*0320*/  F2I.FTZ.U32.TRUNC.NTZ R7, R6 ;  /* 0x0000000600077305 */ /* 0x0002e2000021f000 */
[----:B0-----:R-:W-:Y:S02]  /*0330*/  IABS R8, R3 ;  /* 0x0000000300087213 */ /* 0x001fe40000000000 */
[----:B-1----:R-:W-:Y:S01]  /*0340*/  MOV R6, RZ ;  /* 0x000000ff00067202 */ /* 0x002fe20000000f00 */
[----:B--2---:R0:W-:Y:S04]  /*0350*/  STG.E [R10.64], R19 ;  /* 0x000000130a007986 */ /* 0x0041e8000c101904 */
[----:B------:R-:W2:Y:S01]  /*0360*/  LDG.E.U16 R13, [R12.64] ;  /* 0x000000040c0d7981 */ /* 0x000ea2000c1e1500 */
[----:B---3--:R-:W-:-:S04]  /*0370*/  IMAD.MOV R9, RZ, RZ, -R7 ;  /* 0x000000ffff097224 */ /* 0x008fc800078e0a07 */
[----:B------:R-:W-:Y:S01]  /*0380*/  IMAD R9, R9, R16, RZ ;  /* 0x0000001009097224 */ /* 0x000fe200078e02ff */
[----:B0-----:R-:W-:-:S03]  /*0390*/  IABS R10, R4 ;  /* 0x00000004000a7213 */ /* 0x001fc60000000000 */
[----:B------:R-:W-:Y:S01]  /*03a0*/  IMAD.HI.U32 R7, R7, R9, R6 ;  /* 0x0000000907077227 */ /* 0x000fe200078e0006 */
[----:B------:R-:W-:-:S05]  /*03b0*/  IADD3 R9, RZ, -R10, RZ ;  /* 0x8000000aff097210 */ /* 0x000fca0007ffe0ff */
[----:B------:R-:W-:-:S04]  /*03c0*/  IMAD.HI.U32 R7, R7, R8, RZ ;  /* 0x0000000807077227 */ /* 0x000fc800078e00ff */
[----:B------:R-:W-:-:S05]  /*03d0*/  IMAD R7, R7, R9, R8 ;  /* 0x0000000907077224 */ /* 0x000fca00078e0208 */
[----:B------:R-:W-:Y:S02]  /*03e0*/  ISETP.GT.U32.AND P0, PT, R16, R7, PT ;  /* 0x000000071000720c */ /* 0x000fe40003f04070 */
[----:B------:R-:W-:-:S11]  /*03f0*/  ISETP.GE.AND P2, PT, R3, RZ, PT ;  /* 0x000000ff0300720c */ /* 0x000fd60003f46270 */
[----:B------:R-:W-:-:S05]  /*0400*/  @!P0 IMAD.IADD R7, R7, 0x1, -R16 ;  /* 0x0000000107078824 */ /* 0x000fca00078e0a10 */
[----:B------:R-:W-:Y:S02]  /*0410*/  ISETP.GT.U32.AND P1, PT, R16, R7, PT ;  /* 0x000000071000720c */ /* 0x000fe40003f24070 */
[----:B------:R-:W-:Y:S02]  /*0420*/  ISETP.NE.AND P0, PT, R4, RZ, PT ;  /* 0x000000ff0400720c */ /* 0x000fe40003f05270 */
[----:B------:R-:W-:-:S09]  /*0430*/  I2FP.F32.S32 R5, R5 ;  /* 0x0000000500057245 */ /* 0x000fd20000201400 */
[----:B------:R-:W-:-:S04]  /*0440*/  @!P1 IADD3 R7, R7, -R16, RZ ;  /* 0x8000001007079210 */ /* 0x000fc80007ffe0ff */
[----:B------:R-:W-:Y:S02]  /*0450*/  @!P2 IADD3 R7, -R7, RZ, RZ ;  /* 0x000000ff0707a210 */ /* 0x000fe40007ffe1ff */
[----:B------:R-:W-:Y:S01]  /*0460*/  @!P0 LOP3.LUT R7, RZ, R4, RZ, 0x33, !PT ;  /* 0x00000004ff078212 */ /* 0x000fe200078e33ff */
[----:B------:R-:W-:-:S03]  /*0470*/  FADD R2, -R2, R5 ;  /* 0x0000000502027221 */ /* 0x000fc60000000100 */
[----:B------:R-:W-:Y:S01]  /*0480*/  I2FP.F32.S32 R7, R7 ;  /* 0x0000000700077245 */ /* 0x000fe20000201400 */
[----:B------:R-:W-:-:S04]  /*0490*/  IMAD.WIDE R4, R3, R18, c[0x0][0x198] ;  /* 0x0000660003047625 */ /* 0x000fc800078e0212 */
[----:B------:R-:W-:Y:S01]  /*04a0*/  FADD R7, R2, R7 ;  /* 0x0000000702077221 */ /* 0x000fe20000000000 */
[----:B------:R-:W-:Y:S01]  /*04b0*/  IMAD.WIDE R2, R3, R0, c[0x0][0x1a0] ;  /* 0x0000680003027625 */ /* 0x000fe200078e0200 */
[----:B--2---:R-:W-:Y:S04]  /*04c0*/  STG.E.U16 [R4.64], R13 ;  /* 0x0000000d04007986 */ /* 0x004fe8000c101504 */
[----:B------:R-:W-:Y:S01]  /*04d0*/  STG.E [R2.64], R7 ;  /* 0x0000000702007986 */ /* 0x000fe2000c101904 */
[----:B------:R-:W-:Y:S05]  /*04e0*/  EXIT ;  /* 0x000000000000794d */ /* 0x000fea0003800000 */
.L_x_236:
        /* <DEDUP_REMOVED lines=9> */
.L_x_372:


//--------------------- .text.phase_shift_decode_hdr --------------------------
	.section	.text.phase_shift_decode_hdr,"ax",@progbits
	.sectioninfo	@"SHI_REGISTERS=30"
	.align	128
        .global         phase_shift_decode_hdr
        .type           phase_shift_decode_hdr,@function
        .size           phase_shift_decode_hdr,(.L_x_357 - phase_shift_decode_hdr)
        .other          phase_shift_decode_hdr,@"STO_CUDA_ENTRY STV_DEFAULT"
phase_shift_decode_hdr:
.text.phase_shift_decode_hdr:
[----:B------:R-:W-:-:S07]  /*0000*/  MOV R1, c[0x0][0x28] ;  /* 0x00000a0000017a02 */ /* 0x000fce0000000f00 */
[----:B------:R-:W0:Y:S01]  /*0010*/  S2R R18, SR_CTAID.X ;  /* 0x0000000000127919 */ /* 0x000e220000002500 */
[----:B------:R-:W-:Y:S01]  /*0020*/  MOV R25, 0x2 ;  /* 0x0000000200197802 */ /* 0x000fe20000000f00 */
[----:B------:R-:W-:Y:S02]  /*0030*/  ULDC.64 UR4, c[0x0][0x118] ;  /* 0x0000460000047ab9 */ /* 0x000fe40000000a00 */
[----:B------:R-:W0:Y:S02]  /*0040*/  S2R R3, SR_TID.X ;  /* 0x0000000000037919 */ /* 0x000e240000002100 */
[----:B0-----:R-:W-:-:S04]  /*0050*/  IMAD R18, R18, c[0x0][0x0], R3 ;  /* 0x0000000012127a24 */ /* 0x001fc800078e0203 */
[----:B------:R-:W-:-:S05]  /*0060*/  IMAD.WIDE R4, R18, R25, c[0x0][0x180] ;  /* 0x0000600012047625 */ /* 0x000fca00078e0219 */
[----:B------:R-:W2:Y:S01]  /*0070*/  LDG.E.U16 R12, [R4.64] ;  /* 0x00000004040c7981 */ /* 0x000ea2000c1e1500 */
[----:B------:R-:W-:-:S05]  /*0080*/  MOV R3, 0x4 ;  /* 0x0000000400037802 */ /* 0x000fca0000000f00 */
[----:B------:R-:W-:Y:S01]  /*0090*/  IMAD.WIDE R2, R18, R3, c[0x0][0x178] ;  /* 0x00005e0012027625 */ /* 0x000fe200078e0203 */
[----:B--2---:R-:W-:-:S04]  /*00a0*/  PRMT R0, R12, 0x9910, RZ ;  /* 0x000099100c007816 */ /* 0x004fc800000000ff */
[----:B------:R-:W-:-:S13]  /*00b0*/  ISETP.NE.AND P0, PT, R0, -0x1, PT ;  /* 0xffffffff0000780c */ /* 0x000fda0003f05270 */
[----:B------:R-:W-:Y:S05]  /*00c0*/  @!P0 BRA `(.L_x_237) ;  /* 0x0000209000008947 */ /* 0x000fea0003800000 */
[----:B------:R-:W-:Y:S01]  /*00d0*/  MOV R7, c[0x0][0x174] ;  /* 0x00005d0000077a02 */ /* 0x000fe20000000f00 */
[----:B------:R-:W-:Y:S01]  /*00e0*/  IMAD.MOV.U32 R6, RZ, RZ, c[0x0][0x170] ;  /* 0x00005c00ff067624 */ /* 0x000fe200078e00ff */
[----:B------:R-:W-:Y:S02]  /*00f0*/  MOV R8, c[0x0][0x168] ;  /* 0x00005a0000087a02 */ /* 0x000fe40000000f00 */
[----:B------:R-:W-:Y:S02]  /*0100*/  MOV R9, c[0x0][0x16c] ;  /* 0x00005b0000097a02 */ /* 0x000fe40000000f00 */
[----:B------:R-:W2:Y:S04]  /*0110*/  LDG.E R7, [R6.64] ;  /* 0x0000000406077981 */ /* 0x000ea8000c1e1900 */
[----:B------:R-:W2:Y:S01]  /*0120*/  LDG.E R8, [R8.64] ;  /* 0x0000000408087981 */ /* 0x000ea2000c1e1900 */
[----:B------:R-:W-:Y:S01]  /*0130*/  MOV R10, c[0x0][0x188] ;  /* 0x00006200000a7a02 */ /* 0x000fe20000000f00 */
[----:B--2---:R-:W-:-:S02]  /*0140*/  IMAD R11, R7, R8, RZ ;  /* 0x00000008070b7224 */ /* 0x004fc400078e02ff */
[----:B------:R-:W-:Y:S02]  /*0150*/  IMAD.SHL.U32 R0, R8, 0x2, RZ ;  /* 0x0000000208007824 */ /* 0x000fe400078e00ff */
[--C-:B------:R-:W-:Y:S01]  /*0160*/  IMAD R24, R11, 0x3, R18.reuse ;  /* 0x000000030b187824 */ /* 0x100fe200078e0212 */
[C---:B------:R-:W-:Y:S01]  /*0170*/  IADD3 R20, R18.reuse, R11, RZ ;  /* 0x0000000b12147210 */ /* 0x040fe20007ffe0ff */
[----:B------:R-:W-:Y:S02]  /*0180*/  IMAD R0, R7, R0, R18 ;  /* 0x0000000007007224 */ /* 0x000fe400078e0212 */
[----:B------:R-:W-:-:S04]  /*0190*/  IMAD.WIDE R18, R18, R25, c[0x0][0x160] ;  /* 0x0000580012127625 */ /* 0x000fc800078e0219 */
[-C--:B------:R-:W-:Y:S01]  /*01a0*/  IMAD.WIDE R20, R20, R25.reuse, c[0x0][0x160] ;  /* 0x0000580014147625 */ /* 0x080fe200078e0219 */
[----:B------:R-:W2:Y:S03]  /*01b0*/  LDG.E.U16 R6, [R18.64] ;  /* 0x0000000412067981 */ /* 0x000ea6000c1e1500 */
[-C--:B------:R-:W-:Y:S01]  /*01c0*/  IMAD.WIDE R22, R0, R25.reuse, c[0x0][0x160] ;  /* 0x0000580000167625 */ /* 0x080fe200078e0219 */
[----:B------:R-:W3:Y:S03]  /*01d0*/  LDG.E.U16 R7, [R20.64] ;  /* 0x0000000414077981 */ /* 0x000ee6000c1e1500 */
[----:B------:R-:W-:Y:S01]  /*01e0*/  IMAD.WIDE R24, R24, R25, c[0x0][0x160] ;  /* 0x0000580018187625 */ /* 0x000fe200078e0219 */
[----:B------:R-:W4:Y:S04]  /*01f0*/  LDG.E.U16 R8, [R22.64] ;  /* 0x0000000416087981 */ /* 0x000f28000c1e1500 */
[----:B------:R-:W5:Y:S01]  /*0200*/  LDG.E.U16 R9, [R24.64] ;  /* 0x0000000418097981 */ /* 0x000f62000c1e1500 */
[----:B------:R-:W-:-:S05]  /*0210*/  MOV R11, c[0x0][0x18c] ;  /* 0x00006300000b7a02 */ /* 0x000fca0000000f00 */
[----:B------:R0:W5:Y:S01]  /*0220*/  LDG.E R10, [R10.64] ;  /* 0x000000040a0a7981 */ /* 0x000162000c1e1900 */
[----:B--2---:R-:W1:Y:S01]  /*0230*/  I2F.U16 R15, R6 ;  /* 0x00000006000f7306 */ /* 0x004e620000101000 */
[----:B---3--:R-:W2:Y:S01]  /*0240*/  I2F.U16 R16, R7 ;  /* 0x0000000700107306 */ /* 0x008ea20000101000 */
[----:B----4-:R-:W1:Y:S01]  /*0250*/  I2F.U16 R14, R8 ;  /* 0x00000008000e7306 */ /* 0x010e620000101000 */
[----:B-----5:R-:W2:Y:S01]  /*0260*/  I2F.U16 R13, R9 ;  /* 0x00000009000d7306 */ /* 0x020ea20000101000 */
[----:B-1----:R-:W-:Y:S01]  /*0270*/  FADD R17, -R15, R14 ;  /* 0x0000000e0f117221 */ /* 0x002fe20000000100 */
[----:B--2---:R-:W-:-:S03]  /*0280*/  FADD R18, -R16, R13 ;  /* 0x0000000d10127221 */ /* 0x004fc60000000100 */
[----:B------:R-:W1:Y:S03]  /*0290*/  F2F.F64.F32 R20, R17 ;  /* 0x0000001100147310 */ /* 0x000e660000201800 */
[----:B------:R-:W2:Y:S01]  /*02a0*/  F2F.F64.F32 R18, R18 ;  /* 0x0000001200127310 */ /* 0x000ea20000201800 */
[----:B-1----:R-:W0:Y:S01]  /*02b0*/  F2F.F32.F64 R20, |R20| ;  /* 0x4000001400147310 */ /* 0x002e220000301000 */
[----:B--2---:R-:W0:Y:S02]  /*02c0*/  F2F.F32.F64 R19, |R18| ;  /* 0x4000001200137310 */ /* 0x004e240000301000 */
[----:B0-----:R-:W-:-:S06]  /*02d0*/  FADD R11, R19, R20 ;  /* 0x00000014130b7221 */ /* 0x001fcc0000000000 */
[----:B------:R-:W0:Y:S01]  /*02e0*/  F2I.TRUNC.NTZ R11, R11 ;  /* 0x0000000b000b7305 */ /* 0x000e22000020f100 */
[----:B------:R-:W-:Y:S02]  /*02f0*/  I2FP.F32.S32 R0, R10 ;  /* 0x0000000a00007245 */ /* 0x000fe40000201400 */
[----:B0-----:R-:W-:-:S04]  /*0300*/  I2FP.F32.S32 R23, R11 ;  /* 0x0000000b00177245 */ /* 0x001fc80000201400 */
[----:B------:R-:W-:-:S13]  /*0310*/  FSETP.GTU.AND P0, PT, R23, R0, PT ;  /* 0x000000001700720b */ /* 0x000fda0003f0c000 */
[----:B------:R-:W-:-:S05]  /*0320*/  @!P0 IMAD.MOV.U32 R23, RZ, RZ, 0x7fc00000 ;  /* 0x7fc00000ff178424 */ /* 0x000fca00078e00ff */
[----:B------:R0:W-:Y:S04]  /*0330*/  @!P0 STG.E [R2.64], R23 ;  /* 0x0000001702008986 */ /* 0x0001e8000c101904 */
[----:B------:R0:W-:Y:S01]  /*0340*/  @!P0 STG.E.U16 [R4.64], RZ ;  /* 0x000000ff04008986 */ /* 0x0001e2000c101504 */
[----:B------:R-:W-:Y:S05]  /*0350*/  @!P0 EXIT ;  /* 0x000000000000894d */ /* 0x000fea0003800000 */
[C---:B------:R-:W-:Y:S01]  /*0360*/  FMUL R0, |R15|.reuse, 16777216 ;  /* 0x4b8000000f007820 */ /* 0x040fe20000400200 */
[----:B------:R-:W-:Y:S02]  /*0370*/  FSETP.GEU.AND P1, PT, |R15|, 1.175494350822287508e-38, PT ;  /* 0x008000000f00780b */ /* 0x000fe40003f2e200 */
[----:B0-----:R-:W-:Y:S02]  /*0380*/  MOV R2, c[0x0][0x190] ;  /* 0x0000640000027a02 */ /* 0x001fe40000000f00 */
[----:B------:R-:W-:-:S02]  /*0390*/  FSEL R0, R0, |R15|, !P1 ;  /* 0x4000000f00007208 */ /* 0x000fc40004800000 */
[----:B------:R-:W-:Y:S02]  /*03a0*/  MOV R3, c[0x0][0x194] ;  /* 0x0000650000037a02 */ /* 0x000fe40000000f00 */
[----:B------:R-:W-:-:S03]  /*03b0*/  LOP3.LUT R17, R0, 0x7fffff, RZ, 0xc0, !PT ;  /* 0x007fffff00117812 */ /* 0x000fc600078ec0ff */
[----:B------:R0:W5:Y:S01]  /*03c0*/  LDG.E R11, [R2.64] ;  /* 0x00000004020b7981 */ /* 0x000162000c1e1900 */
[----:B------:R-:W-:Y:S01]  /*03d0*/  LOP3.LUT R17, R17, 0x3f800000, RZ, 0xfc, !PT ;  /* 0x3f80000011117812 */ /* 0x000fe200078efcff */
[----:B------:R-:W-:Y:S03]  /*03e0*/  BSSY B0, `(.L_x_238) ;  /* 0x000004d000007945 */ /* 0x000fe60003800000 */
[----:B------:R-:W-:-:S13]  /*03f0*/  FSETP.GT.AND P0, PT, R17, 1.4142135381698608398, PT ;  /* 0x3fb504f31100780b */ /* 0x000fda0003f04000 */
[----:B------:R-:W-:-:S04]  /*0400*/  @P0 FMUL R17, R17, 0.5 ;  /* 0x3f00000011110820 */ /* 0x000fc80000400000 */
[C---:B------:R-:W-:Y:S01]  /*0410*/  FADD R19, R17.reuse, 1 ;  /* 0x3f80000011137421 */ /* 0x040fe20000000000 */
[----:B------:R-:W-:Y:S01]  /*0420*/  FADD R18, R17, -1 ;  /* 0xbf80000011127421 */ /* 0x000fe20000000000 */
[----:B------:R-:W-:-:S03]  /*0430*/  SHF.R.U32.HI R17, RZ, 0x17, R0 ;  /* 0x00000017ff117819 */ /* 0x000fc60000011600 */
[----:B0-----:R-:W-:Y:S01]  /*0440*/  FADD R2, R18, R18 ;  /* 0x0000001212027221 */ /* 0x001fe20000000000 */
[----:B------:R-:W0:Y:S01]  /*0450*/  MUFU.RCP R19, R19 ;  /* 0x0000001300137308 */ /* 0x000e220000001000 */
[----:B------:R-:W-:Y:S02]  /*0460*/  I2FP.F32.U32 R17, R17 ;  /* 0x0000001100117245 */ /* 0x000fe40000201000 */
[----:B0-----:R-:W-:Y:S01]  /*0470*/  FMUL R21, R19, R2 ;  /* 0x0000000213157220 */ /* 0x001fe20000400000 */
[----:B------:R-:W-:-:S03]  /*0480*/  MOV R2, 0x3b18f0fe ;  /* 0x3b18f0fe00027802 */ /* 0x000fc60000000f00 */
[----:B------:R-:W-:Y:S01]  /*0490*/  FMUL R3, R21, R21 ;  /* 0x0000001515037220 */ /* 0x000fe20000400000 */
[----:B------:R-:W-:-:S03]  /*04a0*/  FADD R22, R18, -R21 ;  /* 0x8000001512167221 */ /* 0x000fc60000000000 */
[----:B------:R-:W-:Y:S01]  /*04b0*/  FFMA R20, R3, R2, 0.01249298732727766037 ;  /* 0x3c4caf6303147423 */ /* 0x000fe20000000002 */
[----:B------:R-:W-:-:S03]  /*04c0*/  FADD R23, R22, R22 ;  /* 0x0000001616177221 */ /* 0x000fc60000000000 */
[----:B------:R-:W-:Y:S01]  /*04d0*/  FFMA R20, R3, R20, 0.083333469927310943604 ;  /* 0x3daaaabd03147423 */ /* 0x000fe20000000014 */
[----:B------:R-:W-:-:S03]  /*04e0*/  FFMA R18, R18, -R21, R23 ;  /* 0x8000001512127223 */ /* 0x000fc60000000017 */
[----:B------:R-:W-:Y:S01]  /*04f0*/  FMUL R20, R3, R20 ;  /* 0x0000001403147220 */ /* 0x000fe20000400000 */
[----:B------:R-:W-:Y:S01]  /*0500*/  IMAD.MOV.U32 R3, RZ, RZ, 0x43170000 ;  /* 0x43170000ff037424 */ /* 0x000fe200078e00ff */
[----:B------:R-:W-:Y:S02]  /*0510*/  FMUL R18, R19, R18 ;  /* 0x0000001213127220 */ /* 0x000fe40000400000 */
[----:B------:R-:W-:Y:S02]  /*0520*/  FMUL R20, R21, R20 ;  /* 0x0000001415147220 */ /* 0x000fe40000400000 */
[----:B------:R-:W-:Y:S02]  /*0530*/  FSEL R0, -R3, -127, !P1 ;  /* 0xc2fe000003007808 */ /* 0x000fe40004800100 */
[----:B------:R-:W-:-:S03]  /*0540*/  FADD R22, R21, R20 ;  /* 0x0000001415167221 */ /* 0x000fc60000000000 */
[----:B------:R-:W-:Y:S01]  /*0550*/  FADD R0, R0, R17 ;  /* 0x0000001100007221 */ /* 0x000fe20000000000 */
[----:B------:R-:W-:-:S03]  /*0560*/  FADD R21, R21, -R22 ;  /* 0x8000001615157221 */ /* 0x000fc60000000000 */
[----:B------:R-:W-:Y:S01]  /*0570*/  @P0 FADD R0, R0, 1 ;  /* 0x3f80000000000421 */ /* 0x000fe20000000000 */
[----:B------:R-:W-:-:S04]  /*0580*/  FADD R21, R20, R21 ;  /* 0x0000001514157221 */ /* 0x000fc80000000000 */
        /* <DEDUP_REMOVED lines=13> */
[----:B------:R-:W-:-:S03]  /*0660*/  FMUL R18, R17, 2 ;  /* 0x4000000011127820 */ /* 0x000fc60000400000 */
[----:B------:R-:W-:Y:S01]  /*0670*/  FADD R0, R0, R19 ;  /* 0x0000001300007221 */ /* 0x000fe20000000000 */
[----:B------:R-:W-:-:S04]  /*0680*/  FFMA R19, R17, 2, -R18 ;  /* 0x4000000011137823 */ /* 0x000fc80000000812 */
[----:B------:R-:W-:-:S04]  /*0690*/  FFMA R0, R0, 2, R19 ;  /* 0x4000000000007823 */ /* 0x000fc80000000013 */
[----:B------:R-:W-:-:S04]  /*06a0*/  FFMA R17, RZ, R17, R0 ;  /* 0x00000011ff117223 */ /* 0x000fc80000000000 */
[----:B------:R-:W-:-:S04]  /*06b0*/  FADD R19, R18, R17 ;  /* 0x0000001112137221 */ /* 0x000fc80000000000 */
[----:B------:R-:W-:Y:S01]  /*06c0*/  FADD R18, R18, -R19 ;  /* 0x8000001312127221 */ /* 0x000fe20000000000 */
[----:B------:R-:W-:-:S03]  /*06d0*/  ISETP.NE.AND P1, PT, R19, 0x42b17218, PT ;  /* 0x42b172181300780c */ /* 0x000fc60003f25270 */
[----:B------:R-:W-:-:S10]  /*06e0*/  FADD R17, R17, R18 ;  /* 0x0000001211117221 */ /* 0x000fd40000000000 */
[----:B------:R-:W-:Y:S01]  /*06f0*/  @!P1 IADD3 R19, R19, -0x1, RZ ;  /* 0xffffffff13139810 */ /* 0x000fe20007ffe0ff */
[----:B------:R-:W-:Y:S01]  /*0700*/  @!P1 FADD R17, R17, 7.62939453125e-06 ;  /* 0x3700000011119421 */ /* 0x000fe20000000000 */
[----:B------:R-:W-:-:S03]  /*0710*/  ISETP.NE.AND P1, PT, R6, RZ, PT ;  /* 0x000000ff0600720c */ /* 0x000fc60003f25270 */
[----:B------:R-:W-:-:S04]  /*0720*/  FMUL R0, R19, 1.4426950216293334961 ;  /* 0x3fb8aa3b13007820 */ /* 0x000fc80000400000 */
[----:B------:R0:W1:Y:S02]  /*0730*/  FRND.TRUNC R20, R0 ;  /* 0x0000000000147307 */ /* 0x000064000020d000 */
[----:B0-----:R-:W-:-:S05]  /*0740*/  FADD R0, |R15|, 2 ;  /* 0x400000000f007421 */ /* 0x001fca0000000200 */
[----:B------:R-:W-:Y:S02]  /*0750*/  ISETP.GE.AND P2, PT, R0, 0x7f800000, PT ;  /* 0x7f8000000000780c */ /* 0x000fe40003f46270 */
[C---:B-1----:R-:W-:Y:S02]  /*0760*/  FSETP.GT.AND P0, PT, |R20|.reuse, 126, PT ;  /* 0x42fc00001400780b */ /* 0x042fe40003f04200 */
[----:B------:R-:W-:-:S11]  /*0770*/  LOP3.LUT R21, R20, 0x80000000, RZ, 0xc0, !PT ;  /* 0x8000000014157812 */ /* 0x000fd600078ec0ff */
[----:B------:R-:W-:-:S05]  /*0780*/  @P0 LOP3.LUT R20, R21, 0x42fc0000, RZ, 0xfc, !PT ;  /* 0x42fc000015140812 */ /* 0x000fca00078efcff */
        /* <DEDUP_REMOVED lines=8> */
[----:B------:R-:W-:-:S05]  /*0810*/  @P0 FFMA R20, R17, R20, R20 ;  /* 0x0000001411140223 */ /* 0x000fca0000000014 */
[----:B------:R-:W-:Y:S01]  /*0820*/  FSEL R17, R20, RZ, P1 ;  /* 0x000000ff14117208 */ /* 0x000fe20000800000 */
[----:B------:R-:W-:Y:S06]  /*0830*/  @!P2 BRA `(.L_x_239) ;  /* 0x000000700000a947 */ /* 0x000fec0003800000 */
[----:B------:R-:W-:-:S13]  /*0840*/  FSETP.GTU.AND P0, PT, |R15|, +INF , PT ;  /* 0x7f8000000f00780b */ /* 0x000fda0003f0c200 */
[----:B------:R-:W-:Y:S05]  /*0850*/  @P0 BRA `(.L_x_240) ;  /* 0x0000004000000947 */ /* 0x000fea0003800000 */
[----:B------:R-:W-:-:S13]  /*0860*/  FSETP.NEU.AND P0, PT, |R15|, +INF , PT ;  /* 0x7f8000000f00780b */ /* 0x000fda0003f0d200 */
[----:B------:R-:W-:Y:S05]  /*0870*/  @P0 BRA `(.L_x_239) ;  /* 0x0000003000000947 */ /* 0x000fea0003800000 */
[----:B------:R-:W-:Y:S01]  /*0880*/  MOV R17, 0x7f800000 ;  /* 0x7f80000000117802 */ /* 0x000fe20000000f00 */
[----:B------:R-:W-:Y:S06]  /*0890*/  BRA `(.L_x_239) ;  /* 0x0000001000007947 */ /* 0x000fec0003800000 */
.L_x_240:
[----:B------:R-:W-:-:S07]  /*08a0*/  FADD R17, R15, 2 ;  /* 0x400000000f117421 */ /* 0x000fce0000000000 */
.L_x_239:
[----:B------:R-:W-:Y:S05]  /*08b0*/  BSYNC B0 ;  /* 0x0000000000007941 */ /* 0x000fea0003800000 */
.L_x_238:
[C---:B------:R-:W-:Y:S01]  /*08c0*/  FMUL R15, |R16|.reuse, 16777216 ;  /* 0x4b800000100f7820 */ /* 0x040fe20000400200 */
[----:B------:R-:W-:Y:S01]  /*08d0*/  FSETP.GEU.AND P1, PT, |R16|, 1.175494350822287508e-38, PT ;  /* 0x008000001000780b */ /* 0x000fe20003f2e200 */
[----:B------:R-:W-:Y:S01]  /*08e0*/  BSSY B0, `(.L_x_241) ;  /* 0x0000052000007945 */ /* 0x000fe20003800000 */
[----:B------:R-:W-:Y:S02]  /*08f0*/  ISETP.NE.AND P2, PT, R7, RZ, PT ;  /* 0x000000ff0700720c */ /* 0x000fe40003f45270 */
[----:B------:R-:W-:-:S04]  /*0900*/  FSEL R15, R15, |R16|, !P1 ;  /* 0x400000100f0f7208 */ /* 0x000fc80004800000 */
[----:B------:R-:W-:Y:S02]  /*0910*/  LOP3.LUT R0, R15, 0x7fffff, RZ, 0xc0, !PT ;  /* 0x007fffff0f007812 */ /* 0x000fe400078ec0ff */
[----:B------:R-:W-:Y:S02]  /*0920*/  SHF.R.U32.HI R15, RZ, 0x17, R15 ;  /* 0x00000017ff0f7819 */ /* 0x000fe4000001160f */
[----:B------:R-:W-:Y:S02]  /*0930*/  LOP3.LUT R0, R0, 0x3f800000, RZ, 0xfc, !PT ;  /* 0x3f80000000007812 */ /* 0x000fe400078efcff */
[----:B------:R-:W-:Y:S02]  /*0940*/  I2FP.F32.U32 R15, R15 ;  /* 0x0000000f000f7245 */ /* 0x000fe40000201000 */
[----:B------:R-:W-:-:S13]  /*0950*/  FSETP.GT.AND P0, PT, R0, 1.4142135381698608398, PT ;  /* 0x3fb504f30000780b */ /* 0x000fda0003f04000 */
[----:B------:R-:W-:-:S04]  /*0960*/  @P0 FMUL R0, R0, 0.5 ;  /* 0x3f00000000000820 */ /* 0x000fc80000400000 */
[C---:B------:R-:W-:Y:S01]  /*0970*/  FADD R19, R0.reuse, 1 ;  /* 0x3f80000000137421 */ /* 0x040fe20000000000 */
[----:B------:R-:W-:-:S04]  /*0980*/  FADD R18, R0, -1 ;  /* 0xbf80000000127421 */ /* 0x000fc80000000000 */
[----:B------:R-:W-:Y:S01]  /*0990*/  FADD R0, R18, R18 ;  /* 0x0000001212007221 */ /* 0x000fe20000000000 */
[----:B------:R-:W0:Y:S03]  /*09a0*/  MUFU.RCP R19, R19 ;  /* 0x0000001300137308 */ /* 0x000e260000001000 */
[----:B0-----:R-:W-:-:S04]  /*09b0*/  FMUL R21, R19, R0 ;  /* 0x0000000013157220 */ /* 0x001fc80000400000 */
[----:B------:R-:W-:Y:S01]  /*09c0*/  FMUL R23, R21, R21 ;  /* 0x0000001515177220 */ /* 0x000fe20000400000 */
[----:B------:R-:W-:-:S03]  /*09d0*/  FADD R22, R18, -R21 ;  /* 0x8000001512167221 */ /* 0x000fc60000000000 */
[----:B------:R-:W-:-:S04]  /*09e0*/  FFMA R0, R23, R2, 0.01249298732727766037 ;  /* 0x3c4caf6317007423 */ /* 0x000fc80000000002 */
[----:B------:R-:W-:-:S04]  /*09f0*/  FFMA R0, R23, R0, 0.083333469927310943604 ;  /* 0x3daaaabd17007423 */ /* 0x000fc80000000000 */
[----:B------:R-:W-:Y:S01]  /*0a00*/  FMUL R0, R23, R0 ;  /* 0x0000000017007220 */ /* 0x000fe20000400000 */
[----:B------:R-:W-:-:S03]  /*0a10*/  FADD R23, R22, R22 ;  /* 0x0000001616177221 */ /* 0x000fc60000000000 */
[----:B------:R-:W-:Y:S01]  /*0a20*/  FMUL R20, R21, R0 ;  /* 0x0000000015147220 */ /* 0x000fe20000400000 */
[----:B------:R-:W-:Y:S01]  /*0a30*/  FSEL R0, -R3, -127, !P1 ;  /* 0xc2fe000003007808 */ /* 0x000fe20004800100 */
[----:B------:R-:W-:Y:S02]  /*0a40*/  FFMA R18, R18, -R21, R23 ;  /* 0x8000001512127223 */ /* 0x000fe40000000017 */
[----:B------:R-:W-:Y:S02]  /*0a50*/  FADD R22, R21, R20 ;  /* 0x0000001415167221 */ /* 0x000fe40000000000 */
[----:B------:R-:W-:Y:S01]  /*0a60*/  FADD R0, R0, R15 ;  /* 0x0000000f00007221 */ /* 0x000fe20000000000 */
[----:B------:R-:W-:Y:S01]  /*0a70*/  FMUL R18, R19, R18 ;  /* 0x0000001213127220 */ /* 0x000fe20000400000 */
[----:B------:R-:W-:Y:S02]  /*0a80*/  FADD R21, R21, -R22 ;  /* 0x8000001615157221 */ /* 0x000fe40000000000 */
[----:B------:R-:W-:-:S02]  /*0a90*/  @P0 FADD R0, R0, 1 ;  /* 0x3f80000000000421 */ /* 0x000fc40000000000 */
        /* <DEDUP_REMOVED lines=26> */
[----:B------:R0:W1:Y:S02]  /*0c40*/  FRND.TRUNC R20, R0 ;  /* 0x0000000000147307 */ /* 0x000064000020d000 */
[----:B0-----:R-:W-:-:S05]  /*0c50*/  FADD R0, |R16|, 2 ;  /* 0x4000000010007421 */ /* 0x001fca0000000200 */
[----:B------:R-:W-:Y:S02]  /*0c60*/  ISETP.GE.AND P3, PT, R0, 0x7f800000, PT ;  /* 0x7f8000000000780c */ /* 0x000fe40003f66270 */
[C---:B-1----:R-:W-:Y:S02]  /*0c70*/  FSETP.GT.AND P0, PT, |R20|.reuse, 126, PT ;  /* 0x42fc00001400780b */ /* 0x042fe40003f04200 */
[----:B------:R-:W-:-:S11]  /*0c80*/  LOP3.LUT R21, R20, 0x80000000, RZ, 0xc0, !PT ;  /* 0x8000000014157812 */ /* 0x000fd600078ec0ff */
[----:B------:R-:W-:Y:S02]  /*0c90*/  @P0 LOP3.LUT R20, R21, 0x42fc0000, RZ, 0xfc, !PT ;  /* 0x42fc000015140812 */ /* 0x000fe400078efcff */
[----:B------:R-:W-:-:S03]  /*0ca0*/  PRMT R21, R6, 0x9910, RZ ;  /* 0x0000991006157816 */ /* 0x000fc600000000ff */
[C---:B------:R-:W-:Y:S02]  /*0cb0*/  FFMA R19, R20.reuse, -0.69314718246459960938, R19 ;  /* 0xbf31721814137823 */ /* 0x040fe40000000013 */
[----:B------:R-:W-:Y:S02]  /*0cc0*/  IMAD.MOV.U32 R18, RZ, RZ, R21 ;  /* 0x000000ffff127224 */ /* 0x000fe400078e0015 */
[C---:B------:R-:W-:Y:S01]  /*0cd0*/  FFMA R19, R20.reuse, 1.9046542121259335545e-09, R19 ;  /* 0x3102e30814137823 */ /* 0x040fe20000000013 */
[----:B------:R-:W-:Y:S02]  /*0ce0*/  FADD R20, R20, 12583039 ;  /* 0x4b40007f14147421 */ /* 0x000fe40000000000 */
[----:B------:R-:W-:Y:S01]  /*0cf0*/  ISETP.NE.AND P1, PT, R18, 0x1, PT ;  /* 0x000000011200780c */ /* 0x000fe20003f25270 */
[----:B------:R-:W-:Y:S02]  /*0d00*/  FMUL R19, R19, 1.4426950216293334961 ;  /* 0x3fb8aa3b13137820 */ /* 0x000fe40000400000 */
[----:B------:R-:W-:-:S02]  /*0d10*/  SHF.L.U32 R20, R20, 0x17, RZ ;  /* 0x0000001714147819 */ /* 0x000fc400000006ff */
[----:B------:R-:W-:Y:S02]  /*0d20*/  FSEL R17, R17, 1, P1 ;  /* 0x3f80000011117808 */ /* 0x000fe40000800000 */
        /* <DEDUP_REMOVED lines=12> */
.L_x_243:
[----:B------:R-:W-:-:S07]  /*0df0*/  FADD R15, R16, 2 ;  /* 0x40000000100f7421 */ /* 0x000fce0000000000 */
.L_x_242:
[----:B------:R-:W-:Y:S05]  /*0e00*/  BSYNC B0 ;  /* 0x0000000000007941 */ /* 0x000fea0003800000 */
.L_x_241:
        /* <DEDUP_REMOVED lines=25> */
[C---:B------:R-:W-:Y:S02]  /*0fa0*/  FADD R22, R21.reuse, R20 ;  /* 0x0000001415167221 */ /* 0x040fe40000000000 */
[----:B------:R-:W-:Y:S01]  /*0fb0*/  FADD R0, R0, R19 ;  /* 0x0000001300007221 */ /* 0x000fe20000000000 */
[----:B------:R-:W-:Y:S01]  /*0fc0*/  FMUL R23, R18, R23 ;  /* 0x0000001712177220 */ /* 0x000fe20000400000 */
[----:B------:R-:W-:Y:S02]  /*0fd0*/  FADD R21, R21, -R22 ;  /* 0x8000001615157221 */ /* 0x000fe40000000000 */
[----:B------:R-:W-:-:S02]  /*0fe0*/  @P0 FADD R0, R0, 1 ;  /* 0x3f80000000000421 */ /* 0x000fc40000000000 */
[----:B------:R-:W-:Y:S02]  /*0ff0*/  FADD R20, R20, R21 ;  /* 0x0000001514147221 */ /* 0x000fe40000000000 */
[C---:B------:R-:W-:Y:S01]  /*1000*/  FMUL R16, R0.reuse, 0.693145751953125 ;  /* 0x3f31720000107820 */ /* 0x040fe20000400000 */
[----:B------:R-:W-:Y:S01]  /*1010*/  FMUL R0, R0, 1.428606765330187045e-06 ;  /* 0x35bfbe8e00007820 */ /* 0x000fe20000400000 */
[----:B------:R-:W-:-:S04]  /*1020*/  FADD R23, R23, R20 ;  /* 0x0000001417177221 */ /* 0x000fc80000000000 */
        /* <DEDUP_REMOVED lines=29> */
[----:B------:R-:W-:Y:S01]  /*1200*/  FFMA R16, R21, -0.69314718246459960938, R16 ;  /* 0xbf31721815107823 */ /* 0x000fe20000000010 */
[----:B------:R-:W-:-:S03]  /*1210*/  MOV R19, R20 ;  /* 0x0000001400137202 */ /* 0x000fc60000000f00 */
[C---:B------:R-:W-:Y:S01]  /*1220*/  FFMA R16, R21.reuse, 1.9046542121259335545e-09, R16 ;  /* 0x3102e30815107823 */ /* 0x040fe20000000010 */
[----:B------:R-:W-:Y:S01]  /*1230*/  FADD R21, R21, 12583039 ;  /* 0x4b40007f15157421 */ /* 0x000fe20000000000 */
[----:B------:R-:W-:Y:S02]  /*1240*/  ISETP.NE.AND P1, PT, R19, 0x1, PT ;  /* 0x000000011300780c */ /* 0x000fe40003f25270 */
[----:B------:R-:W-:Y:S02]  /*1250*/  FMUL R16, R16, 1.4426950216293334961 ;  /* 0x3fb8aa3b10107820 */ /* 0x000fe40000400000 */
[----:B------:R-:W-:Y:S02]  /*1260*/  SHF.L.U32 R21, R21, 0x17, RZ ;  /* 0x0000001715157819 */ /* 0x000fe400000006ff */
        /* <DEDUP_REMOVED lines=13> */
.L_x_246:
[----:B------:R-:W-:-:S07]  /*1340*/  FADD R16, R14, 2 ;  /* 0x400000000e107421 */ /* 0x000fce0000000000 */
.L_x_245:
[----:B------:R-:W-:Y:S05]  /*1350*/  BSYNC B0 ;  /* 0x0000000000007941 */ /* 0x000fea0003800000 */
.L_x_244:
[C---:B------:R-:W-:Y:S01]  /*1360*/  FMUL R0, |R13|.reuse, 16777216 ;  /* 0x4b8000000d007820 */ /* 0x040fe20000400200 */
[----:B------:R-:W-:Y:S01]  /*1370*/  FSETP.GEU.AND P1, PT, |R13|, 1.175494350822287508e-38, PT ;  /* 0x008000000d00780b */ /* 0x000fe20003f2e200 */
[----:B------:R-:W-:Y:S01]  /*1380*/  BSSY B0, `(.L_x_247) ;  /* 0x0000051000007945 */ /* 0x000fe20003800000 */
[----:B------:R-:W-:Y:S02]  /*1390*/  ISETP.NE.AND P2, PT, R9, RZ, PT ;  /* 0x000000ff0900720c */ /* 0x000fe40003f45270 */
[----:B------:R-:W-:Y:S02]  /*13a0*/  FSEL R0, R0, |R13|, !P1 ;  /* 0x4000000d00007208 */ /* 0x000fe40004800000 */
[----:B------:R-:W-:Y:S02]  /*13b0*/  FSEL R3, -R3, -127, !P1 ;  /* 0xc2fe000003037808 */ /* 0x000fe40004800100 */
[----:B------:R-:W-:-:S02]  /*13c0*/  LOP3.LUT R14, R0, 0x7fffff, RZ, 0xc0, !PT ;  /* 0x007fffff000e7812 */ /* 0x000fc400078ec0ff */
[----:B------:R-:W-:Y:S02]  /*13d0*/  SHF.R.U32.HI R0, RZ, 0x17, R0 ;  /* 0x00000017ff007819 */ /* 0x000fe40000011600 */
[----:B------:R-:W-:Y:S02]  /*13e0*/  LOP3.LUT R14, R14, 0x3f800000, RZ, 0xfc, !PT ;  /* 0x3f8000000e0e7812 */ /* 0x000fe400078efcff */
[----:B------:R-:W-:Y:S02]  /*13f0*/  I2FP.F32.U32 R0, R0 ;  /* 0x0000000000007245 */ /* 0x000fe40000201000 */
[----:B------:R-:W-:-:S03]  /*1400*/  FSETP.GT.AND P0, PT, R14, 1.4142135381698608398, PT ;  /* 0x3fb504f30e00780b */ /* 0x000fc60003f04000 */
[----:B------:R-:W-:-:S10]  /*1410*/  FADD R0, R3, R0 ;  /* 0x0000000003007221 */ /* 0x000fd40000000000 */
[----:B------:R-:W-:Y:S01]  /*1420*/  @P0 FMUL R14, R14, 0.5 ;  /* 0x3f0000000e0e0820 */ /* 0x000fe20000400000 */
[----:B------:R-:W-:-:S03]  /*1430*/  @P0 FADD R0, R0, 1 ;  /* 0x3f80000000000421 */ /* 0x000fc60000000000 */
        /* <DEDUP_REMOVED lines=12> */
[----:B------:R-:W-:-:S03]  /*1500*/  FFMA R21, R14, -R19, R21 ;  /* 0x800000130e157223 */ /* 0x000fc60000000015 */
[----:B------:R-:W-:Y:S01]  /*1510*/  FADD R20, R19, R2 ;  /* 0x0000000213147221 */ /* 0x000fe20000000000 */
[----:B------:R-:W-:-:S03]  /*1520*/  FMUL R21, R18, R21 ;  /* 0x0000001512157220 */ /* 0x000fc60000400000 */
[----:B------:R-:W-:-:S04]  /*1530*/  FADD R19, R19, -R20 ;  /* 0x8000001413137221 */ /* 0x000fc80000000000 */
        /* <DEDUP_REMOVED lines=22> */
[----:B------:R-:W-:Y:S01]  /*16a0*/  FADD R0, R0, R3 ;  /* 0x0000000300007221 */ /* 0x000fe20000000000 */
[----:B------:R-:W-:-:S05]  /*16b0*/  FADD R3, |R13|, 2 ;  /* 0x400000000d037421 */ /* 0x000fca0000000200 */
[----:B------:R-:W-:-:S04]  /*16c0*/  ISETP.GE.AND P3, PT, R3, 0x7f800000, PT ;  /* 0x7f8000000300780c */ /* 0x000fc80003f66270 */
[----:B------:R-:W-:Y:S01]  /*16d0*/  @!P1 IADD3 R2, R2, -0x1, RZ ;  /* 0xffffffff02029810 */ /* 0x000fe20007ffe0ff */
[----:B------:R-:W-:-:S04]  /*16e0*/  @!P1 FADD R0, R0, 7.62939453125e-06 ;  /* 0x3700000000009421 */ /* 0x000fc80000000000 */
[----:B------:R-:W-:-:S04]  /*16f0*/  FMUL R14, R2, 1.4426950216293334961 ;  /* 0x3fb8aa3b020e7820 */ /* 0x000fc80000400000 */
[----:B------:R0:W1:Y:S02]  /*1700*/  FRND.TRUNC R19, R14 ;  /* 0x0000000e00137307 */ /* 0x000064000020d000 */
[----:B0-----:R-:W-:-:S04]  /*1710*/  PRMT R14, R8, 0x9910, RZ ;  /* 0x00009910080e7816 */ /* 0x001fc800000000ff */
[----:B------:R-:W-:Y:S02]  /*1720*/  ISETP.NE.AND P1, PT, R14, 0x1, PT ;  /* 0x000000010e00780c */ /* 0x000fe40003f25270 */
[C---:B-1----:R-:W-:Y:S02]  /*1730*/  FSETP.GT.AND P0, PT, |R19|.reuse, 126, PT ;  /* 0x42fc00001300780b */ /* 0x042fe40003f04200 */
[----:B------:R-:W-:Y:S02]  /*1740*/  LOP3.LUT R18, R19, 0x80000000, RZ, 0xc0, !PT ;  /* 0x8000000013127812 */ /* 0x000fe400078ec0ff */
[----:B------:R-:W-:-:S09]  /*1750*/  FSEL R16, R16, 1, P1 ;  /* 0x3f80000010107808 */ /* 0x000fd20000800000 */
[----:B------:R-:W-:-:S05]  /*1760*/  @P0 LOP3.LUT R19, R18, 0x42fc0000, RZ, 0xfc, !PT ;  /* 0x42fc000012130812 */ /* 0x000fca00078efcff */
[----:B------:R-:W-:-:S04]  /*1770*/  FFMA R2, R19, -0.69314718246459960938, R2 ;  /* 0xbf31721813027823 */ /* 0x000fc80000000002 */
[C---:B------:R-:W-:Y:S01]  /*1780*/  FFMA R2, R19.reuse, 1.9046542121259335545e-09, R2 ;  /* 0x3102e30813027823 */ /* 0x040fe20000000002 */
[----:B------:R-:W-:-:S03]  /*1790*/  FADD R19, R19, 12583039 ;  /* 0x4b40007f13137421 */ /* 0x000fc60000000000 */
[----:B------:R-:W-:Y:S01]  /*17a0*/  FMUL R2, R2, 1.4426950216293334961 ;  /* 0x3fb8aa3b02027820 */ /* 0x000fe20000400000 */
[----:B------:R-:W-:-:S05]  /*17b0*/  IMAD.SHL.U32 R19, R19, 0x800000, RZ ;  /* 0x0080000013137824 */ /* 0x000fca00078e00ff */
        /* <DEDUP_REMOVED lines=12> */
.L_x_249:
[----:B------:R-:W-:-:S07]  /*1880*/  FADD R19, R13, 2 ;  /* 0x400000000d137421 */ /* 0x000fce0000000000 */
.L_x_248:
[----:B------:R-:W-:Y:S05]  /*1890*/  BSYNC B0 ;  /* 0x0000000000007941 */ /* 0x000fea0003800000 */
.L_x_247:
[----:B------:R-:W-:Y:S01]  /*18a0*/  PRMT R0, R9, 0x9910, RZ ;  /* 0x0000991009007816 */ /* 0x000fe200000000ff */
[----:B------:R-:W-:Y:S01]  /*18b0*/  FADD R13, -R17, R16 ;  /* 0x00000010110d7221 */ /* 0x000fe20000000100 */
[----:B------:R-:W-:Y:S02]  /*18c0*/  BSSY B0, `(.L_x_250) ;  /* 0x0000037000007945 */ /* 0x000fe40003800000 */
[----:B------:R-:W-:Y:S02]  /*18d0*/  ISETP.NE.AND P0, PT, R0, 0x1, PT ;  /* 0x000000010000780c */ /* 0x000fe40003f05270 */
[----:B------:R-:W-:Y:S02]  /*18e0*/  FSETP.EQ.AND P1, PT, |R13|, RZ, PT ;  /* 0x000000ff0d00720b */ /* 0x000fe40003f22200 */
[----:B------:R-:W-:-:S05]  /*18f0*/  FSEL R14, R19, 1, P0 ;  /* 0x3f800000130e7808 */ /* 0x000fca0000000000 */
[----:B------:R-:W-:-:S05]  /*1900*/  FADD R14, -R15, R14 ;  /* 0x0000000e0f0e7221 */ /* 0x000fca0000000100 */
[C---:B------:R-:W-:Y:S02]  /*1910*/  FSETP.NEU.AND P0, PT, |R14|.reuse, RZ, PT ;  /* 0x000000ff0e00720b */ /* 0x040fe40003f0d200 */
[----:B------:R-:W-:-:S11]  /*1920*/  LOP3.LUT R15, R14, 0x80000000, RZ, 0xc0, !PT ;  /* 0x800000000e0f7812 */ /* 0x000fd600078ec0ff */
[----:B------:R-:W-:Y:S05]  /*1930*/  @!P0 BRA P1, `(.L_x_251) ;  /* 0x000002d000008947 */ /* 0x000fea0000800000 */
[----:B------:R-:W-:Y:S02]  /*1940*/  FSETP.NEU.AND P0, PT, |R14|, +INF , PT ;  /* 0x7f8000000e00780b */ /* 0x000fe40003f0d200 */
[----:B------:R-:W-:-:S13]  /*1950*/  FSETP.EQ.AND P1, PT, |R13|, +INF , PT ;  /* 0x7f8000000d00780b */ /* 0x000fda0003f22200 */
[----:B------:R-:W-:Y:S05]  /*1960*/  @!P0 BRA P1, `(.L_x_252) ;  /* 0x0000026000008947 */ /* 0x000fea0000800000 */
[----:B------:R-:W-:Y:S01]  /*1970*/  BSSY B2, `(.L_x_253) ;  /* 0x0000005000027945 */ /* 0x000fe20003800000 */
[CC--:B------:R-:W-:Y:S02]  /*1980*/  FMNMX R21, |R14|.reuse, |R13|.reuse, !PT ;  /* 0x4000000d0e157209 */ /* 0x0c0fe40007800200 */
[----:B------:R-:W-:Y:S02]  /*1990*/  FMNMX R0, |R14|, |R13|, PT ;  /* 0x4000000d0e007209 */ /* 0x000fe40003800200 */
[----:B------:R-:W-:-:S07]  /*19a0*/  MOV R2, 0x19c0 ;  /* 0x000019c000027802 */ /* 0x000fce0000000f00 */
[----:B-----5:R-:W-:Y:S05]  /*19b0*/  CALL.REL.NOINC `($phase_shift_decode_hdr$__cuda_sm3x_div_rn_noftz_f32) ;  /* 0x00000ff000007944 */ /* 0x020fea0003c00000 */
[----:B------:R-:W-:Y:S05]  /*19c0*/  BSYNC B2 ;  /* 0x0000000000027941 */ /* 0x000fea0003800000 */
.L_x_253:
[----:B------:R-:W-:Y:S01]  /*19d0*/  FMUL R0, R3, R3 ;  /* 0x0000000303007220 */ /* 0x000fe20000400000 */
[----:B------:R-:W-:Y:S03]  /*19e0*/  BSSY B1, `(.L_x_254) ;  /* 0x0000015000017945 */ /* 0x000fe60003800000 */
[----:B------:R-:W-:-:S04]  /*19f0*/  FADD R17, R0, 11.33538818359375 ;  /* 0x41355dc000117421 */ /* 0x000fc80000000000 */
[----:B------:R-:W-:-:S04]  /*1a00*/  FFMA R17, R0, R17, 28.84246826171875 ;  /* 0x41e6bd6000117423 */ /* 0x000fc80000000011 */
[----:B------:R-:W-:Y:S01]  /*1a10*/  FFMA R19, R0, R17, 19.6966705322265625 ;  /* 0x419d92c800137423 */ /* 0x000fe20000000011 */
[----:B------:R-:W-:-:S04]  /*1a20*/  MOV R17, 0x3f52c7ea ;  /* 0x3f52c7ea00117802 */ /* 0x000fc80000000f00 */
[----:B------:R-:W-:Y:S01]  /*1a30*/  IADD3 R2, R19, 0x1800000, RZ ;  /* 0x0180000013027810 */ /* 0x000fe20007ffe0ff */
[----:B------:R-:W-:-:S03]  /*1a40*/  FFMA R17, R0, -R17, -5.6748671531677246094 ;  /* 0xc0b5988300117423 */ /* 0x000fc60000000811 */
[----:B------:R-:W-:Y:S01]  /*1a50*/  LOP3.LUT R2, R2, 0x7f800000, RZ, 0xc0, !PT ;  /* 0x7f80000002027812 */ /* 0x000fe200078ec0ff */
[----:B------:R-:W-:-:S03]  /*1a60*/  FFMA R17, R0, R17, -6.5655550956726074219 ;  /* 0xc0d2190700117423 */ /* 0x000fc60000000011 */
[----:B------:R-:W-:Y:S01]  /*1a70*/  ISETP.GT.U32.AND P0, PT, R2, 0x1ffffff, PT ;  /* 0x01ffffff0200780c */ /* 0x000fe20003f04070 */
[----:B------:R-:W-:-:S04]  /*1a80*/  FMUL R16, R0, R17 ;  /* 0x0000001100107220 */ /* 0x000fc80000400000 */
[----:B------:R-:W-:-:S08]  /*1a90*/  FMUL R16, R16, R3 ;  /* 0x0000000310107220 */ /* 0x000fd00000400000 */
[----:B------:R-:W-:Y:S05]  /*1aa0*/  @P0 BRA `(.L_x_255) ;  /* 0x0000004000000947 */ /* 0x000fea0003800000 */
[----:B------:R-:W-:-:S07]  /*1ab0*/  MOV R18, 0x1ad0 ;  /* 0x00001ad000127802 */ /* 0x000fce0000000f00 */
[----:B------:R-:W-:Y:S05]  /*1ac0*/  CALL.REL.NOINC `($phase_shift_decode_hdr$__cuda_sm20_rcp_rn_f32_slowpath) ;  /* 0x00000b9000007944 */ /* 0x000fea0003c00000 */
[----:B------:R-:W-:Y:S01]  /*1ad0*/  MOV R0, R17 ;  /* 0x0000001100007202 */ /* 0x000fe20000000f00 */
[----:B------:R-:W-:Y:S06]  /*1ae0*/  BRA `(.L_x_256) ;  /* 0x0000004000007947 */ /* 0x000fec0003800000 */
.L_x_255:
[----:B------:R-:W0:Y:S02]  /*1af0*/  MUFU.RCP R0, R19 ;  /* 0x0000001300007308 */ /* 0x000e240000001000 */
[----:B0-----:R-:W-:-:S04]  /*1b00*/  FFMA R2, R19, R0, -1 ;  /* 0xbf80000013027423 */ /* 0x001fc80000000000 */
[----:B------:R-:W-:-:S04]  /*1b10*/  FADD.FTZ R17, -R2, -RZ ;  /* 0x800000ff02117221 */ /* 0x000fc80000010100 */
[----:B------:R-:W-:-:S07]  /*1b20*/  FFMA R0, R0, R17, R0 ;  /* 0x0000001100007223 */ /* 0x000fce0000000000 */
.L_x_256:
[----:B------:R-:W-:Y:S05]  /*1b30*/  BSYNC B1 ;  /* 0x0000000000017941 */ /* 0x000fea0003800000 */
.L_x_254:
[----:B------:R-:W-:Y:S01]  /*1b40*/  FSETP.GT.AND P0, PT, |R14|, |R13|, PT ;  /* 0x4000000d0e00720b */ /* 0x000fe20003f04200 */
[----:B------:R-:W-:Y:S01]  /*1b50*/  FFMA R0, R16, R0, R3 ;  /* 0x0000000010007223 */ /* 0x000fe20000000003 */
[----:B------:R-:W-:Y:S01]  /*1b60*/  ISETP.GE.AND P2, PT, R13, RZ, PT ;  /* 0x000000ff0d00720c */ /* 0x000fe20003f46270 */
[----:B------:R-:W-:-:S05]  /*1b70*/  FADD R13, |R14|, |R13| ;  /* 0x4000000d0e0d7221 */ /* 0x000fca0000000200 */
[----:B------:R-:W-:-:S05]  /*1b80*/  FSETP.GTU.AND P1, PT, R13, +INF , PT ;  /* 0x7f8000000d00780b */ /* 0x000fca0003f2c000 */
[----:B------:R-:W-:-:S04]  /*1b90*/  @P0 FADD R0, -R0, 1.5707963705062866211 ;  /* 0x3fc90fdb00000421 */ /* 0x000fc80000000100 */
[----:B------:R-:W-:-:S05]  /*1ba0*/  @!P2 FADD R0, -R0, 3.1415927410125732422 ;  /* 0x40490fdb0000a421 */ /* 0x000fca0000000100 */
[----:B------:R-:W-:Y:S01]  /*1bb0*/  @!P1 LOP3.LUT R13, R0, R15, RZ, 0xfc, !PT ;  /* 0x0000000f000d9212 */ /* 0x000fe200078efcff */
[----:B------:R-:W-:Y:S06]  /*1bc0*/  BRA `(.L_x_257) ;  /* 0x0000006000007947 */ /* 0x000fec0003800000 */
.L_x_252:
[----:B------:R-:W-:-:S04]  /*1bd0*/  SHF.R.S32.HI R13, RZ, 0x1f, R13 ;  /* 0x0000001fff0d7819 */ /* 0x000fc8000001140d */
[----:B------:R-:W-:-:S04]  /*1be0*/  LOP3.LUT R0, R13, 0xcdbc09, RZ, 0xc0, !PT ;  /* 0x00cdbc090d007812 */ /* 0x000fc800078ec0ff */
[----:B------:R-:W-:Y:S01]  /*1bf0*/  IADD3 R13, R15, 0x3f490fdb, R0 ;  /* 0x3f490fdb0f0d7810 */ /* 0x000fe20007ffe000 */
[----:B------:R-:W-:Y:S06]  /*1c00*/  BRA `(.L_x_257) ;  /* 0x0000002000007947 */ /* 0x000fec0003800000 */
.L_x_251:
[----:B------:R-:W-:-:S04]  /*1c10*/  SHF.R.S32.HI R0, RZ, 0x1f, R13 ;  /* 0x0000001fff007819 */ /* 0x000fc8000001140d */
[----:B------:R-:W-:-:S07]  /*1c20*/  LOP3.LUT R13, R15, 0x40490fdb, R0, 0xf8, !PT ;  /* 0x40490fdb0f0d7812 */ /* 0x000fce00078ef800 */
.L_x_257:
[----:B------:R-:W-:Y:S05]  /*1c30*/  BSYNC B0 ;  /* 0x0000000000007941 */ /* 0x000fea0003800000 */
.L_x_250:
[----:B------:R0:W1:Y:S01]  /*1c40*/  F2F.F64.F32 R2, R13 ;  /* 0x0000000d00027310 */ /* 0x0000620000201800 */
[C---:B------:R-:W-:Y:S01]  /*1c50*/  LOP3.LUT R0, R12.reuse, 0x1, RZ, 0xc0, !PT ;  /* 0x000000010c007812 */ /* 0x040fe200078ec0ff */
[----:B------:R-:W2:Y:S01]  /*1c60*/  I2F.U16 R21, R8 ;  /* 0x0000000800157306 */ /* 0x000ea20000101000 */
[----:B------:R-:W-:Y:S01]  /*1c70*/  MOV R18, 0x54442d11 ;  /* 0x54442d1100127802 */ /* 0x000fe20000000f00 */
[----:B------:R-:W-:Y:S01]  /*1c80*/  IMAD.MOV.U32 R19, RZ, RZ, 0x401921fb ;  /* 0x401921fbff137424 */ /* 0x000fe200078e00ff */
[----:B------:R-:W-:Y:S01]  /*1c90*/  PRMT R24, R12, 0x9910, RZ ;  /* 0x000099100c187816 */ /* 0x000fe200000000ff */
[----:B------:R-:W-:Y:S01]  /*1ca0*/  BSSY B0, `(.L_x_258) ;  /* 0x0000036000007945 */ /* 0x000fe20003800000 */
[----:B0-----:R-:W0:Y:S01]  /*1cb0*/  I2F.U16 R13, R9 ;  /* 0x00000009000d7306 */ /* 0x001e220000101000 */
[----:B-1----:R-:W1:-:S06]  /*1cc0*/  DADD R2, -R2, c[0x2][0x0] ;  /* 0x0080000002027629 */ /* 0x002e4c0000000100 */
[----:B-1----:R1:W3:Y:S04]  /*1cd0*/  F2F.F32.F64 R20, R2 ;  /* 0x0000000200147310 */ /* 0x0022e80000301000 */
[----:B-1----:R-:W2:Y:S01]  /*1ce0*/  I2F.U16 R2, R6 ;  /* 0x0000000600027306 */ /* 0x002ea20000101000 */
[----:B------:R-:W1:Y:S01]  /*1cf0*/  MUFU.RCP64H R3, 6.283184051513671875 ;  /* 0x401921fb00037908 */ /* 0x000e620000001800 */
[----:B---3--:R-:W3:Y:S01]  /*1d00*/  F2F.F64.F32 R14, R20 ;  /* 0x00000014000e7310 */ /* 0x008ee20000201800 */
[----:B--2---:R-:W-:Y:S01]  /*1d10*/  FADD R22, -R2, R21 ;  /* 0x0000001502167221 */ /* 0x004fe20000000100 */
[----:B------:R-:W-:Y:S01]  /*1d20*/  MOV R2, 0x1 ;  /* 0x0000000100027802 */ /* 0x000fe20000000f00 */
[----:B---3--:R-:W2:-:S04]  /*1d30*/  DSETP.GT.AND P0, PT, R14, c[0x2][0x8], PT ;  /* 0x008002000e00762a */ /* 0x008e880003f04000 */
[----:B------:R-:W3:Y:S01]  /*1d40*/  F2F.F64.F32 R22, R22 ;  /* 0x0000001600167310 */ /* 0x000ee20000201800 */
[----:B-1----:R-:W1:Y:S01]  /*1d50*/  DFMA R18, R2, -R18, 1 ;  /* 0x3ff000000212742b */ /* 0x002e620000000812 */
[----:B--2---:R-:W-:-:S05]  /*1d60*/  ISETP.EQ.AND P0, PT, R0, RZ, P0 ;  /* 0x000000ff0000720c */ /* 0x004fca0000702270 */
[----:B-1----:R-:W1:-:S06]  /*1d70*/  DFMA R18, R18, R18, R18 ;  /* 0x000000121212722b */ /* 0x002e4c0000000012 */
[----:B-1----:R1:W-:Y:S01]  /*1d80*/  DFMA R2, R2, R18, R2 ;  /* 0x000000120202722b */ /* 0x0023e20000000002 */
[----:B---3--:R-:W2:Y:S03]  /*1d90*/  F2F.F32.F64 R23, |R22| ;  /* 0x4000001600177310 */ /* 0x008ea60000301000 */
[----:B------:R-:W3:Y:S01]  /*1da0*/  @P0 DADD R14, R14, c[0x2][0x10] ;  /* 0x008004000e0e0629 */ /* 0x000ee20000000000 */
[----:B-1----:R-:W1:Y:S04]  /*1db0*/  S2R R18, SR_TID.X ;  /* 0x0000000000127919 */ /* 0x002e680000002100 */
[----:B------:R-:W1:Y:S01]  /*1dc0*/  S2R R19, SR_CTAID.X ;  /* 0x0000000000137919 */ /* 0x000e620000002500 */
[----:B---3--:R-:W3:Y:S02]  /*1dd0*/  @P0 F2F.F32.F64 R20, R14 ;  /* 0x0000000e00140310 */ /* 0x008ee40000301000 */
[----:B---3--:R-:W3:Y:S02]  /*1de0*/  F2F.F64.F32 R16, R20 ;  /* 0x0000001400107310 */ /* 0x008ee40000201800 */
[----:B---3--:R-:W3:-:S06]  /*1df0*/  DSETP.GEU.AND P0, PT, R16, c[0x2][0x18], PT ;  /* 0x008006001000762a */ /* 0x008ecc0003f0e000 */
[----:B---3--:R-:W-:Y:S02]  /*1e00*/  ISETP.NE.AND P0, PT, R0, RZ, !P0 ;  /* 0x000000ff0000720c */ /* 0x008fe40004705270 */
[----:B------:R-:W0:Y:S11]  /*1e10*/  I2F.U16 R0, R7 ;  /* 0x0000000700007306 */ /* 0x000e360000101000 */
[----:B------:R-:W3:Y:S01]  /*1e20*/  @P0 DADD R16, R16, c[0x2][0x20] ;  /* 0x0080080010100629 */ /* 0x000ee20000000000 */
[----:B0-----:R-:W-:-:S05]  /*1e30*/  FADD R0, -R0, R13 ;  /* 0x0000000d00007221 */ /* 0x001fca0000000100 */
[----:B---3--:R-:W0:Y:S02]  /*1e40*/  @P0 F2F.F32.F64 R20, R16 ;  /* 0x0000001000140310 */ /* 0x008e240000301000 */
[----:B0----5:R-:W-:Y:S02]  /*1e50*/  FMUL R14, R11, R20 ;  /* 0x000000140b0e7220 */ /* 0x021fe40000400000 */
[----:B------:R0:W3:Y:S04]  /*1e60*/  F2F.F64.F32 R20, R0 ;  /* 0x0000000000147310 */ /* 0x0000e80000201800 */
[----:B------:R-:W4:Y:S01]  /*1e70*/  F2F.F64.F32 R14, R14 ;  /* 0x0000000e000e7310 */ /* 0x000f220000201800 */
[----:B0-----:R-:W-:-:S04]  /*1e80*/  LEA.HI R0, R24, R24, RZ, 0x1 ;  /* 0x0000001818007211 */ /* 0x001fc800078f08ff */
[----:B------:R-:W-:Y:S01]  /*1e90*/  SHF.R.S32.HI R0, RZ, 0x1, R0 ;  /* 0x00000001ff007819 */ /* 0x000fe20000011400 */
[----:B---3--:R-:W2:Y:S03]  /*1ea0*/  F2F.F32.F64 R20, |R20| ;  /* 0x4000001400147310 */ /* 0x008ea60000301000 */
[----:B------:R-:W-:Y:S01]  /*1eb0*/  I2FP.F32.S32 R0, R0 ;  /* 0x0000000000007245 */ /* 0x000fe20000201400 */
[----:B----4-:R-:W0:Y:S01]  /*1ec0*/  DMUL R16, R14, R2 ;  /* 0x000000020e107228 */ /* 0x010e220000000000 */
[----:B------:R-:W-:-:S05]  /*1ed0*/  FSETP.GTU.AND P1, PT, |R15|, 6.4490557925156731238e-37, PT ;  /* 0x035b73330f00780b */ /* 0x000fca0003f2c200 */
[----:B0-----:R-:W0:-:S06]  /*1ee0*/  DFMA R12, R16, c[0x2][0x10], R14 ;  /* 0x00800400100c7a2b */ /* 0x001e0c000000000e */
[----:B0-----:R0:W3:Y:S01]  /*1ef0*/  DFMA R2, R2, R12, R16 ;  /* 0x0000000c0202722b */ /* 0x0010e20000000010 */
[----:B--2---:R-:W-:Y:S01]  /*1f00*/  FADD R23, R20, R23 ;  /* 0x0000001714177221 */ /* 0x004fe20000000000 */
[----:B0-----:R-:W-:Y:S01]  /*1f10*/  FMUL R12, R11, R0 ;  /* 0x000000000b0c7220 */ /* 0x001fe20000400000 */
[----:B------:R-:W-:Y:S01]  /*1f20*/  MOV R20, 0x4 ;  /* 0x0000000400147802 */ /* 0x000fe20000000f00 */
[----:B-1----:R-:W-:Y:S01]  /*1f30*/  IMAD R11, R19, c[0x0][0x0], R18 ;  /* 0x00000000130b7a24 */ /* 0x002fe200078e0212 */
[----:B------:R-:W0:Y:S03]  /*1f40*/  F2I.TRUNC.NTZ R16, R23 ;  /* 0x0000001700107305 */ /* 0x000e26000020f100 */
[----:B------:R-:W1:Y:S02]  /*1f50*/  F2F.F64.F32 R12, R12 ;  /* 0x0000000c000c7310 */ /* 0x000e640000201800 */
[----:B---3--:R-:W-:-:S05]  /*1f60*/  FFMA R0, RZ, 2.3926990032196044922, R3 ;  /* 0x401921fbff007823 */ /* 0x008fca0000000003 */
[----:B------:R-:W-:Y:S02]  /*1f70*/  FSETP.GT.AND P0, PT, |R0|, 4.8978884574313168671e-40, PT ;  /* 0x000555550000780b */ /* 0x000fe40003f04200 */
[----:B------:R-:W-:Y:S01]  /*1f80*/  I2FP.F32.S32 R0, R10 ;  /* 0x0000000a00007245 */ /* 0x000fe20000201400 */
[----:B------:R-:W-:Y:S01]  /*1f90*/  IMAD.WIDE R10, R11, R20, c[0x0][0x178] ;  /* 0x00005e000b0a7625 */ /* 0x000fe200078e0214 */
[----:B0-----:R-:W-:-:S09]  /*1fa0*/  I2FP.F32.S32 R16, R16 ;  /* 0x0000001000107245 */ /* 0x001fd20000201400 */
[----:B------:R-:W-:Y:S05]  /*1fb0*/  @P0 BRA P1, `(.L_x_259) ;  /* 0x0000004000000947 */ /* 0x000fea0000800000 */
[----:B-1----:R-:W-:-:S07]  /*1fc0*/  MOV R2, 0x1fe0 ;  /* 0x00001fe000027802 */ /* 0x002fce0000000f00 */
[----:B------:R-:W-:Y:S05]  /*1fd0*/  CALL.REL.NOINC `($phase_shift_decode_hdr$__cuda_sm20_div_f64_slowpath_v2) ;  /* 0x000001c000007944 */ /* 0x000fea0003c00000 */
[----:B------:R-:W-:Y:S02]  /*1fe0*/  MOV R2, R22 ;  /* 0x0000001600027202 */ /* 0x000fe40000000f00 */
[----:B------:R-:W-:-:S07]  /*1ff0*/  MOV R3, R23 ;  /* 0x0000001700037202 */ /* 0x000fce0000000f00 */
.L_x_259:
[----:B-1----:R-:W-:Y:S05]  /*2000*/  BSYNC B0 ;  /* 0x0000000000007941 */ /* 0x002fea0003800000 */
.L_x_258:
[----:B------:R0:W1:Y:S02]  /*2010*/  DADD R12, R12, R2 ;  /* 0x000000000c0c7229 */ /* 0x0000640000000002 */
[----:B0-----:R-:W-:-:S05]  /*2020*/  FADD R3, R0, 10 ;  /* 0x4120000000037421 */ /* 0x001fca0000000000 */
[----:B------:R-:W-:-:S03]  /*2030*/  FSETP.GTU.AND P0, PT, R16, R3, PT ;  /* 0x000000031000720b */ /* 0x000fc60003f0c000 */
[----:B-1----:R-:W0:Y:S02]  /*2040*/  F2F.F32.F64 R13, R12 ;  /* 0x0000000c000d7310 */ /* 0x002e240000301000 */
[----:B0-----:R0:W-:Y:S08]  /*2050*/  STG.E [R10.64], R13 ;  /* 0x0000000d0a007986 */ /* 0x0011f0000c101904 */
[----:B------:R0:W-:Y:S01]  /*2060*/  @!P0 STG.E.U16 [R4.64], RZ ;  /* 0x000000ff04008986 */ /* 0x0001e2000c101504 */
[----:B------:R-:W-:Y:S05]  /*2070*/  @!P0 EXIT ;  /* 0x000000000000894d */ /* 0x000fea0003800000 */
[----:B------:R-:W1:Y:S01]  /*2080*/  I2F.U16 R6, R6 ;  /* 0x0000000600067306 */ /* 0x000e620000101000 */
[----:B------:R-:W1:Y:S01]  /*2090*/  I2F.U16 R3, R8 ;  /* 0x0000000800037306 */ /* 0x000e620000101000 */
[----:B------:R-:W2:Y:S01]  /*20a0*/  I2F.U16 R7, R7 ;  /* 0x0000000700077306 */ /* 0x000ea20000101000 */
[----:B------:R-:W2:Y:S01]  /*20b0*/  I2F.U16 R0, R9 ;  /* 0x0000000900007306 */ /* 0x000ea20000101000 */
[----:B01----:R-:W-:Y:S01]  /*20c0*/  FADD R10, -R6, R3 ;  /* 0x00000003060a7221 */ /* 0x003fe20000000100 */
[----:B--2---:R-:W-:-:S04]  /*20d0*/  FADD R0, -R7, R0 ;  /* 0x0000000007007221 */ /* 0x004fc80000000100 */
[----:B------:R-:W0:Y:S01]  /*20e0*/  F2F.F64.F32 R2, R0 ;  /* 0x0000000000027310 */ /* 0x000e220000201800 */
[----:B------:R-:W1:Y:S01]  /*20f0*/  F2F.F64.F32 R10, R10 ;  /* 0x0000000a000a7310 */ /* 0x000e620000201800 */
[----:B0-----:R-:W0:Y:S01]  /*2100*/  F2F.F32.F64 R2, |R2| ;  /* 0x4000000200027310 */ /* 0x001e220000301000 */
[----:B-1----:R-:W0:Y:S02]  /*2110*/  F2F.F32.F64 R11, |R10| ;  /* 0x4000000a000b7310 */ /* 0x002e240000301000 */
[----:B0-----:R-:W-:-:S04]  /*2120*/  FADD R12, R2, R11 ;  /* 0x0000000b020c7221 */ /* 0x001fc80000000000 */
[----:B------:R-:W0:Y:S02]  /*2130*/  F2I.TRUNC.NTZ R7, R12 ;  /* 0x0000000c00077305 */ /* 0x000e24000020f100 */
[----:B0-----:R-:W-:Y:S01]  /*2140*/  STG.E.U16 [R4.64], R7 ;  /* 0x0000000704007986 */ /* 0x001fe2000c101504 */
[----:B------:R-:W-:Y:S05]  /*2150*/  EXIT ;  /* 0x000000000000794d */ /* 0x000fea0003800000 */
.L_x_237:
[----:B------:R-:W-:-:S05]  /*2160*/  IMAD.MOV.U32 R7, RZ, RZ, 0x7fc00000 ;  /* 0x7fc00000ff077424 */ /* 0x000fca00078e00ff */
[----:B------:R-:W-:Y:S04]  /*2170*/  STG.E [R2.64], R7 ;  /* 0x0000000702007986 */ /* 0x000fe8000c101904 */
[----:B------:R-:W-:Y:S01]  /*2180*/  STG.E.U16 [R4.64], RZ ;  /* 0x000000ff04007986 */ /* 0x000fe2000c101504 */
[----:B------:R-:W-:Y:S05]  /*2190*/  EXIT ;  /* 0x000000000000794d */ /* 0x000fea0003800000 */
        .weak           $phase_shift_decode_hdr$__cuda_sm20_div_f64_slowpath_v2
        .type           $phase_shift_decode_hdr$__cuda_sm20_div_f64_slowpath_v2,@function
        .size           $phase_shift_decode_hdr$__cuda_sm20_div_f64_slowpath_v2,($phase_shift_decode_hdr$__cuda_sm20_rcp_rn_f32_slowpath - $phase_shift_decode_hdr$__cuda_sm20_div_f64_slowpath_v2)
$phase_shift_decode_hdr$__cuda_sm20_div_f64_slowpath_v2:
[----:B------:R-:W0:Y:S01]  /*21a0*/  MUFU.RCP64H R19, 4.6862127533031956965e-154 ;  /* 0x201921fb00137908 */ /* 0x000e220000001800 */
[----:B------:R-:W-:Y:S01]  /*21b0*/  MOV R20, 0x54442d11 ;  /* 0x54442d1100147802 */ /* 0x000fe20000000f00 */
[----:B------:R-:W-:Y:S01]  /*21c0*/  BSSY B1, `(.L_x_260) ;  /* 0x0000047000017945 */ /* 0x000fe20003800000 */
[----:B------:R-:W-:Y:S02]  /*21d0*/  MOV R21, 0x201921fb ;  /* 0x201921fb00157802 */ /* 0x000fe40000000f00 */
[----:B------:R-:W-:-:S02]  /*21e0*/  MOV R18, 0x1 ;  /* 0x0000000100127802 */ /* 0x000fc40000000f00 */
[----:B------:R-:W-:Y:S02]  /*21f0*/  LOP3.LUT R17, R15, 0x7f800000, RZ, 0xc0, !PT ;  /* 0x7f8000000f117812 */ /* 0x000fe400078ec0ff */
[----:B------:R-:W-:Y:S02]  /*2200*/  MOV R3, 0x5ff00000 ;  /* 0x5ff0000000037802 */ /* 0x000fe40000000f00 */
[----:B------:R-:W-:Y:S01]  /*2210*/  ISETP.GE.U32.AND P0, PT, R17, 0x3e800000, PT ;  /* 0x3e8000001100780c */ /* 0x000fe20003f06070 */
[----:B0-----:R-:W0:-:S06]  /*2220*/  DFMA R20, R18, -R20, 1 ;  /* 0x3ff000001214742b */ /* 0x001e0c0000000814 */
[----:B0-----:R0:W1:Y:S02]  /*2230*/  DFMA R22, R20, R20, R20 ;  /* 0x000000141416722b */ /* 0x0010640000000014 */
[----:B0-----:R-:W-:Y:S01]  /*2240*/  SEL R21, R3, 0x1ff00000, !P0 ;  /* 0x1ff0000003157807 */ /* 0x001fe20004000000 */
[----:B------:R-:W-:-:S03]  /*2250*/  IMAD.MOV.U32 R20, RZ, RZ, RZ ;  /* 0x000000ffff147224 */ /* 0x000fc600078e00ff */
[----:B-1----:R-:W-:-:S04]  /*2260*/  DFMA R18, R18, R22, R18 ;  /* 0x000000161212722b */ /* 0x002fc80000000012 */
[----:B------:R-:W0:-:S06]  /*2270*/  DMUL R20, R14, R20 ;  /* 0x000000140e147228 */ /* 0x000e0c0000000000 */
[----:B0-----:R-:W0:-:S06]  /*2280*/  DMUL R22, R20, R18 ;  /* 0x0000001214167228 */ /* 0x001e0c0000000000 */
[----:B0-----:R-:W0:-:S06]  /*2290*/  DFMA R20, R22, c[0x2][0x28], R20 ;  /* 0x00800a0016147a2b */ /* 0x001e0c0000000014 */
[----:B0-----:R-:W0:-:S06]  /*22a0*/  DFMA R22, R18, R20, R22 ;  /* 0x000000141216722b */ /* 0x001e0c0000000016 */
[----:B0-----:R-:W0:-:S14]  /*22b0*/  DSETP.GT.AND P0, PT, |R22|, RZ, PT ;  /* 0x000000ff1600722a */ /* 0x001e1c0003f04200 */
[----:B0-----:R-:W-:Y:S05]  /*22c0*/  @!P0 BRA `(.L_x_261) ;  /* 0x000002c000008947 */ /* 0x001fea0003800000 */
[----:B------:R-:W-:Y:S01]  /*22d0*/  ISETP.GT.U32.AND P0, PT, R17, 0x3e7fffff, PT ;  /* 0x3e7fffff1100780c */ /* 0x000fe20003f04070 */
[----:B------:R-:W0:Y:S01]  /*22e0*/  DMUL R20, R22, 7.4583407312002067433e-155 ;  /* 0x1ff0000016147828 */ /* 0x000e220000000000 */
[----:B------:R-:W-:Y:S02]  /*22f0*/  MOV R18, RZ ;  /* 0x000000ff00127202 */ /* 0x000fe40000000f00 */
[----:B------:R-:W-:-:S06]  /*2300*/  SEL R19, R3, 0x1ff00000, P0 ;  /* 0x1ff0000003137807 */ /* 0x000fcc0000000000 */
[----:B------:R-:W1:-:S04]  /*2310*/  DMUL R22, R22, R18 ;  /* 0x0000001216167228 */ /* 0x000e480000000000 */
[----:B0-----:R-:W0:-:S04]  /*2320*/  DMUL R20, R18, R20 ;  /* 0x0000001412147228 */ /* 0x001e080000000000 */
[----:B-1----:R-:W1:-:S04]  /*2330*/  DMUL R22, R22, 7.4583407312002067433e-155 ;  /* 0x1ff0000016167828 */ /* 0x002e480000000000 */
[----:B0-----:R-:W-:-:S04]  /*2340*/  DFMA R18, R20, c[0x2][0x20], -R14 ;  /* 0x0080080014127a2b */ /* 0x001fc8000000080e */
[----:B-1----:R-:W0:-:S06]  /*2350*/  DFMA R24, R22, c[0x2][0x20], -R14 ;  /* 0x0080080016187a2b */ /* 0x002e0c000000080e */
[----:B0-----:R-:W0:-:S06]  /*2360*/  DSETP.GT.AND P0, PT, |R18|, |R24|, PT ;  /* 0x400000181200722a */ /* 0x001e0c0003f04200 */
[----:B0-----:R-:W-:Y:S02]  /*2370*/  FSEL R19, R23, R21, P0 ;  /* 0x0000001517137208 */ /* 0x001fe40000000000 */
[----:B------:R-:W-:Y:S02]  /*2380*/  FSEL R22, R22, R20, P0 ;  /* 0x0000001416167208 */ /* 0x000fe40000000000 */
[----:B------:R-:W-:Y:S02]  /*2390*/  FSETP.GTU.AND P1, PT, |R19|, 1.469367938527859385e-39, PT ;  /* 0x001000001300780b */ /* 0x000fe40003f2c200 */
[----:B------:R-:W-:-:S11]  /*23a0*/  MOV R23, R19 ;  /* 0x0000001300177202 */ /* 0x000fd60000000f00 */
[----:B------:R-:W-:Y:S05]  /*23b0*/  @P1 BRA `(.L_x_262) ;  /* 0x0000027000001947 */ /* 0x000fea0003800000 */
[----:B------:R-:W-:Y:S01]  /*23c0*/  FSETP.GEU.AND P0, PT, |R15|, 1.5046327690525280102e-36, PT ;  /* 0x040000000f00780b */ /* 0x000fe20003f0e200 */
[----:B------:R-:W-:Y:S01]  /*23d0*/  IMAD.MOV.U32 R23, RZ, RZ, R19 ;  /* 0x000000ffff177224 */ /* 0x000fe200078e0013 */
[----:B------:R-:W-:Y:S02]  /*23e0*/  MOV R20, 0x58500000 ;  /* 0x5850000000147802 */ /* 0x000fe40000000f00 */
[----:B------:R-:W-:Y:S02]  /*23f0*/  LOP3.LUT R18, R22, 0x1, RZ, 0xfc, !PT ;  /* 0x0000000116127812 */ /* 0x000fe400078efcff */
[----:B------:R-:W-:Y:S02]  /*2400*/  SEL R21, R20, 0x3ff00000, !P0 ;  /* 0x3ff0000014157807 */ /* 0x000fe40004000000 */
[----:B------:R-:W-:Y:S02]  /*2410*/  MOV R20, RZ ;  /* 0x000000ff00147202 */ /* 0x000fe40000000f00 */
[----:B------:R-:W-:-:S04]  /*2420*/  LOP3.LUT R22, R22, 0xfffffffe, RZ, 0xc0, !PT ;  /* 0xfffffffe16167812 */ /* 0x000fc800078ec0ff */
[----:B------:R-:W-:-:S04]  /*2430*/  DMUL R14, R14, R20 ;  /* 0x000000140e0e7228 */ /* 0x000fc80000000000 */
[----:B------:R-:W0:-:S06]  /*2440*/  DMUL R20, R20, c[0x2][0x20] ;  /* 0x0080080014147a28 */ /* 0x000e0c0000000000 */
[----:B0-----:R-:W-:-:S04]  /*2450*/  DFMA R26, R18, R20, -R14 ;  /* 0x00000014121a722b */ /* 0x001fc8000000080e */
[----:B------:R-:W0:-:S06]  /*2460*/  DFMA R24, R22, R20, -R14 ;  /* 0x000000141618722b */ /* 0x000e0c000000080e */
[----:B0-----:R-:W0:-:S06]  /*2470*/  DSETP.GT.AND P0, PT, |R24|, |R26|, PT ;  /* 0x4000001a1800722a */ /* 0x001e0c0003f04200 */
[----:B0-----:R-:W-:-:S04]  /*2480*/  FSEL R25, R18, R22, P0 ;  /* 0x0000001612197208 */ /* 0x001fc80000000000 */
[C---:B------:R-:W-:Y:S02]  /*2490*/  LOP3.LUT R3, R25.reuse, 0x1, RZ, 0xc0, !PT ;  /* 0x0000000119037812 */ /* 0x040fe400078ec0ff */
[C---:B------:R-:W-:Y:S02]  /*24a0*/  IADD3 R22, P1, R25.reuse, 0x1, RZ ;  /* 0x0000000119167810 */ /* 0x040fe40007f3e0ff */
[----:B------:R-:W-:Y:S02]  /*24b0*/  IADD3 R24, P2, R25, -0x1, RZ ;  /* 0xffffffff19187810 */ /* 0x000fe40007f5e0ff */
[----:B------:R-:W-:Y:S02]  /*24c0*/  ISETP.NE.U32.AND P0, PT, R3, 0x1, PT ;  /* 0x000000010300780c */ /* 0x000fe40003f05070 */
[----:B------:R-:W-:Y:S02]  /*24d0*/  IADD3.X R17, RZ, R19, RZ, P1, !PT ;  /* 0x00000013ff117210 */ /* 0x000fe40000ffe4ff */
[----:B------:R-:W-:-:S02]  /*24e0*/  IADD3.X R3, R19, -0x1, RZ, P2, !PT ;  /* 0xffffffff13037810 */ /* 0x000fc400017fe4ff */
[----:B------:R-:W-:Y:S02]  /*24f0*/  FSEL R22, R25, R22, P0 ;  /* 0x0000001619167208 */ /* 0x000fe40000000000 */
        /* <DEDUP_REMOVED lines=9> */
.L_x_261:
[----:B------:R-:W0:-:S14]  /*2590*/  DSETP.NEU.AND P0, PT, R22, RZ, PT ;  /* 0x000000ff1600722a */ /* 0x000e1c0003f0d000 */
[----:B0-----:R-:W-:Y:S05]  /*25a0*/  @!P0 BRA `(.L_x_263) ;  /* 0x0000007000008947 */ /* 0x001fea0003800000 */
[----:B------:R-:W0:Y:S01]  /*25b0*/  MUFU.RCP64H R23, 6.283184051513671875 ;  /* 0x401921fb00177908 */ /* 0x000e220000001800 */
[----:B------:R-:W-:-:S06]  /*25c0*/  MOV R22, RZ ;  /* 0x000000ff00167202 */ /* 0x000fcc0000000f00 */
[----:B0-----:R-:W0:-:S14]  /*25d0*/  DSETP.GT.AND P0, PT, |R22|, RZ, PT ;  /* 0x000000ff1600722a */ /* 0x001e1c0003f04200 */
[----:B0-----:R-:W-:Y:S02]  /*25e0*/  @!P0 MOV R22, 0x54442d11 ;  /* 0x54442d1100168802 */ /* 0x001fe40000000f00 */
[----:B------:R-:W-:-:S06]  /*25f0*/  @!P0 MOV R23, 0x401921fb ;  /* 0x401921fb00178802 */ /* 0x000fcc0000000f00 */
[----:B------:R0:W1:Y:S01]  /*2600*/  DMUL R22, R14, R22 ;  /* 0x000000160e167228 */ /* 0x0000620000000000 */
[----:B------:R-:W-:Y:S10]  /*2610*/  BRA `(.L_x_262) ;  /* 0x0000001000007947 */ /* 0x000ff40003800000 */
.L_x_263:
[----:B------:R0:W1:-:S11]  /*2620*/  DMUL R22, R14, c[0x2][0x20] ;  /* 0x008008000e167a28 */ /* 0x0000560000000000 */
.L_x_262:
[----:B------:R-:W-:Y:S05]  /*2630*/  BSYNC B1 ;  /* 0x0000000000017941 */ /* 0x000fea0003800000 */
.L_x_260:
[----:B------:R-:W-:-:S04]  /*2640*/  IMAD.MOV.U32 R3, RZ, RZ, 0x0 ;  /* 0x00000000ff037424 */ /* 0x000fc800078e00ff */
[----:B01----:R-:W-:Y:S05]  /*2650*/  RET.REL.NODEC R2 `(phase_shift_decode_hdr) ;  /* 0xffffd9a002007950 */ /* 0x003fea0003c3ffff */
        .weak           $phase_shift_decode_hdr$__cuda_sm20_rcp_rn_f32_slowpath
        .type           $phase_shift_decode_hdr$__cuda_sm20_rcp_rn_f32_slowpath,@function
        .size           $phase_shift_decode_hdr$__cuda_sm20_rcp_rn_f32_slowpath,($phase_shift_decode_hdr$__cuda_sm3x_div_rn_noftz_f32 - $phase_shift_decode_hdr$__cuda_sm20_rcp_rn_f32_slowpath)
$phase_shift_decode_hdr$__cuda_sm20_rcp_rn_f32_slowpath:
[----:B------:R-:W-:Y:S01]  /*2660*/  SHF.L.U32 R0, R19, 0x1, RZ ;  /* 0x0000000113007819 */ /* 0x000fe200000006ff */
[----:B------:R-:W-:Y:S03]  /*2670*/  BSSY B2, `(.L_x_264) ;  /* 0x0000031000027945 */ /* 0x000fe60003800000 */
[----:B------:R-:W-:Y:S02]  /*2680*/  SHF.R.U32.HI R21, RZ, 0x18, R0 ;  /* 0x00000018ff157819 */ /* 0x000fe40000011600 */
[----:B------:R-:W-:Y:S02]  /*2690*/  MOV R0, R19 ;  /* 0x0000001300007202 */ /* 0x000fe40000000f00 */
[----:B------:R-:W-:-:S13]  /*26a0*/  ISETP.NE.U32.AND P0, PT, R21, RZ, PT ;  /* 0x000000ff1500720c */ /* 0x000fda0003f05070 */
[----:B------:R-:W-:Y:S05]  /*26b0*/  @P0 BRA `(.L_x_265) ;  /* 0x000000a000000947 */ /* 0x000fea0003800000 */
[----:B------:R-:W-:-:S04]  /*26c0*/  SHF.L.U32 R2, R0, 0x1, RZ ;  /* 0x0000000100027819 */ /* 0x000fc800000006ff */
        /* <DEDUP_REMOVED lines=9> */
.L_x_265:
[----:B------:R-:W-:-:S04]  /*2760*/  IADD3 R23, R21, -0xfd, RZ ;  /* 0xffffff0315177810 */ /* 0x000fc80007ffe0ff */
[----:B------:R-:W-:-:S13]  /*2770*/  ISETP.GT.U32.AND P0, PT, R23, 0x1, PT ;  /* 0x000000011700780c */ /* 0x000fda0003f04070 */
[----:B------:R-:W-:Y:S05]  /*2780*/  @P0 BRA `(.L_x_267) ;  /* 0x000001e000000947 */ /* 0x000fea0003800000 */
[----:B------:R-:W-:Y:S02]  /*2790*/  LOP3.LUT R24, R0, 0x7fffff, RZ, 0xc0, !PT ;  /* 0x007fffff00187812 */ /* 0x000fe400078ec0ff */
[----:B------:R-:W-:Y:S02]  /*27a0*/  MOV R22, 0x3 ;  /* 0x0000000300167802 */ /* 0x000fe40000000f00 */
        /* <DEDUP_REMOVED lines=19> */
[----:B------:R-:W-:-:S04]  /*28e0*/  SEL R2, RZ, 0x1, !P0 ;  /* 0x00000001ff027807 */ /* 0x000fc80004000000 */
[----:B------:R-:W-:-:S04]  /*28f0*/  IADD3 R2, -R2, RZ, RZ ;  /* 0x000000ff02027210 */ /* 0x000fc80007ffe1ff */
[----:B------:R-:W-:Y:S02]  /*2900*/  ISETP.GE.AND P0, PT, R2, RZ, PT ;  /* 0x000000ff0200720c */ /* 0x000fe40003f06270 */
[----:B------:R-:W-:-:S04]  /*2910*/  IADD3 R2, R21, -0xfc, RZ ;  /* 0xffffff0415027810 */ /* 0x000fc80007ffe0ff */
[----:B------:R-:W-:-:S07]  /*2920*/  SHF.R.U32.HI R17, RZ, R2, R17 ;  /* 0x00000002ff117219 */ /* 0x000fce0000011611 */
[----:B------:R-:W-:-:S04]  /*2930*/  @!P0 IADD3 R17, R17, 0x1, RZ ;  /* 0x0000000111118810 */ /* 0x000fc80007ffe0ff */
[----:B------:R-:W-:-:S04]  /*2940*/  @!P1 SHF.L.U32 R17, R17, 0x1, RZ ;  /* 0x0000000111119819 */ /* 0x000fc800000006ff */
[----:B------:R-:W-:Y:S01]  /*2950*/  LOP3.LUT R17, R17, 0x80000000, R0, 0xf8, !PT ;  /* 0x8000000011117812 */ /* 0x000fe200078ef800 */
[----:B------:R-:W-:Y:S06]  /*2960*/  BRA `(.L_x_266) ;  /* 0x0000001000007947 */ /* 0x000fec0003800000 */
.L_x_267:
[----:B------:R0:W1:Y:S02]  /*2970*/  MUFU.RCP R17, R0 ;  /* 0x0000000000117308 */ /* 0x0000640000001000 */
.L_x_266:
[----:B------:R-:W-:Y:S05]  /*2980*/  BSYNC B2 ;  /* 0x0000000000027941 */ /* 0x000fea0003800000 */
.L_x_264:
[----:B------:R-:W-:-:S04]  /*2990*/  MOV R19, 0x0 ;  /* 0x0000000000137802 */ /* 0x000fc80000000f00 */
[----:B01----:R-:W-:Y:S05]  /*29a0*/  RET.REL.NODEC R18 `(phase_shift_decode_hdr) ;  /* 0xffffd65012007950 */ /* 0x003fea0003c3ffff */
        .weak           $phase_shift_decode_hdr$__cuda_sm3x_div_rn_noftz_f32
        .type           $phase_shift_decode_hdr$__cuda_sm3x_div_rn_noftz_f32,@function
        .size           $phase_shift_decode_hdr$__cuda_sm3x_div_rn_noftz_f32,($phase_shift_decode_hdr$__cuda_sm3x_div_rn_noftz_f32_slowpath - $phase_shift_decode_hdr$__cuda_sm3x_div_rn_noftz_f32)
$phase_shift_decode_hdr$__cuda_sm3x_div_rn_noftz_f32:
        /* <DEDUP_REMOVED lines=9> */
[----:B------:R-:W-:-:S03]  /*2a40*/  MOV R16, R2 ;  /* 0x0000000200107202 */ /* 0x000fc60000000f00 */
[----:B------:R-:W-:Y:S01]  /*2a50*/  FFMA R0, R17, R19, R0 ;  /* 0x0000001311007223 */ /* 0x000fe20000000000 */
[----:B------:R-:W-:-:S03]  /*2a60*/  IMAD.MOV.U32 R17, RZ, RZ, 0x0 ;  /* 0x00000000ff117424 */ /* 0x000fc600078e00ff */
[----:B------:R-:W-:Y:S01]  /*2a70*/  FFMA R3, R3, R0, R19 ;  /* 0x0000000003037223 */ /* 0x000fe20000000013 */
[----:B------:R-:W-:Y:S06]  /*2a80*/  RET.REL.NODEC R16 `(phase_shift_decode_hdr) ;  /* 0xffffd57010007950 */ /* 0x000fec0003c3ffff */
.L_x_268:
[----:B------:R-:W-:Y:S01]  /*2a90*/  BSSY B1, `(.L_x_269) ;  /* 0x0000004000017945 */ /* 0x000fe20003800000 */
[----:B------:R-:W-:Y:S02]  /*2aa0*/  MOV R3, R21 ;  /* 0x0000001500037202 */ /* 0x000fe40000000f00 */
[----:B------:R-:W-:-:S07]  /*2ab0*/  MOV R16, 0x2ad0 ;  /* 0x00002ad000107802 */ /* 0x000fce0000000f00 */
[----:B------:R-:W-:Y:S05]  /*2ac0*/  CALL.REL.NOINC `($phase_shift_decode_hdr$__cuda_sm3x_div_rn_noftz_f32_slowpath) ;  /* 0x0000005000007944 */ /* 0x000fea0003c00000 */
[----:B------:R-:W-:Y:S05]  /*2ad0*/  BSYNC B1 ;  /* 0x0000000000017941 */ /* 0x000fea0003800000 */
.L_x_269:
[----:B------:R-:W-:Y:S02]  /*2ae0*/  MOV R16, R2 ;  /* 0x0000000200107202 */ /* 0x000fe40000000f00 */
[----:B------:R-:W-:Y:S02]  /*2af0*/  MOV R17, 0x0 ;  /* 0x0000000000117802 */ /* 0x000fe40000000f00 */
[----:B------:R-:W-:Y:S02]  /*2b00*/  MOV R3, R0 ;  /* 0x0000000000037202 */ /* 0x000fe40000000f00 */
[----:B------:R-:W-:Y:S05]  /*2b10*/  RET.REL.NODEC R16 `(phase_shift_decode_hdr) ;  /* 0xffffd4e010007950 */ /* 0x000fea0003c3ffff */
        .weak           $phase_shift_decode_hdr$__cuda_sm3x_div_rn_noftz_f32_slowpath
        .type           $phase_shift_decode_hdr$__cuda_sm3x_div_rn_noftz_f32_slowpath,@function
        .size           $phase_shift_decode_hdr$__cuda_sm3x_div_rn_noftz_f32_slowpath,(.L_x_357 - $phase_shift_decode_hdr$__cuda_sm3x_div_rn_noftz_f32_slowpath)
$phase_shift_decode_hdr$__cuda_sm3x_div_rn_noftz_f32_slowpath:
[----:B------:R-:W-:Y:S01]  /*2b20*/  SHF.R.U32.HI R18, RZ, 0x17, R3 ;  /* 0x00000017ff127819 */ /* 0x000fe20000011603 */
[----:B------:R-:W-:Y:S01]  /*2b30*/  BSSY B3, `(.L_x_270) ;  /* 0x0000026000037945 */ /* 0x000fe20003800000 */
[----:B------:R-:W-:-:S02]  /*2b40*/  SHF.R.U32.HI R17, RZ, 0x17, R0 ;  /* 0x00000017ff117819 */ /* 0x000fc40000011600 */
[----:B------:R-:W-:Y:S02]  /*2b50*/  LOP3.LUT R22, R18, 0xff, RZ, 0xc0, !PT ;  /* 0x000000ff12167812 */ /* 0x000fe400078ec0ff */
        /* <DEDUP_REMOVED lines=35> */
.L_x_271:
[----:B------:R-:W-:Y:S05]  /*2d90*/  BSYNC B3 ;  /* 0x0000000000037941 */ /* 0x000fea0003800000 */
.L_x_270:
[----:B------:R-:W-:Y:S01]  /*2da0*/  LEA R18, R22, 0xc0800000, 0x17 ;  /* 0xc080000016127811 */ /* 0x000fe200078eb8ff */
[----:B------:R-:W-:Y:S03]  /*2db0*/  BSSY B3, `(.L_x_276) ;  /* 0x000003b000037945 */ /* 0x000fe60003800000 */
[----:B------:R-:W-:Y:S02]  /*2dc0*/  IADD3 R18, -R18, R3, RZ ;  /* 0x0000000312127210 */ /* 0x000fe40007ffe1ff */
[----:B------:R-:W-:Y:S02]  /*2dd0*/  IADD3 R3, R20, -0x7f, RZ ;  /* 0xffffff8114037810 */ /* 0x000fe40007ffe0ff */
[----:B------:R0:W1:Y:S01]  /*2de0*/  MUFU.RCP R19, R18 ;  /* 0x0000001200137308 */ /* 0x0000620000001000 */
[----:B------:R-:W-:Y:S02]  /*2df0*/  FADD.FTZ R21, -R18, -RZ ;  /* 0x800000ff12157221 */ /* 0x000fe40000010100 */
[C---:B------:R-:W-:Y:S01]  /*2e00*/  IMAD R0, R3.reuse, -0x800000, R0 ;  /* 0xff80000003007824 */ /* 0x040fe200078e0200 */
        /* <DEDUP_REMOVED lines=27> */
.L_x_278:
[CCC-:B------:R-:W-:Y:S01]  /*2fc0*/  FFMA.RZ R3, R24.reuse, R20.reuse, R19.reuse ;  /* 0x0000001418037223 */ /* 0x1c0fe2000000c013 */
[CCC-:B------:R-:W-:Y:S01]  /*2fd0*/  FFMA.RM R18, R24.reuse, R20.reuse, R19.reuse ;  /* 0x0000001418127223 */ /* 0x1c0fe20000004013 */
[C---:B------:R-:W-:Y:S02]  /*2fe0*/  ISETP.NE.AND P2, PT, R21.reuse, RZ, PT ;  /* 0x000000ff1500720c */ /* 0x040fe40003f45270 */
[----:B------:R-:W-:Y:S02]  /*2ff0*/  ISETP.NE.AND P1, PT, R21, RZ, PT ;  /* 0x000000ff1500720c */ /* 0x000fe40003f25270 */
[----:B------:R-:W-:Y:S01]  /*3000*/  LOP3.LUT R17, R3, 0x7fffff, RZ, 0xc0, !PT ;  /* 0x007fffff03117812 */ /* 0x000fe200078ec0ff */
[----:B------:R-:W-:Y:S01]  /*3010*/  FFMA.RP R3, R24, R20, R19 ;  /* 0x0000001418037223 */ /* 0x000fe20000008013 */
[----:B------:R-:W-:Y:S02]  /*3020*/  IADD3 R20, R21, 0x20, RZ ;  /* 0x0000002015147810 */ /* 0x000fe40007ffe0ff */
[----:B------:R-:W-:-:S02]  /*3030*/  LOP3.LUT R17, R17, 0x800000, RZ, 0xfc, !PT ;  /* 0x0080000011117812 */ /* 0x000fc400078efcff */
[----:B------:R-:W-:Y:S02]  /*3040*/  IADD3 R19, -R21, RZ, RZ ;  /* 0x000000ff15137210 */ /* 0x000fe40007ffe1ff */
[----:B------:R-:W-:Y:S02]  /*3050*/  SHF.L.U32 R20, R17, R20, RZ ;  /* 0x0000001411147219 */ /* 0x000fe400000006ff */
[----:B------:R-:W-:Y:S02]  /*3060*/  FSETP.NEU.FTZ.AND P0, PT, R3, R18, PT ;  /* 0x000000120300720b */ /* 0x000fe40003f1d000 */
[----:B------:R-:W-:Y:S02]  /*3070*/  SEL R18, R19, RZ, P2 ;  /* 0x000000ff13127207 */ /* 0x000fe40001000000 */
[----:B------:R-:W-:Y:S02]  /*3080*/  ISETP.NE.AND P1, PT, R20, RZ, P1 ;  /* 0x000000ff1400720c */ /* 0x000fe40000f25270 */
[----:B------:R-:W-:-:S02]  /*3090*/  SHF.R.U32.HI R18, RZ, R18, R17 ;  /* 0x00000012ff127219 */ /* 0x000fc40000011611 */
[----:B------:R-:W-:Y:S02]  /*30a0*/  PLOP3.LUT P0, PT, P0, P1, PT, 0xa8, 0x0 ;  /* 0x000000000000781c */ /* 0x000fe40000703570 */
[----:B------:R-:W-:Y:S02]  /*30b0*/  SHF.R.U32.HI R20, RZ, 0x1, R18 ;  /* 0x00000001ff147819 */ /* 0x000fe40000011612 */
[----:B------:R-:W-:-:S04]  /*30c0*/  SEL R3, RZ, 0x1, !P0 ;  /* 0x00000001ff037807 */ /* 0x000fc80004000000 */
[----:B------:R-:W-:-:S04]  /*30d0*/  LOP3.LUT R3, R3, 0x1, R20, 0xf8, !PT ;  /* 0x0000000103037812 */ /* 0x000fc800078ef814 */
[----:B------:R-:W-:-:S04]  /*30e0*/  LOP3.LUT R3, R3, R18, RZ, 0xc0, !PT ;  /* 0x0000001203037212 */ /* 0x000fc800078ec0ff */
[----:B------:R-:W-:-:S04]  /*30f0*/  IADD3 R3, R20, R3, RZ ;  /* 0x0000000314037210 */ /* 0x000fc80007ffe0ff */
[----:B------:R-:W-:Y:S01]  /*3100*/  LOP3.LUT R0, R3, R0, RZ, 0xfc, !PT ;  /* 0x0000000003007212 */ /* 0x000fe200078efcff */
[----:B------:R-:W-:Y:S06]  /*3110*/  BRA `(.L_x_280) ;  /* 0x0000004000007947 */ /* 0x000fec0003800000 */
.L_x_279:
[----:B------:R-:W-:-:S04]  /*3120*/  LOP3.LUT R0, R0, 0x80000000, RZ, 0xc0, !PT ;  /* 0x8000000000007812 */ /* 0x000fc800078ec0ff */
[----:B------:R-:W-:Y:S01]  /*3130*/  LOP3.LUT R0, R0, 0x7f800000, RZ, 0xfc, !PT ;  /* 0x7f80000000007812 */ /* 0x000fe200078efcff */
[----:B------:R-:W-:Y:S06]  /*3140*/  BRA `(.L_x_280) ;  /* 0x0000001000007947 */ /* 0x000fec0003800000 */
.L_x_277:
[----:B------:R-:W-:-:S07]  /*3150*/  LEA R0, R18, R0, 0x17 ;  /* 0x0000000012007211 */ /* 0x000fce00078eb8ff */
.L_x_280:
[----:B------:R-:W-:Y:S05]  /*3160*/  BSYNC B3 ;  /* 0x0000000000037941 */ /* 0x000fea0003800000 */
.L_x_276:
[----:B------:R-:W-:-:S04]  /*3170*/  MOV R17, 0x0 ;  /* 0x0000000000117802 */ /* 0x000fc80000000f00 */
[----:B------:R-:W-:Y:S05]  /*3180*/  RET.REL.NODEC R16 `(phase_shift_decode_hdr) ;  /* 0xffffce7010007950 */ /* 0x000fea0003c3ffff */
.L_x_275:
[----:B------:R-:W-:Y:S01]  /*3190*/  IMAD.MOV.U32 R17, RZ, RZ, 0x0 ;  /* 0x00000000ff117424 */ /* 0x000fe200078e00ff */
[----:B------:R-:W-:-:S04]  /*31a0*/  LOP3.LUT R0, R3, 0x80000000, R0, 0x48, !PT ;  /* 0x8000000003007812 */ /* 0x000fc800078e4800 */
[----:B------:R-:W-:Y:S01]  /*31b0*/  LOP3.LUT R0, R0, 0x7f800000, RZ, 0xfc, !PT ;  /* 0x7f80000000007812 */ /* 0x000fe200078efcff */
[----:B------:R-:W-:Y:S06]  /*31c0*/  RET.REL.NODEC R16 `(phase_shift_decode_hdr) ;  /* 0xffffce3010007950 */ /* 0x000fec0003c3ffff */
.L_x_274:
[----:B------:R-:W-:Y:S02]  /*31d0*/  MOV R17, 0x0 ;  /* 0x0000000000117802 */ /* 0x000fe40000000f00 */
[----:B------:R-:W-:Y:S02]  /*31e0*/  LOP3.LUT R0, R3, 0x80000000, R0, 0x48, !PT ;  /* 0x8000000003007812 */ /* 0x000fe400078e4800 */
[----:B------:R-:W-:Y:S05]  /*31f0*/  RET.REL.NODEC R16 `(phase_shift_decode_hdr) ;  /* 0xffffce0010007950 */ /* 0x000fea0003c3ffff */
.L_x_273:
[----:B------:R-:W-:Y:S02]  /*3200*/  MOV R17, 0x0 ;  /* 0x0000000000117802 */ /* 0x000fe40000000f00 */
[----:B------:R-:W-:Y:S02]  /*3210*/  MOV R0, 0x7fffffff ;  /* 0x7fffffff00007802 */ /* 0x000fe40000000f00 */
[----:B------:R-:W-:Y:S05]  /*3220*/  RET.REL.NODEC R16 `(phase_shift_decode_hdr) ;  /* 0xffffcdd010007950 */ /* 0x000fea0003c3ffff */
.L_x_272:
[----:B------:R-:W-:Y:S01]  /*3230*/  MOV R17, 0x0 ;  /* 0x0000000000117802 */ /* 0x000fe20000000f00 */
[----:B------:R-:W-:-:S03]  /*3240*/  FADD.FTZ R0, R0, R3 ;  /* 0x0000000300007221 */ /* 0x000fc60000010000 */
[----:B------:R-:W-:Y:S05]  /*3250*/  RET.REL.NODEC R16 `(phase_shift_decode_hdr) ;  /* 0xffffcda010007950 */ /* 0x000fea0003c3ffff */
.L_x_281:
        /* <DEDUP_REMOVED lines=10> */
.L_x_357:


//--------------------- .text.phase_shift_decode  --------------------------
	.section	.text.phase_shift_decode,"ax",@progbits
	.sectioninfo	@"SHI_REGISTERS=27"
	.align	128
        .global         phase_shift_decode
        .type           phase_shift_decode,@function
        .size           phase_shift_decode,(.L_x_361 - phase_shift_decode)
        .other          phase_shift_decode,@"STO_CUDA_ENTRY STV_DEFAULT"
phase_shift_decode:
.text.phase_shift_decode:
[----:B------:R-:W-:-:S07]  /*0000*/  IMAD.MOV.U32 R1, RZ, RZ, c[0x0][0x28] ;  /* 0x00000a00ff017624 */ /* 0x000fce00078e00ff */
[----:B------:R-:W0:Y:S01]  /*0010*/  S2R R0, SR_CTAID.X ;  /* 0x0000000000007919 */ /* 0x000e220000002500 */
[----:B------:R-:W-:Y:S01]  /*0020*/  IMAD.MOV.U32 R7, RZ, RZ, 0x2 ;  /* 0x00000002ff077424 */ /* 0x000fe200078e00ff */
[----:B------:R-:W-:Y:S02]  /*0030*/  ULDC.64 UR4, c[0x0][0x118] ;  /* 0x0000460000047ab9 */ /* 0x000fe40000000a00 */
[----:B------:R-:W0:Y:S02]  /*0040*/  S2R R3, SR_TID.X ;  /* 0x0000000000037919 */ /* 0x000e240000002100 */
[----:B0-----:R-:W-:-:S04]  /*0050*/  IMAD R0, R0, c[0x0][0x0], R3 ;  /* 0x0000000000007a24 */ /* 0x001fc800078e0203 */
[----:B------:R-:W-:-:S05]  /*0060*/  IMAD.WIDE R6, R0, R7, c[0x0][0x180] ;  /* 0x0000600000067625 */ /* 0x000fca00078e0207 */
[----:B------:R-:W2:Y:S01]  /*0070*/  LDG.E.U16 R11, [R6.64] ;  /* 0x00000004060b7981 */ /* 0x000ea2000c1e1500 */
[----:B------:R-:W-:-:S04]  /*0080*/  IMAD.MOV.U32 R5, RZ, RZ, 0x4 ;  /* 0x00000004ff057424 */ /* 0x000fc800078e00ff */
[----:B------:R-:W-:Y:S01]  /*0090*/  IMAD.WIDE R4, R0, R5, c[0x0][0x178] ;  /* 0x00005e0000047625 */ /* 0x000fe200078e0205 */
[----:B--2---:R-:W-:-:S04]  /*00a0*/  PRMT R2, R11, 0x9910, RZ ;  /* 0x000099100b027816 */ /* 0x004fc800000000ff */
[----:B------:R-:W-:-:S13]  /*00b0*/  ISETP.NE.AND P0, PT, R2, -0x1, PT ;  /* 0xffffffff0200780c */ /* 0x000fda0003f05270 */
[----:B------:R-:W-:Y:S05]  /*00c0*/  @!P0 BRA `(.L_x_282) ;  /* 0x0000099000008947 */ /* 0x000fea0003800000 */
[----:B------:R-:W-:Y:S02]  /*00d0*/  IMAD.MOV.U32 R8, RZ, RZ, c[0x0][0x168] ;  /* 0x00005a00ff087624 */ /* 0x000fe400078e00ff */
[----:B------:R-:W-:Y:S02]  /*00e0*/  IMAD.MOV.U32 R9, RZ, RZ, c[0x0][0x16c] ;  /* 0x00005b00ff097624 */ /* 0x000fe400078e00ff */
[----:B------:R-:W-:Y:S02]  /*00f0*/  IMAD.MOV.U32 R3, RZ, RZ, c[0x0][0x174] ;  /* 0x00005d00ff037624 */ /* 0x000fe400078e00ff */
[----:B------:R-:W-:Y:S01]  /*0100*/  IMAD.MOV.U32 R2, RZ, RZ, c[0x0][0x170] ;  /* 0x00005c00ff027624 */ /* 0x000fe200078e00ff */
[----:B------:R-:W2:Y:S04]  /*0110*/  LDG.E R8, [R8.64] ;  /* 0x0000000408087981 */ /* 0x000ea8000c1e1900 */
[----:B------:R0:W3:Y:S01]  /*0120*/  LDG.E R3, [R2.64] ;  /* 0x0000000402037981 */ /* 0x0000e2000c1e1900 */
[----:B------:R-:W-:Y:S01]  /*0130*/  IADD3 R12, P0, R0, c[0x0][0x160], RZ ;  /* 0x00005800000c7a10 */ /* 0x000fe20007f1e0ff */
[----:B0-----:R-:W-:-:S02]  /*0140*/  IMAD.MOV.U32 R2, RZ, RZ, c[0x0][0x188] ;  /* 0x00006200ff027624 */ /* 0x001fc400078e00ff */
[----:B--2---:R-:W-:Y:S02]  /*0150*/  IMAD.SHL.U32 R10, R8, 0x2, RZ ;  /* 0x00000002080a7824 */ /* 0x004fe400078e00ff */
[C---:B---3--:R-:W-:Y:S02]  /*0160*/  IMAD R13, R3.reuse, R8, RZ ;  /* 0x00000008030d7224 */ /* 0x048fe400078e02ff */
[--C-:B------:R-:W-:Y:S02]  /*0170*/  IMAD R14, R3, R10, R0.reuse ;  /* 0x0000000a030e7224 */ /* 0x100fe400078e0200 */
[C---:B------:R-:W-:Y:S02]  /*0180*/  IMAD.IADD R10, R0.reuse, 0x1, R13 ;  /* 0x00000001000a7824 */ /* 0x040fe400078e020d */
[----:B------:R-:W-:Y:S01]  /*0190*/  IMAD R15, R13, 0x3, R0 ;  /* 0x000000030d0f7824 */ /* 0x000fe200078e0200 */
[----:B------:R-:W-:Y:S02]  /*01a0*/  LEA.HI.X.SX32 R13, R0, c[0x0][0x164], 0x1, P0 ;  /* 0x00005900000d7a11 */ /* 0x000fe400000f0eff */
[----:B------:R-:W-:-:S02]  /*01b0*/  IADD3 R18, P1, R14, c[0x0][0x160], RZ ;  /* 0x000058000e127a10 */ /* 0x000fc40007f3e0ff */
[----:B------:R-:W-:Y:S01]  /*01c0*/  IADD3 R16, P0, R10, c[0x0][0x160], RZ ;  /* 0x000058000a107a10 */ /* 0x000fe20007f1e0ff */
[----:B------:R-:W2:Y:S01]  /*01d0*/  LDG.E.U8 R12, [R12.64] ;  /* 0x000000040c0c7981 */ /* 0x000ea2000c1e1100 */
[C---:B------:R-:W-:Y:S02]  /*01e0*/  IADD3 R8, P2, R15.reuse, c[0x0][0x160], RZ ;  /* 0x000058000f087a10 */ /* 0x040fe40007f5e0ff */
[----:B------:R-:W-:Y:S02]  /*01f0*/  LEA.HI.X.SX32 R19, R14, c[0x0][0x164], 0x1, P1 ;  /* 0x000059000e137a11 */ /* 0x000fe400008f0eff */
[----:B------:R-:W-:Y:S02]  /*0200*/  LEA.HI.X.SX32 R17, R10, c[0x0][0x164], 0x1, P0 ;  /* 0x000059000a117a11 */ /* 0x000fe400000f0eff */
[----:B------:R-:W-:Y:S02]  /*0210*/  LEA.HI.X.SX32 R9, R15, c[0x0][0x164], 0x1, P2 ;  /* 0x000059000f097a11 */ /* 0x000fe400010f0eff */
[----:B------:R-:W3:Y:S04]  /*0220*/  LDG.E.U8 R15, [R18.64] ;  /* 0x00000004120f7981 */ /* 0x000ee8000c1e1100 */
[----:B------:R-:W4:Y:S04]  /*0230*/  LDG.E.U8 R10, [R16.64] ;  /* 0x00000004100a7981 */ /* 0x000f28000c1e1100 */
[----:B------:R-:W5:Y:S01]  /*0240*/  LDG.E.U8 R20, [R8.64] ;  /* 0x0000000408147981 */ /* 0x000f62000c1e1100 */
[----:B------:R-:W-:-:S05]  /*0250*/  IMAD.MOV.U32 R3, RZ, RZ, c[0x0][0x18c] ;  /* 0x00006300ff037624 */ /* 0x000fca00078e00ff */
[----:B------:R-:W5:Y:S01]  /*0260*/  LDG.E R2, [R2.64] ;  /* 0x0000000402027981 */ /* 0x000f62000c1e1900 */
[----:B--2---:R-:W0:Y:S01]  /*0270*/  I2F.U16 R0, R12 ;  /* 0x0000000c00007306 */ /* 0x004e220000101000 */
[----:B---3--:R-:W0:Y:S01]  /*0280*/  I2F.U16 R15, R15 ;  /* 0x0000000f000f7306 */ /* 0x008e220000101000 */
[----:B----4-:R-:W1:Y:S01]  /*0290*/  I2F.U16 R10, R10 ;  /* 0x0000000a000a7306 */ /* 0x010e620000101000 */
[----:B-----5:R-:W1:Y:S01]  /*02a0*/  I2F.U16 R21, R20 ;  /* 0x0000001400157306 */ /* 0x020e620000101000 */
[----:B0-----:R-:W-:-:S04]  /*02b0*/  FADD R13, -R0, R15 ;  /* 0x0000000f000d7221 */ /* 0x001fc80000000100 */
[----:B------:R-:W0:Y:S01]  /*02c0*/  F2F.F64.F32 R18, R13 ;  /* 0x0000000d00127310 */ /* 0x000e220000201800 */
[----:B-1----:R-:W-:-:S04]  /*02d0*/  FADD R14, -R10, R21 ;  /* 0x000000150a0e7221 */ /* 0x002fc80000000100 */
[----:B------:R-:W1:Y:S01]  /*02e0*/  F2F.F64.F32 R16, R14 ;  /* 0x0000000e00107310 */ /* 0x000e620000201800 */
[----:B0-----:R-:W0:Y:S01]  /*02f0*/  F2F.F32.F64 R19, |R18| ;  /* 0x4000001200137310 */ /* 0x001e220000301000 */
[----:B-1----:R-:W0:Y:S02]  /*0300*/  F2F.F32.F64 R16, |R16| ;  /* 0x4000001000107310 */ /* 0x002e240000301000 */
        /* <DEDUP_REMOVED lines=9> */
[----:B------:R-:W-:Y:S02]  /*03a0*/  IMAD.MOV.U32 R2, RZ, RZ, c[0x0][0x190] ;  /* 0x00006400ff027624 */ /* 0x000fe400078e00ff */
[----:B0-----:R-:W-:-:S05]  /*03b0*/  IMAD.MOV.U32 R3, RZ, RZ, c[0x0][0x194] ;  /* 0x00006500ff037624 */ /* 0x001fca00078e00ff */
[----:B------:R0:W5:Y:S01]  /*03c0*/  LDG.E R12, [R2.64] ;  /* 0x00000004020c7981 */ /* 0x000162000c1e1900 */
[C---:B------:R-:W-:Y:S01]  /*03d0*/  FSETP.NEU.AND P0, PT, |R14|.reuse, RZ, PT ;  /* 0x000000ff0e00720b */ /* 0x040fe20003f0d200 */
[----:B------:R-:W-:Y:S01]  /*03e0*/  BSSY B0, `(.L_x_283) ;  /* 0x0000033000007945 */ /* 0x000fe20003800000 */
[----:B------:R-:W-:Y:S02]  /*03f0*/  FSETP.EQ.AND P1, PT, |R13|, RZ, PT ;  /* 0x000000ff0d00720b */ /* 0x000fe40003f22200 */
[----:B------:R-:W-:-:S11]  /*0400*/  LOP3.LUT R15, R14, 0x80000000, RZ, 0xc0, !PT ;  /* 0x800000000e0f7812 */ /* 0x000fd600078ec0ff */
[----:B------:R-:W-:Y:S05]  /*0410*/  @!P0 BRA P1, `(.L_x_284) ;  /* 0x000002d000008947 */ /* 0x000fea0000800000 */
[----:B0-----:R-:W-:Y:S02]  /*0420*/  FSETP.NEU.AND P0, PT, |R14|, +INF , PT ;  /* 0x7f8000000e00780b */ /* 0x001fe40003f0d200 */
[----:B------:R-:W-:-:S13]  /*0430*/  FSETP.EQ.AND P1, PT, |R13|, +INF , PT ;  /* 0x7f8000000d00780b */ /* 0x000fda0003f22200 */
[----:B------:R-:W-:Y:S05]  /*0440*/  @!P0 BRA P1, `(.L_x_285) ;  /* 0x0000026000008947 */ /* 0x000fea0000800000 */
[----:B------:R-:W-:Y:S01]  /*0450*/  BSSY B2, `(.L_x_286) ;  /* 0x0000005000027945 */ /* 0x000fe20003800000 */
[CC--:B------:R-:W-:Y:S02]  /*0460*/  FMNMX R3, |R14|.reuse, |R13|.reuse, !PT ;  /* 0x4000000d0e037209 */ /* 0x0c0fe40007800200 */
[----:B------:R-:W-:Y:S02]  /*0470*/  FMNMX R0, |R14|, |R13|, PT ;  /* 0x4000000d0e007209 */ /* 0x000fe40003800200 */
[----:B------:R-:W-:-:S07]  /*0480*/  MOV R2, 0x4a0 ;  /* 0x000004a000027802 */ /* 0x000fce0000000f00 */
[----:B-----5:R-:W-:Y:S05]  /*0490*/  CALL.REL.NOINC `($phase_shift_decode$__cuda_sm3x_div_rn_noftz_f32) ;  /* 0x00000e2000007944 */ /* 0x020fea0003c00000 */
[----:B------:R-:W-:Y:S05]  /*04a0*/  BSYNC B2 ;  /* 0x0000000000027941 */ /* 0x000fea0003800000 */
.L_x_286:
[----:B------:R-:W-:Y:S01]  /*04b0*/  FMUL R0, R3, R3 ;  /* 0x0000000303007220 */ /* 0x000fe20000400000 */
[----:B------:R-:W-:Y:S03]  /*04c0*/  BSSY B1, `(.L_x_287) ;  /* 0x0000015000017945 */ /* 0x000fe60003800000 */
[----:B------:R-:W-:-:S04]  /*04d0*/  FADD R17, R0, 11.33538818359375 ;  /* 0x41355dc000117421 */ /* 0x000fc80000000000 */
[----:B------:R-:W-:-:S04]  /*04e0*/  FFMA R17, R0, R17, 28.84246826171875 ;  /* 0x41e6bd6000117423 */ /* 0x000fc80000000011 */
[----:B------:R-:W-:Y:S01]  /*04f0*/  FFMA R19, R0, R17, 19.6966705322265625 ;  /* 0x419d92c800137423 */ /* 0x000fe20000000011 */
[----:B------:R-:W-:-:S04]  /*0500*/  IMAD.MOV.U32 R17, RZ, RZ, 0x3f52c7ea ;  /* 0x3f52c7eaff117424 */ /* 0x000fc800078e00ff */
        /* <DEDUP_REMOVED lines=9> */
[----:B------:R-:W-:Y:S05]  /*05a0*/  CALL.REL.NOINC `($phase_shift_decode$__cuda_sm20_rcp_rn_f32_slowpath) ;  /* 0x000009c000007944 */ /* 0x000fea0003c00000 */
[----:B------:R-:W-:Y:S01]  /*05b0*/  IMAD.MOV.U32 R0, RZ, RZ, R17 ;  /* 0x000000ffff007224 */ /* 0x000fe200078e0011 */
[----:B------:R-:W-:Y:S06]  /*05c0*/  BRA `(.L_x_289) ;  /* 0x0000004000007947 */ /* 0x000fec0003800000 */
.L_x_288:
[----:B------:R-:W0:Y:S02]  /*05d0*/  MUFU.RCP R0, R19 ;  /* 0x0000001300007308 */ /* 0x000e240000001000 */
[----:B0-----:R-:W-:-:S04]  /*05e0*/  FFMA R2, R19, R0, -1 ;  /* 0xbf80000013027423 */ /* 0x001fc80000000000 */
[----:B------:R-:W-:-:S04]  /*05f0*/  FADD.FTZ R17, -R2, -RZ ;  /* 0x800000ff02117221 */ /* 0x000fc80000010100 */
[----:B------:R-:W-:-:S07]  /*0600*/  FFMA R0, R0, R17, R0 ;  /* 0x0000001100007223 */ /* 0x000fce0000000000 */
.L_x_289:
[----:B------:R-:W-:Y:S05]  /*0610*/  BSYNC B1 ;  /* 0x0000000000017941 */ /* 0x000fea0003800000 */
.L_x_287:
        /* <DEDUP_REMOVED lines=9> */
.L_x_285:
[----:B------:R-:W-:-:S04]  /*06b0*/  SHF.R.S32.HI R13, RZ, 0x1f, R13 ;  /* 0x0000001fff0d7819 */ /* 0x000fc8000001140d */
[----:B------:R-:W-:-:S04]  /*06c0*/  LOP3.LUT R0, R13, 0xcdbc09, RZ, 0xc0, !PT ;  /* 0x00cdbc090d007812 */ /* 0x000fc800078ec0ff */
[----:B------:R-:W-:Y:S01]  /*06d0*/  IADD3 R13, R15, 0x3f490fdb, R0 ;  /* 0x3f490fdb0f0d7810 */ /* 0x000fe20007ffe000 */
[----:B------:R-:W-:Y:S06]  /*06e0*/  BRA `(.L_x_290) ;  /* 0x0000002000007947 */ /* 0x000fec0003800000 */
.L_x_284:
[----:B0-----:R-:W-:-:S04]  /*06f0*/  SHF.R.S32.HI R0, RZ, 0x1f, R13 ;  /* 0x0000001fff007819 */ /* 0x001fc8000001140d */
[----:B------:R-:W-:-:S07]  /*0700*/  LOP3.LUT R13, R15, 0x40490fdb, R0, 0xf8, !PT ;  /* 0x40490fdb0f0d7812 */ /* 0x000fce00078ef800 */
.L_x_290:
[----:B------:R-:W-:Y:S05]  /*0710*/  BSYNC B0 ;  /* 0x0000000000007941 */ /* 0x000fea0003800000 */
.L_x_283:
[----:B------:R-:W0:Y:S01]  /*0720*/  F2F.F64.F32 R2, R13 ;  /* 0x0000000d00027310 */ /* 0x000e220000201800 */
[----:B------:R-:W-:Y:S01]  /*0730*/  LOP3.LUT R0, R11, 0x1, RZ, 0xc0, !PT ;  /* 0x000000010b007812 */ /* 0x000fe200078ec0ff */
[----:B------:R-:W-:Y:S01]  /*0740*/  IMAD.MOV.U32 R18, RZ, RZ, 0x54442d11 ;  /* 0x54442d11ff127424 */ /* 0x000fe200078e00ff */
[----:B------:R-:W-:Y:S01]  /*0750*/  BSSY B0, `(.L_x_291) ;  /* 0x0000026000007945 */ /* 0x000fe20003800000 */
[----:B------:R-:W-:Y:S01]  /*0760*/  IMAD.MOV.U32 R19, RZ, RZ, 0x401921fb ;  /* 0x401921fbff137424 */ /* 0x000fe200078e00ff */
[----:B0-----:R-:W0:-:S06]  /*0770*/  DADD R2, -R2, c[0x2][0x0] ;  /* 0x0080000002027629 */ /* 0x001e0c0000000100 */
[----:B0-----:R0:W1:Y:S04]  /*0780*/  F2F.F32.F64 R21, R2 ;  /* 0x0000000200157310 */ /* 0x0010680000301000 */
[----:B0-----:R-:W0:Y:S01]  /*0790*/  MUFU.RCP64H R3, 6.283184051513671875 ;  /* 0x401921fb00037908 */ /* 0x001e220000001800 */
[----:B------:R-:W-:Y:S01]  /*07a0*/  IMAD.MOV.U32 R2, RZ, RZ, 0x1 ;  /* 0x00000001ff027424 */ /* 0x000fe200078e00ff */
[----:B-1----:R-:W1:Y:S05]  /*07b0*/  F2F.F64.F32 R14, R21 ;  /* 0x00000015000e7310 */ /* 0x002e6a0000201800 */
[----:B0-----:R-:W0:-:S04]  /*07c0*/  DFMA R18, R2, -R18, 1 ;  /* 0x3ff000000212742b */ /* 0x001e080000000812 */
[----:B-1----:R-:W1:-:S04]  /*07d0*/  DSETP.GT.AND P0, PT, R14, c[0x2][0x8], PT ;  /* 0x008002000e00762a */ /* 0x002e480003f04000 */
[----:B0-----:R-:W0:Y:S02]  /*07e0*/  DFMA R18, R18, R18, R18 ;  /* 0x000000121212722b */ /* 0x001e240000000012 */
[----:B-1----:R-:W-:-:S04]  /*07f0*/  ISETP.EQ.AND P0, PT, R0, RZ, P0 ;  /* 0x000000ff0000720c */ /* 0x002fc80000702270 */
[----:B0-----:R-:W-:-:S09]  /*0800*/  DFMA R2, R2, R18, R2 ;  /* 0x000000120202722b */ /* 0x001fd20000000002 */
[----:B------:R-:W0:-:S06]  /*0810*/  @P0 DADD R14, R14, c[0x2][0x10] ;  /* 0x008004000e0e0629 */ /* 0x000e0c0000000000 */
[----:B0-----:R-:W0:Y:S02]  /*0820*/  @P0 F2F.F32.F64 R21, R14 ;  /* 0x0000000e00150310 */ /* 0x001e240000301000 */
[----:B0-----:R-:W0:Y:S02]  /*0830*/  F2F.F64.F32 R16, R21 ;  /* 0x0000001500107310 */ /* 0x001e240000201800 */
[----:B0-----:R-:W0:-:S06]  /*0840*/  DSETP.GEU.AND P0, PT, R16, c[0x2][0x18], PT ;  /* 0x008006001000762a */ /* 0x001e0c0003f0e000 */
[----:B0-----:R-:W-:Y:S02]  /*0850*/  ISETP.NE.AND P0, PT, R0, RZ, !P0 ;  /* 0x000000ff0000720c */ /* 0x001fe40004705270 */
[----:B------:R-:W-:-:S04]  /*0860*/  PRMT R0, R11, 0x9910, RZ ;  /* 0x000099100b007816 */ /* 0x000fc800000000ff */
[----:B------:R-:W-:-:S04]  /*0870*/  LEA.HI R0, R0, R0, RZ, 0x1 ;  /* 0x0000000000007211 */ /* 0x000fc800078f08ff */
[----:B------:R-:W-:-:S03]  /*0880*/  SHF.R.S32.HI R0, RZ, 0x1, R0 ;  /* 0x00000001ff007819 */ /* 0x000fc60000011400 */
[----:B------:R-:W0:Y:S01]  /*0890*/  @P0 DADD R16, R16, c[0x2][0x20] ;  /* 0x0080080010100629 */ /* 0x000e220000000000 */
[----:B------:R-:W-:-:S05]  /*08a0*/  I2FP.F32.S32 R11, R0 ;  /* 0x00000000000b7245 */ /* 0x000fca0000201400 */
[----:B0-----:R-:W0:Y:S02]  /*08b0*/  @P0 F2F.F32.F64 R21, R16 ;  /* 0x0000001000150310 */ /* 0x001e240000301000 */
[C---:B0----5:R-:W-:Y:S01]  /*08c0*/  FMUL R13, R12.reuse, R21 ;  /* 0x000000150c0d7220 */ /* 0x061fe20000400000 */
[----:B------:R-:W-:-:S03]  /*08d0*/  FMUL R12, R12, R11 ;  /* 0x0000000b0c0c7220 */ /* 0x000fc60000400000 */
[----:B------:R0:W1:Y:S03]  /*08e0*/  F2F.F64.F32 R14, R13 ;  /* 0x0000000d000e7310 */ /* 0x0000660000201800 */
[----:B0-----:R-:W0:Y:S01]  /*08f0*/  F2F.F64.F32 R12, R12 ;  /* 0x0000000c000c7310 */ /* 0x001e220000201800 */
[----:B-1----:R-:W1:Y:S01]  /*0900*/  DMUL R18, R14, R2 ;  /* 0x000000020e127228 */ /* 0x002e620000000000 */
[----:B------:R-:W-:-:S05]  /*0910*/  FSETP.GTU.AND P1, PT, |R15|, 6.4490557925156731238e-37, PT ;  /* 0x035b73330f00780b */ /* 0x000fca0003f2c200 */
[----:B-1----:R-:W1:-:S06]  /*0920*/  DFMA R16, R18, c[0x2][0x10], R14 ;  /* 0x0080040012107a2b */ /* 0x002e4c000000000e */
[----:B-1----:R-:W1:-:S10]  /*0930*/  DFMA R2, R2, R16, R18 ;  /* 0x000000100202722b */ /* 0x002e540000000012 */
[----:B-1----:R-:W-:-:S05]  /*0940*/  FFMA R0, RZ, 2.3926990032196044922, R3 ;  /* 0x401921fbff007823 */ /* 0x002fca0000000003 */
[----:B------:R-:W-:-:S13]  /*0950*/  FSETP.GT.AND P0, PT, |R0|, 4.8978884574313168671e-40, PT ;  /* 0x000555550000780b */ /* 0x000fda0003f04200 */
[----:B------:R-:W-:Y:S05]  /*0960*/  @P0 BRA P1, `(.L_x_292) ;  /* 0x0000004000000947 */ /* 0x000fea0000800000 */
[----:B0-----:R-:W-:-:S07]  /*0970*/  MOV R0, 0x990 ;  /* 0x0000099000007802 */ /* 0x001fce0000000f00 */
[----:B------:R-:W-:Y:S05]  /*0980*/  CALL.REL.NOINC `($phase_shift_decode$__cuda_sm20_div_f64_slowpath_v2) ;  /* 0x0000011000007944 */ /* 0x000fea0003c00000 */
[----:B------:R-:W-:Y:S02]  /*0990*/  IMAD.MOV.U32 R2, RZ, RZ, R18 ;  /* 0x000000ffff027224 */ /* 0x000fe400078e0012 */
[----:B------:R-:W-:-:S07]  /*09a0*/  IMAD.MOV.U32 R3, RZ, RZ, R19 ;  /* 0x000000ffff037224 */ /* 0x000fce00078e0013 */
.L_x_292:
[----:B0-----:R-:W-:Y:S05]  /*09b0*/  BSYNC B0 ;  /* 0x0000000000007941 */ /* 0x001fea0003800000 */
.L_x_291:
[----:B------:R-:W0:Y:S01]  /*09c0*/  DADD R12, R12, R2 ;  /* 0x000000000c0c7229 */ /* 0x000e220000000002 */
[----:B------:R-:W-:-:S05]  /*09d0*/  FADD R9, R9, 10 ;  /* 0x4120000009097421 */ /* 0x000fca0000000000 */
[----:B------:R-:W-:-:S04]  /*09e0*/  FSETP.GTU.AND P0, PT, R10, R9, PT ;  /* 0x000000090a00720b */ /* 0x000fc80003f0c000 */
[----:B0-----:R-:W0:Y:S02]  /*09f0*/  F2F.F32.F64 R13, R12 ;  /* 0x0000000c000d7310 */ /* 0x001e240000301000 */
[----:B0-----:R0:W-:Y:S07]  /*0a00*/  STG.E [R4.64], R13 ;  /* 0x0000000d04007986 */ /* 0x0011ee000c101904 */
[----:B------:R0:W-:Y:S01]  /*0a10*/  @!P0 STG.E.U16 [R6.64], RZ ;  /* 0x000000ff06008986 */ /* 0x0001e2000c101504 */
[----:B------:R-:W-:Y:S05]  /*0a20*/  @!P0 EXIT ;  /* 0x000000000000894d */ /* 0x000fea0003800000 */
[----:B------:R-:W-:-:S05]  /*0a30*/  PRMT R3, R8, 0x7610, R3 ;  /* 0x0000761008037816 */ /* 0x000fca0000000003 */
[----:B------:R-:W-:Y:S01]  /*0a40*/  STG.E.U16 [R6.64], R3 ;  /* 0x0000000306007986 */ /* 0x000fe2000c101504 */
[----:B------:R-:W-:Y:S05]  /*0a50*/  EXIT ;  /* 0x000000000000794d */ /* 0x000fea0003800000 */
.L_x_282:
[----:B------:R-:W-:-:S05]  /*0a60*/  IMAD.MOV.U32 R3, RZ, RZ, 0x7fc00000 ;  /* 0x7fc00000ff037424 */ /* 0x000fca00078e00ff */
[----:B------:R-:W-:Y:S04]  /*0a70*/  STG.E [R4.64], R3 ;  /* 0x0000000304007986 */ /* 0x000fe8000c101904 */
[----:B------:R-:W-:Y:S01]  /*0a80*/  STG.E.U16 [R6.64], RZ ;  /* 0x000000ff06007986 */ /* 0x000fe2000c101504 */
[----:B------:R-:W-:Y:S05]  /*0a90*/  EXIT ;  /* 0x000000000000794d */ /* 0x000fea0003800000 */
        .weak           $phase_shift_decode$__cuda_sm20_div_f64_slowpath_v2
        .type           $phase_shift_decode$__cuda_sm20_div_f64_slowpath_v2,@function
        .size           $phase_shift_decode$__cuda_sm20_div_f64_slowpath_v2,($phase_shift_decode$__cuda_sm20_rcp_rn_f32_slowpath - $phase_shift_decode$__cuda_sm20_div_f64_slowpath_v2)
$phase_shift_decode$__cuda_sm20_div_f64_slowpath_v2:
[----:B------:R-:W0:Y:S01]  /*0aa0*/  MUFU.RCP64H R17, 4.6862127533031956965e-154 ;  /* 0x201921fb00117908 */ /* 0x000e220000001800 */
[----:B------:R-:W-:Y:S01]  /*0ab0*/  IMAD.MOV.U32 R2, RZ, RZ, 0x54442d11 ;  /* 0x54442d11ff027424 */ /* 0x000fe200078e00ff */
[----:B------:R-:W-:Y:S01]  /*0ac0*/  LOP3.LUT R20, R15, 0x7f800000, RZ, 0xc0, !PT ;  /* 0x7f8000000f147812 */ /* 0x000fe200078ec0ff */
[----:B------:R-:W-:Y:S01]  /*0ad0*/  IMAD.MOV.U32 R3, RZ, RZ, 0x201921fb ;  /* 0x201921fbff037424 */ /* 0x000fe200078e00ff */
[----:B------:R-:W-:Y:S01]  /*0ae0*/  BSSY B1, `(.L_x_293) ;  /* 0x0000045000017945 */ /* 0x000fe20003800000 */
        /* <DEDUP_REMOVED lines=37> */
[----:B------:R-:W0:-:S06]  /*0d40*/  DMUL R16, R16, c[0x2][0x20] ;  /* 0x0080080010107a28 */ /* 0x000e0c0000000000 */
        /* <DEDUP_REMOVED lines=20> */
.L_x_294:
[----:B------:R-:W0:-:S14]  /*0e90*/  DSETP.NEU.AND P0, PT, R18, RZ, PT ;  /* 0x000000ff1200722a */ /* 0x000e1c0003f0d000 */
[----:B0-----:R-:W-:Y:S05]  /*0ea0*/  @!P0 BRA `(.L_x_296) ;  /* 0x0000007000008947 */ /* 0x001fea0003800000 */
[----:B------:R-:W0:Y:S01]  /*0eb0*/  MUFU.RCP64H R19, 6.283184051513671875 ;  /* 0x401921fb00137908 */ /* 0x000e220000001800 */
[----:B------:R-:W-:-:S06]  /*0ec0*/  IMAD.MOV.U32 R18, RZ, RZ, RZ ;  /* 0x000000ffff127224 */ /* 0x000fcc00078e00ff */
[----:B0-----:R-:W0:-:S14]  /*0ed0*/  DSETP.GT.AND P0, PT, |R18|, RZ, PT ;  /* 0x000000ff1200722a */ /* 0x001e1c0003f04200 */
[----:B0-----:R-:W-:Y:S02]  /*0ee0*/  @!P0 IMAD.MOV.U32 R18, RZ, RZ, 0x54442d11 ;  /* 0x54442d11ff128424 */ /* 0x001fe400078e00ff */
[----:B------:R-:W-:-:S06]  /*0ef0*/  @!P0 IMAD.MOV.U32 R19, RZ, RZ, 0x401921fb ;  /* 0x401921fbff138424 */ /* 0x000fcc00078e00ff */
[----:B------:R0:W1:Y:S01]  /*0f00*/  DMUL R18, R14, R18 ;  /* 0x000000120e127228 */ /* 0x0000620000000000 */
[----:B------:R-:W-:Y:S10]  /*0f10*/  BRA `(.L_x_295) ;  /* 0x0000001000007947 */ /* 0x000ff40003800000 */
.L_x_296:
[----:B------:R0:W1:-:S11]  /*0f20*/  DMUL R18, R14, c[0x2][0x20] ;  /* 0x008008000e127a28 */ /* 0x0000560000000000 */
.L_x_295:
[----:B------:R-:W-:Y:S05]  /*0f30*/  BSYNC B1 ;  /* 0x0000000000017941 */ /* 0x000fea0003800000 */
.L_x_293:
[----:B------:R-:W-:Y:S02]  /*0f40*/  IMAD.MOV.U32 R2, RZ, RZ, R0 ;  /* 0x000000ffff027224 */ /* 0x000fe400078e0000 */
[----:B------:R-:W-:-:S04]  /*0f50*/  IMAD.MOV.U32 R3, RZ, RZ, 0x0 ;  /* 0x00000000ff037424 */ /* 0x000fc800078e00ff */
[----:B01----:R-:W-:Y:S05]  /*0f60*/  RET.REL.NODEC R2 `(phase_shift_decode) ;  /* 0xfffff09002007950 */ /* 0x003fea0003c3ffff */
        .weak           $phase_shift_decode$__cuda_sm20_rcp_rn_f32_slowpath
        .type           $phase_shift_decode$__cuda_sm20_rcp_rn_f32_slowpath,@function
        .size           $phase_shift_decode$__cuda_sm20_rcp_rn_f32_slowpath,($phase_shift_decode$__cuda_sm3x_div_rn_noftz_f32 - $phase_shift_decode$__cuda_sm20_rcp_rn_f32_slowpath)
$phase_shift_decode$__cuda_sm20_rcp_rn_f32_slowpath:
[----:B------:R-:W-:Y:S01]  /*0f70*/  IMAD.SHL.U32 R0, R19, 0x2, RZ ;  /* 0x0000000213007824 */ /* 0x000fe200078e00ff */
[----:B------:R-:W-:Y:S04]  /*0f80*/  BSSY B2, `(.L_x_297) ;  /* 0x0000031000027945 */ /* 0x000fe80003800000 */
[----:B------:R-:W-:Y:S01]  /*0f90*/  SHF.R.U32.HI R21, RZ, 0x18, R0 ;  /* 0x00000018ff157819 */ /* 0x000fe20000011600 */
[----:B------:R-:W-:-:S03]  /*0fa0*/  IMAD.MOV.U32 R0, RZ, RZ, R19 ;  /* 0x000000ffff007224 */ /* 0x000fc600078e0013 */
        /* <DEDUP_REMOVED lines=12> */
.L_x_298:
        /* <DEDUP_REMOVED lines=33> */
.L_x_300:
[----:B------:R0:W1:Y:S02]  /*1280*/  MUFU.RCP R17, R0 ;  /* 0x0000000000117308 */ /* 0x0000640000001000 */
.L_x_299:
[----:B------:R-:W-:Y:S05]  /*1290*/  BSYNC B2 ;  /* 0x0000000000027941 */ /* 0x000fea0003800000 */
.L_x_297:
[----:B------:R-:W-:-:S04]  /*12a0*/  IMAD.MOV.U32 R19, RZ, RZ, 0x0 ;  /* 0x00000000ff137424 */ /* 0x000fc800078e00ff */
[----:B01----:R-:W-:Y:S05]  /*12b0*/  RET.REL.NODEC R18 `(phase_shift_decode) ;  /* 0xffffed4012007950 */ /* 0x003fea0003c3ffff */
        .weak           $phase_shift_decode$__cuda_sm3x_div_rn_noftz_f32
        .type           $phase_shift_decode$__cuda_sm3x_div_rn_noftz_f32,@function
        .size           $phase_shift_decode$__cuda_sm3x_div_rn_noftz_f32,($phase_shift_decode$__cuda_sm3x_div_rn_noftz_f32_slowpath - $phase_shift_decode$__cuda_sm3x_div_rn_noftz_f32)
$phase_shift_decode$__cuda_sm3x_div_rn_noftz_f32:
        /* <DEDUP_REMOVED lines=9> */
[----:B------:R-:W-:-:S03]  /*1350*/  IMAD.MOV.U32 R16, RZ, RZ, R2 ;  /* 0x000000ffff107224 */ /* 0x000fc600078e0002 */
[----:B------:R-:W-:Y:S01]  /*1360*/  FFMA R0, R17, R21, R0 ;  /* 0x0000001511007223 */ /* 0x000fe20000000000 */
[----:B------:R-:W-:-:S03]  /*1370*/  IMAD.MOV.U32 R17, RZ, RZ, 0x0 ;  /* 0x00000000ff117424 */ /* 0x000fc600078e00ff */
[----:B------:R-:W-:Y:S01]  /*1380*/  FFMA R3, R19, R0, R21 ;  /* 0x0000000013037223 */ /* 0x000fe20000000015 */
[----:B------:R-:W-:Y:S06]  /*1390*/  RET.REL.NODEC R16 `(phase_shift_decode) ;  /* 0xffffec6010007950 */ /* 0x000fec0003c3ffff */
.L_x_301:
[----:B------:R-:W-:Y:S01]  /*13a0*/  BSSY B1, `(.L_x_302) ;  /* 0x0000003000017945 */ /* 0x000fe20003800000 */
[----:B------:R-:W-:-:S07]  /*13b0*/  MOV R16, 0x13d0 ;  /* 0x000013d000107802 */ /* 0x000fce0000000f00 */
[----:B------:R-:W-:Y:S05]  /*13c0*/  CALL.REL.NOINC `($phase_shift_decode$__cuda_sm3x_div_rn_noftz_f32_slowpath) ;  /* 0x0000005000007944 */ /* 0x000fea0003c00000 */
[----:B------:R-:W-:Y:S05]  /*13d0*/  BSYNC B1 ;  /* 0x0000000000017941 */ /* 0x000fea0003800000 */
.L_x_302:
[----:B------:R-:W-:Y:S02]  /*13e0*/  IMAD.MOV.U32 R16, RZ, RZ, R2 ;  /* 0x000000ffff107224 */ /* 0x000fe400078e0002 */
[----:B------:R-:W-:Y:S02]  /*13f0*/  IMAD.MOV.U32 R17, RZ, RZ, 0x0 ;  /* 0x00000000ff117424 */ /* 0x000fe400078e00ff */
[----:B------:R-:W-:Y:S02]  /*1400*/  IMAD.MOV.U32 R3, RZ, RZ, R0 ;  /* 0x000000ffff037224 */ /* 0x000fe400078e0000 */
[----:B------:R-:W-:Y:S05]  /*1410*/  RET.REL.NODEC R16 `(phase_shift_decode) ;  /* 0xffffebe010007950 */ /* 0x000fea0003c3ffff */
        .weak           $phase_shift_decode$__cuda_sm3x_div_rn_noftz_f32_slowpath
        .type           $phase_shift_decode$__cuda_sm3x_div_rn_noftz_f32_slowpath,@function
        .size           $phase_shift_decode$__cuda_sm3x_div_rn_noftz_f32_slowpath,(.L_x_361 - $phase_shift_decode$__cuda_sm3x_div_rn_noftz_f32_slowpath)
$phase_shift_decode$__cuda_sm3x_div_rn_noftz_f32_slowpath:
        /* <DEDUP_REMOVED lines=39> */
.L_x_304:
[----:B------:R-:W-:Y:S05]  /*1690*/  BSYNC B3 ;  /* 0x0000000000037941 */ /* 0x000fea0003800000 */
.L_x_303:
[----:B------:R-:W-:Y:S01]  /*16a0*/  LEA R20, R19, 0xc0800000, 0x17 ;  /* 0xc080000013147811 */ /* 0x000fe200078eb8ff */
[----:B------:R-:W-:Y:S01]  /*16b0*/  BSSY B3, `(.L_x_309) ;  /* 0x000003b000037945 */ /* 0x000fe20003800000 */
[----:B------:R-:W-:-:S03]  /*16c0*/  IADD3 R18, R18, -0x7f, RZ ;  /* 0xffffff8112127810 */ /* 0x000fc60007ffe0ff */
[----:B------:R-:W-:Y:S02]  /*16d0*/  IMAD.IADD R20, R3, 0x1, -R20 ;  /* 0x0000000103147824 */ /* 0x000fe400078e0a14 */
[C---:B------:R-:W-:Y:S01]  /*16e0*/  IMAD R0, R18.reuse, -0x800000, R0 ;  /* 0xff80000012007824 */ /* 0x040fe200078e0200 */
[----:B------:R-:W-:Y:S01]  /*16f0*/  IADD3 R18, R18, 0x7f, -R19 ;  /* 0x0000007f12127810 */ /* 0x000fe20007ffe813 */
[----:B------:R-:W0:Y:S01]  /*1700*/  MUFU.RCP R3, R20 ;  /* 0x0000001400037308 */ /* 0x000e220000001000 */
[----:B------:R-:W-:-:S03]  /*1710*/  FADD.FTZ R21, -R20, -RZ ;  /* 0x800000ff14157221 */ /* 0x000fc60000010100 */
[----:B------:R-:W-:Y:S01]  /*1720*/  IMAD.IADD R18, R18, 0x1, R17 ;  /* 0x0000000112127824 */ /* 0x000fe200078e0211 */
        /* <DEDUP_REMOVED lines=25> */
.L_x_311:
[CCC-:B------:R-:W-:Y:S01]  /*18c0*/  FFMA.RZ R3, R24.reuse, R22.reuse, R23.reuse ;  /* 0x0000001618037223 */ /* 0x1c0fe2000000c017 */
[C---:B------:R-:W-:Y:S01]  /*18d0*/  IADD3 R20, R19.reuse, 0x20, RZ ;  /* 0x0000002013147810 */ /* 0x040fe20007ffe0ff */
[CCC-:B------:R-:W-:Y:S01]  /*18e0*/  FFMA.RM R18, R24.reuse, R22.reuse, R23.reuse ;  /* 0x0000001618127223 */ /* 0x1c0fe20000004017 */
[----:B------:R-:W-:Y:S02]  /*18f0*/  ISETP.NE.AND P2, PT, R19, RZ, PT ;  /* 0x000000ff1300720c */ /* 0x000fe40003f45270 */
        /* <DEDUP_REMOVED lines=18> */
.L_x_312:
[----:B------:R-:W-:-:S04]  /*1a20*/  LOP3.LUT R0, R0, 0x80000000, RZ, 0xc0, !PT ;  /* 0x8000000000007812 */ /* 0x000fc800078ec0ff */
[----:B------:R-:W-:Y:S01]  /*1a30*/  LOP3.LUT R0, R0, 0x7f800000, RZ, 0xfc, !PT ;  /* 0x7f80000000007812 */ /* 0x000fe200078efcff */
[----:B------:R-:W-:Y:S06]  /*1a40*/  BRA `(.L_x_313) ;  /* 0x0000001000007947 */ /* 0x000fec0003800000 */
.L_x_310:
[----:B------:R-:W-:-:S07]  /*1a50*/  IMAD R0, R18, 0x800000, R0 ;  /* 0x0080000012007824 */ /* 0x000fce00078e0200 */
.L_x_313:
[----:B------:R-:W-:Y:S05]  /*1a60*/  BSYNC B3 ;  /* 0x0000000000037941 */ /* 0x000fea0003800000 */
.L_x_309:
[----:B------:R-:W-:-:S04]  /*1a70*/  IMAD.MOV.U32 R17, RZ, RZ, 0x0 ;  /* 0x00000000ff117424 */ /* 0x000fc800078e00ff */
[----:B------:R-:W-:Y:S05]  /*1a80*/  RET.REL.NODEC R16 `(phase_shift_decode) ;  /* 0xffffe57010007950 */ /* 0x000fea0003c3ffff */
.L_x_308:
[----:B------:R-:W-:Y:S01]  /*1a90*/  IMAD.MOV.U32 R17, RZ, RZ, 0x0 ;  /* 0x00000000ff117424 */ /* 0x000fe200078e00ff */
[----:B------:R-:W-:-:S04]  /*1aa0*/  LOP3.LUT R0, R3, 0x80000000, R0, 0x48, !PT ;  /* 0x8000000003007812 */ /* 0x000fc800078e4800 */
[----:B------:R-:W-:Y:S01]  /*1ab0*/  LOP3.LUT R0, R0, 0x7f800000, RZ, 0xfc, !PT ;  /* 0x7f80000000007812 */ /* 0x000fe200078efcff */
[----:B------:R-:W-:Y:S06]  /*1ac0*/  RET.REL.NODEC R16 `(phase_shift_decode) ;  /* 0xffffe53010007950 */ /* 0x000fec0003c3ffff */
.L_x_307:
[----:B------:R-:W-:Y:S01]  /*1ad0*/  IMAD.MOV.U32 R17, RZ, RZ, 0x0 ;  /* 0x00000000ff117424 */ /* 0x000fe200078e00ff */
[----:B------:R-:W-:-:S03]  /*1ae0*/  LOP3.LUT R0, R3, 0x80000000, R0, 0x48, !PT ;  /* 0x8000000003007812 */ /* 0x000fc600078e4800 */
[----:B------:R-:W-:Y:S05]  /*1af0*/  RET.REL.NODEC R16 `(phase_shift_decode) ;  /* 0xffffe50010007950 */ /* 0x000fea0003c3ffff */
.L_x_306:
[----:B------:R-:W-:Y:S02]  /*1b00*/  IMAD.MOV.U32 R17, RZ, RZ, 0x0 ;  /* 0x00000000ff117424 */ /* 0x000fe400078e00ff */
[----:B------:R-:W-:Y:S02]  /*1b10*/  IMAD.MOV.U32 R0, RZ, RZ, 0x7fffffff ;  /* 0x7fffffffff007424 */ /* 0x000fe400078e00ff */
[----:B------:R-:W-:Y:S05]  /*1b20*/  RET.REL.NODEC R16 `(phase_shift_decode) ;  /* 0xffffe4d010007950 */ /* 0x000fea0003c3ffff */
.L_x_305:
[----:B------:R-:W-:Y:S01]  /*1b30*/  IMAD.MOV.U32 R17, RZ, RZ, 0x0 ;  /* 0x00000000ff117424 */ /* 0x000fe200078e00ff */
[----:B------:R-:W-:-:S03]  /*1b40*/  FADD.FTZ R0, R0, R3 ;  /* 0x0000000300007221 */ /* 0x000fc60000010000 */
[----:B------:R-:W-:Y:S05]  /*1b50*/  RET.REL.NODEC R16 `(phase_shift_decode) ;  /* 0xffffe4a010007950 */ /* 0x000fea0003c3ffff */
.L_x_314:
        /* <DEDUP_REMOVED lines=10> */
.L_x_361:


//--------------------- .text.gray_decode_hdr     --------------------------
	.section	.text.gray_decode_hdr,"ax",@progbits
	.sectioninfo	@"SHI_REGISTERS=16"
	.align	128
        .global         gray_decode_hdr
        .type           gray_decode_hdr,@function
        .size           gray_decode_hdr,(.L_x_375 - gray_decode_hdr)
        .other          gray_decode_hdr,@"STO_CUDA_ENTRY STV_DEFAULT"
gray_decode_hdr:
.text.gray_decode_hdr:
[----:B------:R-:W-:-:S07]  /*0000*/  IMAD.MOV.U32 R1, RZ, RZ, c[0x0][0x28] ;  /* 0x00000a00ff017624 */ /* 0x000fce00078e00ff */
[----:B------:R-:W0:Y:S01]  /*0010*/  S2R R0, SR_CTAID.X ;  /* 0x0000000000007919 */ /* 0x000e220000002500 */
[----:B------:R-:W-:Y:S01]  /*0020*/  IMAD.MOV.U32 R11, RZ, RZ, 0x2 ;  /* 0x00000002ff0b7424 */ /* 0x000fe200078e00ff */
[----:B------:R-:W-:Y:S01]  /*0030*/  ULDC.64 UR4, c[0x0][0x118] ;  /* 0x0000460000047ab9 */ /* 0x000fe20000000a00 */
[----:B------:R-:W-:Y:S01]  /*0040*/  IMAD.MOV.U32 R9, RZ, RZ, c[0x0][0x1a4] ;  /* 0x00006900ff097624 */ /* 0x000fe200078e00ff */
[----:B------:R-:W0:Y:S01]  /*0050*/  S2R R3, SR_TID.X ;  /* 0x0000000000037919 */ /* 0x000e220000002100 */
[----:B------:R-:W-:-:S05]  /*0060*/  MOV R8, c[0x0][0x1a0] ;  /* 0x0000680000087a02 */ /* 0x000fca0000000f00 */
[----:B------:R-:W2:Y:S01]  /*0070*/  LDG.E R9, [R8.64] ;  /* 0x0000000408097981 */ /* 0x000ea2000c1e1900 */
[----:B0-----:R-:W-:-:S04]  /*0080*/  IMAD R0, R0, c[0x0][0x0], R3 ;  /* 0x0000000000007a24 */ /* 0x001fc800078e0203 */
[----:B------:R-:W-:-:S04]  /*0090*/  IMAD.WIDE R6, R0, R11, c[0x0][0x170] ;  /* 0x00005c0000067625 */ /* 0x000fc800078e020b */
[----:B------:R-:W-:Y:S02]  /*00a0*/  IMAD.WIDE R4, R0, R11, c[0x0][0x168] ;  /* 0x00005a0000047625 */ /* 0x000fe400078e020b */
[----:B------:R-:W3:Y:S04]  /*00b0*/  LDG.E.U16 R7, [R6.64] ;  /* 0x0000000406077981 */ /* 0x000ee8000c1e1500 */
[----:B------:R-:W3:Y:S01]  /*00c0*/  LDG.E.U16 R10, [R4.64] ;  /* 0x00000004040a7981 */ /* 0x000ee2000c1e1500 */
[----:B------:R-:W-:Y:S01]  /*00d0*/  MOV R12, 0xffff ;  /* 0x0000ffff000c7802 */ /* 0x000fe20000000f00 */
[----:B---3--:R-:W-:-:S05]  /*00e0*/  IMAD.IADD R2, R10, 0x1, -R7 ;  /* 0x000000010a027824 */ /* 0x008fca00078e0a07 */
[----:B--2---:R-:W-:Y:S01]  /*00f0*/  ISETP.GT.AND P0, PT, R2, R9, PT ;  /* 0x000000090200720c */ /* 0x004fe20003f04270 */
[----:B------:R-:W-:-:S12]  /*0100*/  IMAD.WIDE R2, R0, R11, c[0x0][0x198] ;  /* 0x0000660000027625 */ /* 0x000fd800078e020b */
[----:B------:R-:W-:-:S05]  /*0110*/  @!P0 PRMT R5, R12, 0x7610, R5 ;  /* 0x000076100c058816 */ /* 0x000fca0000000005 */
[----:B------:R0:W-:Y:S01]  /*0120*/  @!P0 STG.E.U16 [R2.64], R5 ;  /* 0x0000000502008986 */ /* 0x0001e2000c101504 */
[----:B------:R-:W-:Y:S05]  /*0130*/  @!P0 EXIT ;  /* 0x000000000000894d */ /* 0x000fea0003800000 */
[----:B------:R-:W-:Y:S02]  /*0140*/  IMAD.MOV.U32 R4, RZ, RZ, c[0x0][0x180] ;  /* 0x00006000ff047624 */ /* 0x000fe400078e00ff */
[----:B0-----:R-:W-:-:S05]  /*0150*/  IMAD.MOV.U32 R5, RZ, RZ, c[0x0][0x184] ;  /* 0x00006100ff057624 */ /* 0x001fca00078e00ff */
[----:B------:R0:W2:Y:S01]  /*0160*/  LDG.E R8, [R4.64] ;  /* 0x0000000404087981 */ /* 0x0000a2000c1e1900 */
[----:B------:R-:W-:Y:S02]  /*0170*/  IADD3 R10, R10, 0x1, R7 ;  /* 0x000000010a0a7810 */ /* 0x000fe40007ffe007 */
[----:B0-----:R-:W-:Y:S02]  /*0180*/  PRMT R5, RZ, 0x7610, R5 ;  /* 0x00007610ff057816 */ /* 0x001fe40000000005 */
[----:B--2---:R-:W-:-:S13]  /*0190*/  ISETP.NE.AND P0, PT, R8, RZ, PT ;  /* 0x000000ff0800720c */ /* 0x004fda0003f05270 */
[----:B------:R-:W-:Y:S05]  /*01a0*/  @!P0 BRA `(.L_x_315) ;  /* 0x0000025000008947 */ /* 0x000fea0003800000 */
[----:B------:R-:W-:Y:S01]  /*01b0*/  MOV R4, c[0x0][0x188] ;  /* 0x0000620000047a02 */ /* 0x000fe20000000f00 */
[----:B------:R-:W-:Y:S01]  /*01c0*/  IMAD.MOV.U32 R5, RZ, RZ, c[0x0][0x18c] ;  /* 0x00006300ff057624 */ /* 0x000fe200078e00ff */
[----:B------:R-:W-:Y:S01]  /*01d0*/  MOV R7, c[0x0][0x194] ;  /* 0x0000650000077a02 */ /* 0x000fe20000000f00 */
[----:B------:R-:W-:-:S03]  /*01e0*/  IMAD.MOV.U32 R6, RZ, RZ, c[0x0][0x190] ;  /* 0x00006400ff067624 */ /* 0x000fc600078e00ff */
[----:B------:R-:W2:Y:S04]  /*01f0*/  LDG.E R4, [R4.64] ;  /* 0x0000000404047981 */ /* 0x000ea8000c1e1900 */
[----:B------:R-:W2:Y:S01]  /*0200*/  LDG.E R7, [R6.64] ;  /* 0x0000000406077981 */ /* 0x000ea2000c1e1900 */
[----:B------:R-:W-:Y:S01]  /*0210*/  BSSY B0, `(.L_x_315) ;  /* 0x000001e000007945 */ /* 0x000fe20003800000 */
[----:B------:R-:W-:Y:S01]  /*0220*/  BSSY B1, `(.L_x_316) ;  /* 0x000001b000017945 */ /* 0x000fe20003800000 */
[----:B------:R-:W-:Y:S01]  /*0230*/  SHF.R.U32.HI R10, RZ, 0x1, R10 ;  /* 0x00000001ff0a7819 */ /* 0x000fe2000001160a */
[----:B------:R-:W-:Y:S01]  /*0240*/  IMAD.MOV.U32 R9, RZ, RZ, RZ ;  /* 0x000000ffff097224 */ /* 0x000fe200078e00ff */
[----:B------:R-:W-:Y:S01]  /*0250*/  MOV R12, RZ ;  /* 0x000000ff000c7202 */ /* 0x000fe20000000f00 */
[----:B------:R-:W-:-:S02]  /*0260*/  IMAD.MOV.U32 R11, RZ, RZ, RZ ;  /* 0x000000ffff0b7224 */ /* 0x000fc400078e00ff */
[----:B--2---:R-:W-:-:S07]  /*0270*/  IMAD R13, R4, R7, RZ ;  /* 0x00000007040d7224 */ /* 0x004fce00078e02ff */
.L_x_320:
[----:B------:R-:W-:Y:S02]  /*0280*/  IMAD.MOV.U32 R5, RZ, RZ, 0x2 ;  /* 0x00000002ff057424 */ /* 0x000fe400078e00ff */
[----:B------:R-:W-:-:S04]  /*0290*/  IMAD R4, R9, R13, R0 ;  /* 0x0000000d09047224 */ /* 0x000fc800078e0200 */
[----:B------:R-:W-:-:S06]  /*02a0*/  IMAD.WIDE R4, R4, R5, c[0x0][0x160] ;  /* 0x0000580004047625 */ /* 0x000fcc00078e0205 */
[----:B------:R-:W2:Y:S01]  /*02b0*/  LDG.E.U16 R5, [R4.64] ;  /* 0x0000000404057981 */ /* 0x000ea2000c1e1500 */
[----:B------:R-:W-:Y:S01]  /*02c0*/  BSSY B2, `(.L_x_317) ;  /* 0x0000009000027945 */ /* 0x000fe20003800000 */
[----:B--2---:R-:W-:-:S13]  /*02d0*/  ISETP.GE.U32.AND P0, PT, R5, R10, PT ;  /* 0x0000000a0500720c */ /* 0x004fda0003f06070 */
[----:B------:R-:W-:Y:S01]  /*02e0*/  @P0 LOP3.LUT R11, R11, 0x1, RZ, 0x3c, !PT ;  /* 0x000000010b0b0812 */ /* 0x000fe200078e3cff */
[----:B------:R-:W-:Y:S06]  /*02f0*/  @P0 BRA `(.L_x_318) ;  /* 0x0000005000000947 */ /* 0x000fec0003800000 */
[----:B------:R-:W-:Y:S02]  /*0300*/  ISETP.GT.U32.AND P0, PT, R5, R10, PT ;  /* 0x0000000a0500720c */ /* 0x000fe40003f04070 */
[----:B------:R-:W-:-:S11]  /*0310*/  MOV R5, 0xffff ;  /* 0x0000ffff00057802 */ /* 0x000fd60000000f00 */
[----:B------:R-:W-:Y:S01]  /*0320*/  @P0 BREAK B2 ;  /* 0x0000000000020942 */ /* 0x000fe20003800000 */
[----:B------:R-:W-:Y:S01]  /*0330*/  @P0 BREAK B1 ;  /* 0x0000000000010942 */ /* 0x000fe20003800000 */
[----:B------:R-:W-:Y:S05]  /*0340*/  @P0 BRA `(.L_x_319) ;  /* 0x000000a000000947 */ /* 0x000fea0003800000 */
.L_x_318:
[----:B------:R-:W-:Y:S05]  /*0350*/  BSYNC B2 ;  /* 0x0000000000027941 */ /* 0x000fea0003800000 */
.L_x_317:
[----:B------:R-:W-:Y:S02]  /*0360*/  LOP3.LUT R5, RZ, R9, RZ, 0x33, !PT ;  /* 0x00000009ff057212 */ /* 0x000fe400078e33ff */
[----:B------:R-:W-:-:S03]  /*0370*/  IADD3 R9, R9, 0x1, RZ ;  /* 0x0000000109097810 */ /* 0x000fc60007ffe0ff */
[----:B------:R-:W-:Y:S01]  /*0380*/  IMAD.IADD R4, R8, 0x1, R5 ;  /* 0x0000000108047824 */ /* 0x000fe200078e0205 */
[----:B------:R-:W-:-:S04]  /*0390*/  ISETP.GE.U32.AND P0, PT, R9, R8, PT ;  /* 0x000000080900720c */ /* 0x000fc80003f06070 */
[----:B------:R-:W-:-:S04]  /*03a0*/  SHF.L.U32 R5, R11, R4, RZ ;  /* 0x000000040b057219 */ /* 0x000fc800000006ff */
[----:B------:R-:W-:-:S05]  /*03b0*/  IADD3 R12, R5, R12, RZ ;  /* 0x0000000c050c7210 */ /* 0x000fca0007ffe0ff */
[----:B------:R-:W-:Y:S05]  /*03c0*/  @!P0 BRA `(.L_x_320) ;  /* 0xfffffeb000008947 */ /* 0x000fea000383ffff */
[----:B------:R-:W-:Y:S05]  /*03d0*/  BSYNC B1 ;  /* 0x0000000000017941 */ /* 0x000fea0003800000 */
.L_x_316:
[----:B------:R-:W-:-:S07]  /*03e0*/  PRMT R5, R12, 0x7610, R5 ;  /* 0x000076100c057816 */ /* 0x000fce0000000005 */
.L_x_319:
[----:B------:R-:W-:Y:S05]  /*03f0*/  BSYNC B0 ;  /* 0x0000000000007941 */ /* 0x000fea0003800000 */
.L_x_315:
[----:B------:R-:W-:Y:S01]  /*0400*/  STG.E.U16 [R2.64], R5 ;  /* 0x0000000502007986 */ /* 0x000fe2000c101504 */
[----:B------:R-:W-:Y:S05]  /*0410*/  EXIT ;  /* 0x000000000000794d */ /* 0x000fea0003800000 */
.L_x_321:
        /* <DEDUP_REMOVED lines=14> */
.L_x_375:


//--------------------- .text.gray_decode         --------------------------
	.section	.text.gray_decode,"ax",@progbits
	.sectioninfo	@"SHI_REGISTERS=16"
	.align	128
        .global         gray_decode
        .type           gray_decode,@function
        .size           gray_decode,(.L_x_376 - gray_decode)
        .other          gray_decode,@"STO_CUDA_ENTRY STV_DEFAULT"
gray_decode:
.text.gray_decode:
[----:B------:R-:W-:-:S07]  /*0000*/  IMAD.MOV.U32 R1, RZ, RZ, c[0x0][0x28] ;  /* 0x00000a00ff017624 */ /* 0x000fce00078e00ff */
[----:B------:R-:W0:Y:S01]  /*0010*/  S2R R0, SR_CTAID.X ;  /* 0x0000000000007919 */ /* 0x000e220000002500 */
[----:B------:R-:W-:Y:S01]  /*0020*/  ULDC.64 UR4, c[0x0][0x118] ;  /* 0x0000460000047ab9 */ /* 0x000fe20000000a00 */
[----:B------:R-:W-:Y:S02]  /*0030*/  IMAD.MOV.U32 R5, RZ, RZ, c[0x0][0x1a4] ;  /* 0x00006900ff057624 */ /* 0x000fe400078e00ff */
[----:B------:R-:W0:Y:S01]  /*0040*/  S2R R3, SR_TID.X ;  /* 0x0000000000037919 */ /* 0x000e220000002100 */
[----:B------:R-:W-:-:S05]  /*0050*/  IMAD.MOV.U32 R4, RZ, RZ, c[0x0][0x1a0] ;  /* 0x00006800ff047624 */ /* 0x000fca00078e00ff */
[----:B------:R-:W2:Y:S01]  /*0060*/  LDG.E R5, [R4.64] ;  /* 0x0000000404057981 */ /* 0x000ea2000c1e1900 */
[----:B0-----:R-:W-:-:S05]  /*0070*/  IMAD R0, R0, c[0x0][0x0], R3 ;  /* 0x0000000000007a24 */ /* 0x001fca00078e0203 */
[----:B------:R-:W-:Y:S02]  /*0080*/  SHF.R.S32.HI R2, RZ, 0x1f, R0 ;  /* 0x0000001fff027819 */ /* 0x000fe40000011400 */
[C---:B------:R-:W-:Y:S02]  /*0090*/  IADD3 R8, P1, R0.reuse, c[0x0][0x170], RZ ;  /* 0x00005c0000087a10 */ /* 0x040fe40007f3e0ff */
[----:B------:R-:W-:Y:S02]  /*00a0*/  IADD3 R6, P0, R0, c[0x0][0x168], RZ ;  /* 0x00005a0000067a10 */ /* 0x000fe40007f1e0ff */
[C---:B------:R-:W-:Y:S02]  /*00b0*/  IADD3.X R9, R2.reuse, c[0x0][0x174], RZ, P1, !PT ;  /* 0x00005d0002097a10 */ /* 0x040fe40000ffe4ff */
[----:B------:R-:W-:-:S04]  /*00c0*/  IADD3.X R7, R2, c[0x0][0x16c], RZ, P0, !PT ;  /* 0x00005b0002077a10 */ /* 0x000fc800007fe4ff */
[----:B------:R-:W3:Y:S04]  /*00d0*/  LDG.E.U8 R9, [R8.64] ;  /* 0x0000000408097981 */ /* 0x000ee8000c1e1100 */
[----:B------:R-:W3:Y:S01]  /*00e0*/  LDG.E.U8 R6, [R6.64] ;  /* 0x0000000406067981 */ /* 0x000ee2000c1e1100 */
[----:B------:R-:W-:Y:S02]  /*00f0*/  IMAD.MOV.U32 R10, RZ, RZ, 0xffff ;  /* 0x0000ffffff0a7424 */ /* 0x000fe400078e00ff */
[----:B------:R-:W-:Y:S02]  /*0100*/  IMAD.MOV.U32 R3, RZ, RZ, 0x2 ;  /* 0x00000002ff037424 */ /* 0x000fe400078e00ff */
        /* <DEDUP_REMOVED lines=13> */
[----:B------:R-:W-:Y:S02]  /*01e0*/  IMAD.MOV.U32 R4, RZ, RZ, c[0x0][0x188] ;  /* 0x00006200ff047624 */ /* 0x000fe400078e00ff */
[----:B------:R-:W-:Y:S02]  /*01f0*/  IMAD.MOV.U32 R7, RZ, RZ, c[0x0][0x194] ;  /* 0x00006500ff077624 */ /* 0x000fe400078e00ff */
[----:B------:R-:W-:Y:S02]  /*0200*/  IMAD.MOV.U32 R5, RZ, RZ, c[0x0][0x18c] ;  /* 0x00006300ff057624 */ /* 0x000fe400078e00ff */
[----:B------:R-:W-:-:S03]  /*0210*/  IMAD.MOV.U32 R6, RZ, RZ, c[0x0][0x190] ;  /* 0x00006400ff067624 */ /* 0x000fc600078e00ff */
[----:B------:R-:W2:Y:S04]  /*0220*/  LDG.E R4, [R4.64] ;  /* 0x0000000404047981 */ /* 0x000ea8000c1e1900 */
[----:B------:R-:W2:Y:S01]  /*0230*/  LDG.E R7, [R6.64] ;  /* 0x0000000406077981 */ /* 0x000ea2000c1e1900 */
[----:B------:R-:W-:Y:S01]  /*0240*/  BSSY B0, `(.L_x_322) ;  /* 0x000001d000007945 */ /* 0x000fe20003800000 */
[----:B------:R-:W-:Y:S01]  /*0250*/  BSSY B1, `(.L_x_323) ;  /* 0x000001a000017945 */ /* 0x000fe20003800000 */
[----:B------:R-:W-:Y:S01]  /*0260*/  SHF.R.U32.HI R9, RZ, 0x1, R9 ;  /* 0x00000001ff097819 */ /* 0x000fe20000011609 */
[----:B------:R-:W-:Y:S01]  /*0270*/  CS2R R10, SRZ ;  /* 0x00000000000a7805 */ /* 0x000fe2000001ff00 */
[----:B------:R-:W-:Y:S02]  /*0280*/  IMAD.MOV.U32 R12, RZ, RZ, RZ ;  /* 0x000000ffff0c7224 */ /* 0x000fe400078e00ff */
[----:B--2---:R-:W-:-:S07]  /*0290*/  IMAD R13, R4, R7, RZ ;  /* 0x00000007040d7224 */ /* 0x004fce00078e02ff */
.L_x_327:
[----:B------:R-:W-:-:S05]  /*02a0*/  IMAD R5, R11, R13, R0 ;  /* 0x0000000d0b057224 */ /* 0x000fca00078e0200 */
[----:B------:R-:W-:-:S04]  /*02b0*/  IADD3 R4, P0, R5, c[0x0][0x160], RZ ;  /* 0x0000580005047a10 */ /* 0x000fc80007f1e0ff */
[----:B------:R-:W-:-:S05]  /*02c0*/  LEA.HI.X.SX32 R5, R5, c[0x0][0x164], 0x1, P0 ;  /* 0x0000590005057a11 */ /* 0x000fca00000f0eff */
[----:B------:R-:W2:Y:S01]  /*02d0*/  LDG.E.U8 R4, [R4.64] ;  /* 0x0000000404047981 */ /* 0x000ea2000c1e1100 */
[----:B------:R-:W-:Y:S01]  /*02e0*/  BSSY B2, `(.L_x_324) ;  /* 0x0000009000027945 */ /* 0x000fe20003800000 */
[----:B--2---:R-:W-:-:S13]  /*02f0*/  ISETP.GE.U32.AND P0, PT, R4, R9, PT ;  /* 0x000000090400720c */ /* 0x004fda0003f06070 */
[----:B------:R-:W-:Y:S01]  /*0300*/  @P0 LOP3.LUT R10, R10, 0x1, RZ, 0x3c, !PT ;  /* 0x000000010a0a0812 */ /* 0x000fe200078e3cff */
[----:B------:R-:W-:Y:S06]  /*0310*/  @P0 BRA `(.L_x_325) ;  /* 0x0000005000000947 */ /* 0x000fec0003800000 */
[----:B------:R-:W-:Y:S01]  /*0320*/  ISETP.GT.U32.AND P0, PT, R4, R9, PT ;  /* 0x000000090400720c */ /* 0x000fe20003f04070 */
[----:B------:R-:W-:-:S12]  /*0330*/  IMAD.MOV.U32 R5, RZ, RZ, 0xffff ;  /* 0x0000ffffff057424 */ /* 0x000fd800078e00ff */
[----:B------:R-:W-:Y:S01]  /*0340*/  @P0 BREAK B2 ;  /* 0x0000000000020942 */ /* 0x000fe20003800000 */
[----:B------:R-:W-:Y:S01]  /*0350*/  @P0 BREAK B1 ;  /* 0x0000000000010942 */ /* 0x000fe20003800000 */
[----:B------:R-:W-:Y:S05]  /*0360*/  @P0 BRA `(.L_x_326) ;  /* 0x000000a000000947 */ /* 0x000fea0003800000 */
.L_x_325:
[----:B------:R-:W-:Y:S05]  /*0370*/  BSYNC B2 ;  /* 0x0000000000027941 */ /* 0x000fea0003800000 */
.L_x_324:
[----:B------:R-:W-:Y:S02]  /*0380*/  LOP3.LUT R5, RZ, R11, RZ, 0x33, !PT ;  /* 0x0000000bff057212 */ /* 0x000fe400078e33ff */
[----:B------:R-:W-:-:S03]  /*0390*/  IADD3 R11, R11, 0x1, RZ ;  /* 0x000000010b0b7810 */ /* 0x000fc60007ffe0ff */
[----:B------:R-:W-:Y:S01]  /*03a0*/  IMAD.IADD R5, R8, 0x1, R5 ;  /* 0x0000000108057824 */ /* 0x000fe200078e0205 */
[----:B------:R-:W-:-:S04]  /*03b0*/  ISETP.GE.U32.AND P0, PT, R11, R8, PT ;  /* 0x000000080b00720c */ /* 0x000fc80003f06070 */
[----:B------:R-:W-:-:S05]  /*03c0*/  SHF.L.U32 R5, R10, R5, RZ ;  /* 0x000000050a057219 */ /* 0x000fca00000006ff */
[----:B------:R-:W-:-:S04]  /*03d0*/  IMAD.IADD R12, R5, 0x1, R12 ;  /* 0x00000001050c7824 */ /* 0x000fc800078e020c */
[----:B------:R-:W-:Y:S05]  /*03e0*/  @!P0 BRA `(.L_x_327) ;  /* 0xfffffeb000008947 */ /* 0x000fea000383ffff */
[----:B------:R-:W-:Y:S05]  /*03f0*/  BSYNC B1 ;  /* 0x0000000000017941 */ /* 0x000fea0003800000 */
.L_x_323:
[----:B------:R-:W-:-:S07]  /*0400*/  PRMT R5, R12, 0x7610, R5 ;  /* 0x000076100c057816 */ /* 0x000fce0000000005 */
.L_x_326:
[----:B------:R-:W-:Y:S05]  /*0410*/  BSYNC B0 ;  /* 0x0000000000007941 */ /* 0x000fea0003800000 */
.L_x_322:
[----:B------:R-:W-:Y:S01]  /*0420*/  STG.E.U16 [R2.64], R5 ;  /* 0x0000000502007986 */ /* 0x000fe2000c101504 */
[----:B------:R-:W-:Y:S05]  /*0430*/  EXIT ;  /* 0x000000000000794d */ /* 0x000fea0003800000 */
.L_x_328:
        /* <DEDUP_REMOVED lines=12> */
.L_x_376:


//--------------------- .text.convert_bayer_to_gray --------------------------
	.section	.text.convert_bayer_to_gray,"ax",@progbits
	.sectioninfo	@"SHI_REGISTERS=26"
	.align	128
        .global         convert_bayer_to_gray
        .type           convert_bayer_to_gray,@function
        .size           convert_bayer_to_gray,(.L_x_377 - convert_bayer_to_gray)
        .other          convert_bayer_to_gray,@"STO_CUDA_ENTRY STV_DEFAULT"
convert_bayer_to_gray:
.text.convert_bayer_to_gray:
[----:B------:R-:W-:-:S07]  /*0000*/  IMAD.MOV.U32 R1, RZ, RZ, c[0x0][0x28] ;  /* 0x00000a00ff017624 */ /* 0x000fce00078e00ff */
[----:B------:R-:W-:Y:S01]  /*0010*/  IMAD.MOV.U32 R4, RZ, RZ, c[0x0][0x170] ;  /* 0x00005c00ff047624 */ /* 0x000fe200078e00ff */
[----:B------:R-:W-:Y:S01]  /*0020*/  ULDC.64 UR4, c[0x0][0x118] ;  /* 0x0000460000047ab9 */ /* 0x000fe20000000a00 */
[----:B------:R-:W-:-:S05]  /*0030*/  IMAD.MOV.U32 R5, RZ, RZ, c[0x0][0x174] ;  /* 0x00005d00ff057624 */ /* 0x000fca00078e00ff */
[----:B------:R0:W2:Y:S01]  /*0040*/  LDG.E R0, [R4.64] ;  /* 0x0000000404007981 */ /* 0x0000a2000c1e1900 */
[----:B------:R-:W-:Y:S02]  /*0050*/  IMAD.MOV.U32 R8, RZ, RZ, c[0x0][0x168] ;  /* 0x00005a00ff087624 */ /* 0x000fe400078e00ff */
[----:B------:R-:W-:-:S05]  /*0060*/  IMAD.MOV.U32 R9, RZ, RZ, c[0x0][0x16c] ;  /* 0x00005b00ff097624 */ /* 0x000fca00078e00ff */
[----:B------:R-:W3:Y:S01]  /*0070*/  LDG.E R8, [R8.64] ;  /* 0x0000000408087981 */ /* 0x000ee2000c1e1900 */
[----:B------:R-:W-:Y:S03]  /*0080*/  BSSY B0, `(.L_x_329) ;  /* 0x00000bb000007945 */ /* 0x000fe60003800000 */
[----:B------:R-:W0:Y:S04]  /*0090*/  S2R R12, SR_CTAID.X ;  /* 0x00000000000c7919 */ /* 0x000e280000002500 */
[----:B------:R-:W0:Y:S02]  /*00a0*/  S2R R13, SR_TID.X ;  /* 0x00000000000d7919 */ /* 0x000e240000002100 */
[----:B0-----:R-:W-:-:S05]  /*00b0*/  IMAD R5, R12, c[0x0][0x0], R13 ;  /* 0x000000000c057a24 */ /* 0x001fca00078e020d */
[----:B------:R-:W-:Y:S02]  /*00c0*/  IABS R4, R5 ;  /* 0x0000000500047213 */ /* 0x000fe40000000000 */
[----:B--2---:R-:W-:-:S04]  /*00d0*/  LEA.HI R6, R0, R0, RZ, 0x1 ;  /* 0x0000000000067211 */ /* 0x004fc800078f08ff */
[----:B------:R-:W-:-:S04]  /*00e0*/  SHF.R.S32.HI R6, RZ, 0x1, R6 ;  /* 0x00000001ff067819 */ /* 0x000fc80000011406 */
[----:B------:R-:W-:Y:S02]  /*00f0*/  IABS R2, R6 ;  /* 0x0000000600027213 */ /* 0x000fe40000000000 */
[----:B---3--:R-:W-:Y:S02]  /*0100*/  LEA.HI R7, R8, R8, RZ, 0x1 ;  /* 0x0000000808077211 */ /* 0x008fe400078f08ff */
[----:B------:R-:W0:Y:S01]  /*0110*/  I2F.RP R3, R2 ;  /* 0x0000000200037306 */ /* 0x000e220000209400 */
[-C--:B------:R-:W-:Y:S02]  /*0120*/  IABS R8, R6.reuse ;  /* 0x0000000600087213 */ /* 0x080fe40000000000 */
[----:B------:R-:W-:Y:S02]  /*0130*/  SHF.R.S32.HI R7, RZ, 0x1, R7 ;  /* 0x00000001ff077819 */ /* 0x000fe40000011407 */
[----:B------:R-:W-:Y:S01]  /*0140*/  LOP3.LUT R13, RZ, R6, RZ, 0x33, !PT ;  /* 0x00000006ff0d7212 */ /* 0x000fe200078e33ff */
[----:B0-----:R-:W0:Y:S02]  /*0150*/  MUFU.RCP R3, R3 ;  /* 0x0000000300037308 */ /* 0x001e240000001000 */
[----:B0-----:R-:W-:-:S02]  /*0160*/  IADD3 R10, R3, 0xffffffe, RZ ;  /* 0x0ffffffe030a7810 */ /* 0x001fc40007ffe0ff */
[----:B------:R-:W-:Y:S02]  /*0170*/  IABS R3, R7 ;  /* 0x0000000700037213 */ /* 0x000fe40000000000 */
[----:B------:R0:W1:Y:S02]  /*0180*/  F2I.FTZ.U32.TRUNC.NTZ R11, R10 ;  /* 0x0000000a000b7305 */ /* 0x000064000021f000 */
[----:B------:R-:W2:Y:S01]  /*0190*/  I2F.RP R12, R3 ;  /* 0x00000003000c7306 */ /* 0x000ea20000209400 */
[----:B0-----:R-:W-:Y:S02]  /*01a0*/  IMAD.MOV.U32 R10, RZ, RZ, RZ ;  /* 0x000000ffff0a7224 */ /* 0x001fe400078e00ff */
[----:B-1----:R-:W-:Y:S01]  /*01b0*/  IMAD.MOV R9, RZ, RZ, -R11 ;  /* 0x000000ffff097224 */ /* 0x002fe200078e0a0b */
[----:B--2---:R-:W0:Y:S03]  /*01c0*/  MUFU.RCP R12, R12 ;  /* 0x0000000c000c7308 */ /* 0x004e260000001000 */
[----:B------:R-:W-:-:S04]  /*01d0*/  IMAD R9, R9, R2, RZ ;  /* 0x0000000209097224 */ /* 0x000fc800078e02ff */
[----:B------:R-:W-:-:S04]  /*01e0*/  IMAD.HI.U32 R10, R11, R9, R10 ;  /* 0x000000090b0a7227 */ /* 0x000fc800078e000a */
[----:B------:R-:W-:Y:S02]  /*01f0*/  IMAD.MOV.U32 R11, RZ, RZ, R4 ;  /* 0x000000ffff0b7224 */ /* 0x000fe400078e0004 */
[----:B------:R-:W-:Y:S02]  /*0200*/  IMAD.MOV R4, RZ, RZ, -R8 ;  /* 0x000000ffff047224 */ /* 0x000fe400078e0a08 */
[----:B------:R-:W-:Y:S01]  /*0210*/  IMAD.HI.U32 R10, R10, R11, RZ ;  /* 0x0000000b0a0a7227 */ /* 0x000fe200078e00ff */
[----:B0-----:R-:W-:-:S03]  /*0220*/  IADD3 R8, R12, 0xffffffe, RZ ;  /* 0x0ffffffe0c087810 */ /* 0x001fc60007ffe0ff */
[----:B------:R-:W-:Y:S01]  /*0230*/  IMAD R11, R10, R4, R11 ;  /* 0x000000040a0b7224 */ /* 0x000fe200078e020b */
[----:B------:R-:W-:Y:S01]  /*0240*/  LOP3.LUT R4, R5, R6, RZ, 0x3c, !PT ;  /* 0x0000000605047212 */ /* 0x000fe200078e3cff */
[----:B------:R0:W1:Y:S03]  /*0250*/  F2I.FTZ.U32.TRUNC.NTZ R9, R8 ;  /* 0x0000000800097305 */ /* 0x000066000021f000 */
[----:B------:R-:W-:Y:S02]  /*0260*/  ISETP.GT.U32.AND P1, PT, R2, R11, PT ;  /* 0x0000000b0200720c */ /* 0x000fe40003f24070 */
[----:B------:R-:W-:Y:S02]  /*0270*/  ISETP.GE.AND P2, PT, R4, RZ, PT ;  /* 0x000000ff0400720c */ /* 0x000fe40003f46270 */
[----:B0-----:R-:W-:-:S05]  /*0280*/  IABS R8, R7 ;  /* 0x0000000700087213 */ /* 0x001fca0000000000 */
[----:B------:R-:W-:Y:S02]  /*0290*/  IMAD.MOV R12, RZ, RZ, -R8 ;  /* 0x000000ffff0c7224 */ /* 0x000fe400078e0a08 */
[----:B------:R-:W-:Y:S02]  /*02a0*/  IMAD.MOV.U32 R8, RZ, RZ, RZ ;  /* 0x000000ffff087224 */ /* 0x000fe400078e00ff */
[----:B------:R-:W-:Y:S01]  /*02b0*/  @!P1 IADD3 R10, R10, 0x1, RZ ;  /* 0x000000010a0a9810 */ /* 0x000fe20007ffe0ff */
[----:B------:R-:W-:Y:S01]  /*02c0*/  @!P1 IMAD.IADD R11, R11, 0x1, -R2 ;  /* 0x000000010b0b9824 */ /* 0x000fe200078e0a02 */
[----:B------:R-:W-:Y:S01]  /*02d0*/  ISETP.GE.AND P1, PT, R5, RZ, PT ;  /* 0x000000ff0500720c */ /* 0x000fe20003f26270 */
[----:B-1----:R-:W-:-:S03]  /*02e0*/  IMAD.MOV R4, RZ, RZ, -R9 ;  /* 0x000000ffff047224 */ /* 0x002fc600078e0a09 */
[----:B------:R-:W-:Y:S01]  /*02f0*/  ISETP.GE.U32.AND P0, PT, R11, R2, PT ;  /* 0x000000020b00720c */ /* 0x000fe20003f06070 */
[----:B------:R-:W-:-:S04]  /*0300*/  IMAD R15, R4, R3, RZ ;  /* 0x00000003040f7224 */ /* 0x000fc800078e02ff */
[----:B------:R-:W-:-:S08]  /*0310*/  IMAD.HI.U32 R8, R9, R15, R8 ;  /* 0x0000000f09087227 */ /* 0x000fd000078e0008 */
[----:B------:R-:W-:Y:S02]  /*0320*/  @P0 IADD3 R10, R10, 0x1, RZ ;  /* 0x000000010a0a0810 */ /* 0x000fe40007ffe0ff */
[----:B------:R-:W-:-:S03]  /*0330*/  ISETP.NE.AND P0, PT, R6, RZ, PT ;  /* 0x000000ff0600720c */ /* 0x000fc60003f05270 */
[----:B------:R-:W-:Y:S01]  /*0340*/  @!P2 IMAD.MOV R10, RZ, RZ, -R10 ;  /* 0x000000ffff0aa224 */ /* 0x000fe200078e0a0a */
[----:B------:R-:W-:Y:S01]  /*0350*/  ISETP.GT.U32.AND P2, PT, R2, R11, PT ;  /* 0x0000000b0200720c */ /* 0x000fe20003f44070 */
[----:B------:R-:W-:-:S03]  /*0360*/  IMAD.IADD R2, R11, 0x1, -R2 ;  /* 0x000000010b027824 */ /* 0x000fc600078e0a02 */
[----:B------:R-:W-:Y:S02]  /*0370*/  SEL R10, R13, R10, !P0 ;  /* 0x0000000a0d0a7207 */ /* 0x000fe40004000000 */
[----:B------:R-:W-:Y:S02]  /*0380*/  SEL R2, R2, R11, !P2 ;  /* 0x0000000b02027207 */ /* 0x000fe40005000000 */
[----:B------:R-:W-:-:S03]  /*0390*/  IABS R4, R10 ;  /* 0x0000000a00047213 */ /* 0x000fc60000000000 */
[----:B------:R-:W-:Y:S01]  /*03a0*/  @!P1 IMAD.MOV R2, RZ, RZ, -R2 ;  /* 0x000000ffff029224 */ /* 0x000fe200078e0a02 */
[----:B------:R-:W-:Y:S01]  /*03b0*/  ISETP.GE.AND P1, PT, R10, RZ, PT ;  /* 0x000000ff0a00720c */ /* 0x000fe20003f26270 */
[----:B------:R-:W-:Y:S02]  /*03c0*/  IMAD.MOV.U32 R9, RZ, RZ, R4 ;  /* 0x000000ffff097224 */ /* 0x000fe400078e0004 */
[----:B------:R-:W-:Y:S01]  /*03d0*/  IMAD.MOV.U32 R4, RZ, RZ, R12 ;  /* 0x000000ffff047224 */ /* 0x000fe200078e000c */
[----:B------:R-:W-:Y:S01]  /*03e0*/  SEL R17, R13, R2, !P0 ;  /* 0x000000020d117207 */ /* 0x000fe20004000000 */
[----:B------:R-:W-:Y:S01]  /*03f0*/  IMAD.HI.U32 R8, R8, R9, RZ ;  /* 0x0000000908087227 */ /* 0x000fe200078e00ff */
[----:B------:R-:W-:-:S03]  /*0400*/  ISETP.NE.AND P0, PT, R7, RZ, PT ;  /* 0x000000ff0700720c */ /* 0x000fc60003f05270 */
[----:B------:R-:W-:Y:S02]  /*0410*/  IMAD R8, R8, R4, R9 ;  /* 0x0000000408087224 */ /* 0x000fe400078e0209 */
[----:B------:R-:W-:Y:S02]  /*0420*/  IMAD.SHL.U32 R2, R0, 0x2, RZ ;  /* 0x0000000200027824 */ /* 0x000fe400078e00ff */
[----:B------:R-:W-:Y:S01]  /*0430*/  IMAD.SHL.U32 R5, R17, 0x2, RZ ;  /* 0x0000000211057824 */ /* 0x000fe200078e00ff */
[----:B------:R-:W-:-:S03]  /*0440*/  ISETP.GT.U32.AND P3, PT, R3, R8, PT ;  /* 0x000000080300720c */ /* 0x000fc60003f64070 */
[----:B------:R-:W-:-:S04]  /*0450*/  IMAD R9, R10, R2, R5 ;  /* 0x000000020a097224 */ /* 0x000fc800078e0205 */
[----:B------:R-:W-:-:S06]  /*0460*/  IMAD.IADD R15, R0, 0x1, R9 ;  /* 0x00000001000f7824 */ /* 0x000fcc00078e0209 */
[----:B------:R-:W-:-:S05]  /*0470*/  @!P3 IMAD.IADD R8, R8, 0x1, -R3 ;  /* 0x000000010808b824 */ /* 0x000fca00078e0a03 */
[----:B------:R-:W-:-:S13]  /*0480*/  ISETP.GT.U32.AND P2, PT, R3, R8, PT ;  /* 0x000000080300720c */ /* 0x000fda0003f44070 */
[----:B------:R-:W-:Y:S01]  /*0490*/  @!P2 IMAD.IADD R8, R8, 0x1, -R3 ;  /* 0x000000010808a824 */ /* 0x000fe200078e0a03 */
[----:B------:R-:W-:-:S03]  /*04a0*/  IADD3 R4, P2, R15, c[0x0][0x160], RZ ;  /* 0x000058000f047a10 */ /* 0x000fc60007f5e0ff */
[----:B------:R-:W-:Y:S01]  /*04b0*/  IMAD.MOV.U32 R16, RZ, RZ, R8 ;  /* 0x000000ffff107224 */ /* 0x000fe200078e0008 */
[----:B------:R-:W-:Y:S01]  /*04c0*/  LEA.HI.X.SX32 R5, R15, c[0x0][0x164], 0x1, P2 ;  /* 0x000059000f057a11 */ /* 0x000fe200010f0eff */
[----:B------:R-:W-:Y:S02]  /*04d0*/  IMAD.IADD R8, R0, 0x1, R15 ;  /* 0x0000000100087824 */ /* 0x000fe400078e020f */
[----:B------:R-:W-:Y:S01]  /*04e0*/  @!P1 IMAD.MOV R16, RZ, RZ, -R16 ;  /* 0x000000ffff109224 */ /* 0x000fe200078e0a10 */
[----:B------:R-:W-:Y:S02]  /*04f0*/  @!P0 LOP3.LUT R16, RZ, R7, RZ, 0x33, !PT ;  /* 0x00000007ff108212 */ /* 0x000fe400078e33ff */
[----:B------:R-:W-:Y:S02]  /*0500*/  IADD3 R2, P1, R9, c[0x0][0x160], RZ ;  /* 0x0000580009027a10 */ /* 0x000fe40007f3e0ff */
[----:B------:R-:W-:Y:S02]  /*0510*/  ISETP.NE.AND P0, PT, R16, RZ, PT ;  /* 0x000000ff1000720c */ /* 0x000fe40003f05270 */
[----:B------:R-:W-:-:S02]  /*0520*/  IADD3 R12, P3, R8, c[0x0][0x160], RZ ;  /* 0x00005800080c7a10 */ /* 0x000fc40007f7e0ff */
[----:B------:R-:W-:Y:S02]  /*0530*/  LEA.HI.X.SX32 R3, R9, c[0x0][0x164], 0x1, P1 ;  /* 0x0000590009037a11 */ /* 0x000fe400008f0eff */
[----:B------:R-:W-:-:S07]  /*0540*/  LEA.HI.X.SX32 R13, R8, c[0x0][0x164], 0x1, P3 ;  /* 0x00005900080d7a11 */ /* 0x000fce00018f0eff */
[----:B------:R-:W-:Y:S05]  /*0550*/  @!P0 BRA `(.L_x_330) ;  /* 0x000004e000008947 */ /* 0x000fea0003800000 */
[----:B------:R-:W-:-:S05]  /*0560*/  IMAD.IADD R8, R9, 0x1, -R0 ;  /* 0x0000000109087824 */ /* 0x000fca00078e0a00 */
[----:B------:R-:W-:-:S04]  /*0570*/  IADD3 R10, P0, R8, c[0x0][0x160], RZ ;  /* 0x00005800080a7a10 */ /* 0x000fc80007f1e0ff */
[----:B------:R-:W-:Y:S02]  /*0580*/  LEA.HI.X.SX32 R11, R8, c[0x0][0x164], 0x1, P0 ;  /* 0x00005900080b7a11 */ /* 0x000fe400000f0eff */
[----:B------:R0:W5:Y:S04]  /*0590*/  LDG.E.U8 R8, [R2.64] ;  /* 0x0000000402087981 */ /* 0x000168000c1e1100 */
[----:B------:R0:W5:Y:S01]  /*05a0*/  LDG.E.U8 R9, [R10.64] ;  /* 0x000000040a097981 */ /* 0x000162000c1e1100 */
[----:B------:R-:W-:Y:S01]  /*05b0*/  IADD3 R7, R7, -0x1, RZ ;  /* 0xffffffff07077810 */ /* 0x000fe20007ffe0ff */
[----:B------:R-:W-:Y:S01]  /*05c0*/  BSSY B1, `(.L_x_331) ;  /* 0x0000042000017945 */ /* 0x000fe20003800000 */
[----:B------:R-:W-:Y:S02]  /*05d0*/  IADD3 R0, -R0, 0x1, R15 ;  /* 0x0000000100007810 */ /* 0x000fe40007ffe10f */
[----:B------:R-:W-:-:S02]  /*05e0*/  ISETP.NE.AND P0, PT, R16, R7, PT ;  /* 0x000000071000720c */ /* 0x000fc40003f05270 */
[----:B------:R-:W-:-:S04]  /*05f0*/  IADD3 R0, R0, -0x1, RZ ;  /* 0xffffffff00007810 */ /* 0x000fc80007ffe0ff */
[----:B------:R-:W-:-:S04]  /*0600*/  IADD3 R14, P1, R0, c[0x0][0x160], RZ ;  /* 0x00005800000e7a10 */ /* 0x000fc80007f3e0ff */
[----:B------:R-:W-:-:S03]  /*0610*/  LEA.HI.X.SX32 R15, R0, c[0x0][0x164], 0x1, P1 ;  /* 0x00005900000f7a11 */ /* 0x000fc600008f0eff */
[----:B------:R-:W-:Y:S06]  /*0620*/  @!P0 BRA `(.L_x_332) ;  /* 0x000001e000008947 */ /* 0x000fec0003800000 */
[----:B0-----:R0:W2:Y:S04]  /*0630*/  LDG.E.U8 R14, [R14.64] ;  /* 0x000000040e0e7981 */ /* 0x0010a8000c1e1100 */
[----:B------:R-:W2:Y:S04]  /*0640*/  LDG.E.U8 R20, [R12.64] ;  /* 0x000000040c147981 */ /* 0x000ea8000c1e1100 */
[----:B------:R-:W2:Y:S04]  /*0650*/  LDG.E.U8 R19, [R2.64+0x2] ;  /* 0x0000020402137981 */ /* 0x000ea8000c1e1100 */
[----:B------:R1:W3:Y:S04]  /*0660*/  LDG.E.U8 R22, [R12.64+0x1] ;  /* 0x000001040c167981 */ /* 0x0002e8000c1e1100 */
[----:B------:R-:W3:Y:S04]  /*0670*/  LDG.E.U8 R0, [R4.64] ;  /* 0x0000000404007981 */ /* 0x000ee8000c1e1100 */
[----:B------:R-:W3:Y:S04]  /*0680*/  LDG.E.U8 R7, [R2.64+0x1] ;  /* 0x0000010402077981 */ /* 0x000ee8000c1e1100 */
[----:B------:R-:W4:Y:S04]  /*0690*/  LDG.E.U8 R16, [R2.64+-0x1] ;  /* 0xffffff0402107981 */ /* 0x000f28000c1e1100 */
[----:B------:R1:W4:Y:S04]  /*06a0*/  LDG.E.U8 R17, [R10.64+-0x1] ;  /* 0xffffff040a117981 */ /* 0x000328000c1e1100 */
[----:B------:R1:W4:Y:S04]  /*06b0*/  LDG.E.U8 R18, [R10.64+0x1] ;  /* 0x000001040a127981 */ /* 0x000328000c1e1100 */
[----:B0-----:R-:W4:Y:S04]  /*06c0*/  LDG.E.U8 R15, [R4.64+-0x1] ;  /* 0xffffff04040f7981 */ /* 0x001f28000c1e1100 */
[----:B------:R1:W4:Y:S04]  /*06d0*/  LDG.E.U8 R21, [R12.64+0x2] ;  /* 0x000002040c157981 */ /* 0x000328000c1e1100 */
[----:B------:R-:W4:Y:S04]  /*06e0*/  LDG.E.U8 R23, [R4.64+0x2] ;  /* 0x0000020404177981 */ /* 0x000f28000c1e1100 */
[----:B------:R-:W4:Y:S01]  /*06f0*/  LDG.E.U8 R6, [R4.64+0x1] ;  /* 0x0000010404067981 */ /* 0x000f22000c1e1100 */
[--C-:B--2---:R-:W-:Y:S01]  /*0700*/  IADD3 R14, R20, R14, R19.reuse ;  /* 0x0000000e140e7210 */ /* 0x104fe20007ffe013 */
[----:B-1---5:R-:W-:Y:S01]  /*0710*/  IMAD.IADD R12, R8, 0x1, R19 ;  /* 0x00000001080c7824 */ /* 0x022fe200078e0213 */
[----:B---3--:R-:W-:-:S02]  /*0720*/  IADD3 R22, R0, R7, R22 ;  /* 0x0000000700167210 */ /* 0x008fc40007ffe016 */
[----:B----4-:R-:W-:Y:S02]  /*0730*/  IADD3 R16, R16, R9, R0 ;  /* 0x0000000910107210 */ /* 0x010fe40007ffe000 */
[----:B------:R-:W-:Y:S02]  /*0740*/  IADD3 R9, R8, 0x1, R20 ;  /* 0x0000000108097810 */ /* 0x000fe40007ffe014 */
[----:B------:R-:W-:Y:S02]  /*0750*/  IADD3 R11, R16, 0x2, R7 ;  /* 0x00000002100b7810 */ /* 0x000fe40007ffe007 */
[----:B------:R-:W-:Y:S02]  /*0760*/  SHF.R.U32.HI R9, RZ, 0x1, R9 ;  /* 0x00000001ff097819 */ /* 0x000fe40000011609 */
[----:B------:R-:W-:Y:S02]  /*0770*/  IADD3 R17, R15, R18, R17 ;  /* 0x000000120f117210 */ /* 0x000fe40007ffe011 */
[----:B------:R-:W-:-:S02]  /*0780*/  IADD3 R21, R14, 0x2, R21 ;  /* 0x000000020e157810 */ /* 0x000fc40007ffe015 */
[----:B------:R-:W-:Y:S02]  /*0790*/  IADD3 R22, R22, 0x2, R23 ;  /* 0x0000000216167810 */ /* 0x000fe40007ffe017 */
[----:B------:R-:W-:Y:S01]  /*07a0*/  SHF.R.U32.HI R16, RZ, 0x2, R21 ;  /* 0x00000002ff107819 */ /* 0x000fe20000011615 */
[--C-:B------:R-:W-:Y:S01]  /*07b0*/  IMAD.IADD R14, R18, 0x1, R6.reuse ;  /* 0x00000001120e7824 */ /* 0x100fe200078e0206 */
[----:B------:R-:W-:Y:S01]  /*07c0*/  SHF.R.U32.HI R11, RZ, 0x2, R11 ;  /* 0x00000002ff0b7819 */ /* 0x000fe2000001160b */
[----:B------:R-:W-:Y:S01]  /*07d0*/  IMAD.IADD R15, R15, 0x1, R6 ;  /* 0x000000010f0f7824 */ /* 0x000fe200078e0206 */
[----:B------:R-:W-:Y:S01]  /*07e0*/  SHF.R.U32.HI R13, RZ, 0x2, R22 ;  /* 0x00000002ff0d7819 */ /* 0x000fe20000011616 */
[----:B------:R-:W-:Y:S01]  /*07f0*/  IMAD.IADD R10, R17, 0x1, R6 ;  /* 0x00000001110a7824 */ /* 0x000fe200078e0206 */
[----:B------:R-:W-:Y:S06]  /*0800*/  BRA `(.L_x_333) ;  /* 0x000001d000007947 */ /* 0x000fec0003800000 */
.L_x_332:
[----:B0-----:R-:W-:Y:S01]  /*0810*/  IADD3 R6, R6, -0x1, RZ ;  /* 0xffffffff06067810 */ /* 0x001fe20007ffe0ff */
[----:B------:R-:W2:Y:S03]  /*0820*/  LDG.E.U8 R7, [R2.64+0x1] ;  /* 0x0000010402077981 */ /* 0x000ea6000c1e1100 */
[----:B------:R-:W-:Y:S01]  /*0830*/  ISETP.NE.AND P0, PT, R17, R6, PT ;  /* 0x000000061100720c */ /* 0x000fe20003f05270 */
[----:B------:R-:W2:Y:S04]  /*0840*/  LDG.E.U8 R18, [R2.64+-0x1] ;  /* 0xffffff0402127981 */ /* 0x000ea8000c1e1100 */
[----:B------:R-:W3:Y:S04]  /*0850*/  LDG.E.U8 R0, [R4.64] ;  /* 0x0000000404007981 */ /* 0x000ee8000c1e1100 */
[----:B------:R0:W4:Y:S04]  /*0860*/  LDG.E.U8 R22, [R14.64] ;  /* 0x000000040e167981 */ /* 0x000128000c1e1100 */
[----:B------:R-:W4:Y:S04]  /*0870*/  @P0 LDG.E.U8 R13, [R4.64+0x2] ;  /* 0x00000204040d0981 */ /* 0x000f28000c1e1100 */
[----:B------:R1:W4:Y:S04]  /*0880*/  LDG.E.U8 R17, [R10.64+-0x1] ;  /* 0xffffff040a117981 */ /* 0x000328000c1e1100 */
[----:B------:R-:W1:Y:S04]  /*0890*/  LDG.E.U8 R21, [R2.64+0x2] ;  /* 0x0000020402157981 */ /* 0x000e68000c1e1100 */
[----:B------:R1:W4:Y:S04]  /*08a0*/  LDG.E.U8 R19, [R10.64+0x1] ;  /* 0x000001040a137981 */ /* 0x000328000c1e1100 */
[----:B------:R-:W4:Y:S04]  /*08b0*/  LDG.E.U8 R20, [R4.64+-0x1] ;  /* 0xffffff0404147981 */ /* 0x000f28000c1e1100 */
[----:B------:R-:W4:Y:S01]  /*08c0*/  LDG.E.U8 R6, [R4.64+0x1] ;  /* 0x0000010404067981 */ /* 0x000f22000c1e1100 */
[----:B--2--5:R-:W-:-:S02]  /*08d0*/  IADD3 R9, R7, R9, R18 ;  /* 0x0000000907097210 */ /* 0x024fc40007ffe012 */
[----:B---3--:R-:W-:Y:S02]  /*08e0*/  IADD3 R16, R0, 0x1, R7 ;  /* 0x0000000100107810 */ /* 0x008fe40007ffe007 */
[----:B------:R-:W-:-:S03]  /*08f0*/  IADD3 R9, R9, 0x1, RZ ;  /* 0x0000000109097810 */ /* 0x000fc60007ffe0ff */
[----:B----4-:R-:W-:Y:S02]  /*0900*/  @P0 IMAD.IADD R12, R16, 0x1, R13 ;  /* 0x00000001100c0824 */ /* 0x010fe400078e020d */
[----:B0-----:R-:W-:Y:S01]  /*0910*/  IMAD.WIDE.U32 R14, R9, -0x55555555, RZ ;  /* 0xaaaaaaab090e7825 */ /* 0x001fe200078e00ff */
[----:B------:R-:W-:-:S03]  /*0920*/  @!P0 SHF.R.U32.HI R13, RZ, 0x1, R16 ;  /* 0x00000001ff0d8819 */ /* 0x000fc60000011610 */
[----:B------:R-:W-:Y:S01]  /*0930*/  @P0 IMAD.WIDE.U32 R12, R12, -0x55555555, RZ ;  /* 0xaaaaaaab0c0c0825 */ /* 0x000fe200078e00ff */
[----:B-1----:R-:W-:Y:S02]  /*0940*/  IADD3 R10, R22, 0x1, R21 ;  /* 0x00000001160a7810 */ /* 0x002fe40007ffe015 */
[----:B------:R-:W-:Y:S01]  /*0950*/  SHF.R.U32.HI R11, RZ, 0x1, R15 ;  /* 0x00000001ff0b7819 */ /* 0x000fe2000001160f */
[----:B------:R-:W-:Y:S01]  /*0960*/  IMAD.MOV.U32 R9, RZ, RZ, R8 ;  /* 0x000000ffff097224 */ /* 0x000fe200078e0008 */
[----:B------:R-:W-:Y:S02]  /*0970*/  SHF.R.U32.HI R16, RZ, 0x1, R10 ;  /* 0x00000001ff107819 */ /* 0x000fe4000001160a */
[----:B------:R-:W-:Y:S01]  /*0980*/  IADD3 R17, R20, R19, R17 ;  /* 0x0000001314117210 */ /* 0x000fe20007ffe011 */
[----:B------:R-:W-:Y:S01]  /*0990*/  IMAD.IADD R12, R8, 0x1, R21 ;  /* 0x00000001080c7824 */ /* 0x000fe200078e0215 */
[----:B------:R-:W-:Y:S01]  /*09a0*/  @P0 SHF.R.U32.HI R13, RZ, 0x1, R13 ;  /* 0x00000001ff0d0819 */ /* 0x000fe2000001160d */
[----:B------:R-:W-:-:S02]  /*09b0*/  IMAD.IADD R14, R19, 0x1, R6 ;  /* 0x00000001130e7824 */ /* 0x000fc400078e0206 */
[--C-:B------:R-:W-:Y:S02]  /*09c0*/  IMAD.IADD R15, R20, 0x1, R6.reuse ;  /* 0x00000001140f7824 */ /* 0x100fe400078e0206 */
[----:B------:R-:W-:-:S07]  /*09d0*/  IMAD.IADD R10, R17, 0x1, R6 ;  /* 0x00000001110a7824 */ /* 0x000fce00078e0206 */
.L_x_333:
[----:B------:R-:W-:Y:S05]  /*09e0*/  BSYNC B1 ;  /* 0x0000000000017941 */ /* 0x000fea0003800000 */
.L_x_331:
[----:B------:R-:W-:Y:S02]  /*09f0*/  IADD3 R10, R10, 0x2, RZ ;  /* 0x000000020a0a7810 */ /* 0x000fe40007ffe0ff */
[----:B------:R-:W-:Y:S02]  /*0a00*/  IADD3 R14, R14, 0x1, RZ ;  /* 0x000000010e0e7810 */ /* 0x000fe40007ffe0ff */
[----:B------:R-:W-:Y:S02]  /*0a10*/  SHF.R.U32.HI R17, RZ, 0x2, R10 ;  /* 0x00000002ff117819 */ /* 0x000fe4000001160a */
[----:B------:R-:W-:Y:S01]  /*0a20*/  SHF.R.U32.HI R10, RZ, 0x1, R14 ;  /* 0x00000001ff0a7819 */ /* 0x000fe2000001160e */
[----:B------:R-:W-:Y:S06]  /*0a30*/  BRA `(.L_x_334) ;  /* 0x000001f000007947 */ /* 0x000fec0003800000 */
.L_x_330:
[----:B------:R-:W-:Y:S01]  /*0a40*/  ISETP.NE.AND P0, PT, R17, RZ, PT ;  /* 0x000000ff1100720c */ /* 0x000fe20003f05270 */
[----:B------:R-:W2:Y:S04]  /*0a50*/  LDG.E.U8 R15, [R2.64+0x1] ;  /* 0x00000104020f7981 */ /* 0x000ea8000c1e1100 */
[----:B------:R-:W2:Y:S04]  /*0a60*/  LDG.E.U8 R0, [R4.64] ;  /* 0x0000000404007981 */ /* 0x000ea8000c1e1100 */
[----:B------:R-:W3:Y:S04]  /*0a70*/  LDG.E.U8 R11, [R12.64+0x1] ;  /* 0x000001040c0b7981 */ /* 0x000ee8000c1e1100 */
[----:B------:R-:W2:Y:S04]  /*0a80*/  @P0 LDG.E.U8 R6, [R2.64+-0x1] ;  /* 0xffffff0402060981 */ /* 0x000ea8000c1e1100 */
[----:B------:R-:W3:Y:S04]  /*0a90*/  LDG.E.U8 R7, [R4.64+0x2] ;  /* 0x0000020404077981 */ /* 0x000ee8000c1e1100 */
[----:B------:R-:W4:Y:S04]  /*0aa0*/  LDG.E.U8 R17, [R4.64+-0x1] ;  /* 0xffffff0404117981 */ /* 0x000f28000c1e1100 */
[----:B------:R-:W4:Y:S04]  /*0ab0*/  LDG.E.U8 R10, [R4.64+0x1] ;  /* 0x00000104040a7981 */ /* 0x000f28000c1e1100 */
[----:B------:R0:W5:Y:S04]  /*0ac0*/  LDG.E.U8 R9, [R12.64] ;  /* 0x000000040c097981 */ /* 0x000168000c1e1100 */
[----:B------:R0:W5:Y:S04]  /*0ad0*/  LDG.E.U8 R16, [R12.64+0x2] ;  /* 0x000002040c107981 */ /* 0x000168000c1e1100 */
[----:B------:R-:W5:Y:S04]  /*0ae0*/  LDG.E.U8 R8, [R2.64] ;  /* 0x0000000402087981 */ /* 0x000f68000c1e1100 */
[----:B------:R-:W5:Y:S01]  /*0af0*/  LDG.E.U8 R19, [R2.64+0x2] ;  /* 0x0000020402137981 */ /* 0x000f62000c1e1100 */
[----:B--2---:R-:W-:-:S04]  /*0b00*/  @P0 IADD3 R6, R0, R6, R15 ;  /* 0x0000000600060210 */ /* 0x004fc80007ffe00f */
[----:B------:R-:W-:Y:S02]  /*0b10*/  @P0 IADD3 R6, R6, 0x1, RZ ;  /* 0x0000000106060810 */ /* 0x000fe40007ffe0ff */
[----:B---3--:R-:W-:-:S03]  /*0b20*/  IADD3 R11, R7, R11, R0 ;  /* 0x0000000b070b7210 */ /* 0x008fc60007ffe000 */
[----:B------:R-:W-:Y:S01]  /*0b30*/  @P0 IMAD.WIDE.U32 R6, R6, -0x55555555, RZ ;  /* 0xaaaaaaab06060825 */ /* 0x000fe200078e00ff */
[----:B------:R-:W-:Y:S02]  /*0b40*/  IADD3 R14, R11, 0x2, RZ ;  /* 0x000000020b0e7810 */ /* 0x000fe40007ffe0ff */
[----:B------:R-:W-:Y:S01]  /*0b50*/  @!P0 IADD3 R6, R15, 0x1, R0 ;  /* 0x000000010f068810 */ /* 0x000fe20007ffe000 */
[----:B------:R-:W-:Y:S01]  /*0b60*/  @!P0 IMAD.MOV.U32 R7, RZ, RZ, R15 ;  /* 0x000000ffff078224 */ /* 0x000fe200078e000f */
[----:B------:R-:W-:Y:S01]  /*0b70*/  @P0 SHF.R.U32.HI R11, RZ, 0x1, R7 ;  /* 0x00000001ff0b0819 */ /* 0x000fe20000011607 */
[----:B------:R-:W-:Y:S02]  /*0b80*/  @P0 IMAD.MOV.U32 R7, RZ, RZ, R15 ;  /* 0x000000ffff070224 */ /* 0x000fe400078e000f */
[----:B----4-:R-:W-:Y:S02]  /*0b90*/  IMAD.IADD R15, R17, 0x1, R10 ;  /* 0x00000001110f7824 */ /* 0x010fe400078e020a */
[----:B0-----:R-:W-:Y:S01]  /*0ba0*/  IMAD.WIDE.U32 R12, R14, -0x55555555, RZ ;  /* 0xaaaaaaab0e0c7825 */ /* 0x001fe200078e00ff */
[----:B-----5:R-:W-:-:S02]  /*0bb0*/  IADD3 R16, R9, 0x1, R16 ;  /* 0x0000000109107810 */ /* 0x020fc40007ffe010 */
[----:B------:R-:W-:Y:S02]  /*0bc0*/  IADD3 R17, R15, 0x1, RZ ;  /* 0x000000010f117810 */ /* 0x000fe40007ffe0ff */
[----:B------:R-:W-:Y:S01]  /*0bd0*/  @!P0 SHF.R.U32.HI R11, RZ, 0x1, R6 ;  /* 0x00000001ff0b8819 */ /* 0x000fe20000011606 */
[----:B------:R-:W-:Y:S01]  /*0be0*/  IMAD.MOV.U32 R6, RZ, RZ, R10 ;  /* 0x000000ffff067224 */ /* 0x000fe200078e000a */
[----:B------:R-:W-:Y:S01]  /*0bf0*/  SHF.R.U32.HI R13, RZ, 0x1, R13 ;  /* 0x00000001ff0d7819 */ /* 0x000fe2000001160d */
[----:B------:R-:W-:Y:S01]  /*0c00*/  IMAD.IADD R12, R8, 0x1, R19 ;  /* 0x00000001080c7824 */ /* 0x000fe200078e0213 */
[----:B------:R-:W-:Y:S02]  /*0c10*/  SHF.R.U32.HI R16, RZ, 0x1, R16 ;  /* 0x00000001ff107819 */ /* 0x000fe40000011610 */
[----:B------:R-:W-:-:S07]  /*0c20*/  SHF.R.U32.HI R17, RZ, 0x1, R17 ;  /* 0x00000001ff117819 */ /* 0x000fce0000011611 */
.L_x_334:
[----:B------:R-:W-:Y:S05]  /*0c30*/  BSYNC B0 ;  /* 0x0000000000007941 */ /* 0x000fea0003800000 */
.L_x_329:
[----:B------:R-:W-:Y:S02]  /*0c40*/  IADD3 R19, R12, 0x1, RZ ;  /* 0x000000010c137810 */ /* 0x000fe40007ffe0ff */
[----:B------:R-:W-:-:S02]  /*0c50*/  IADD3 R12, R15, 0x1, RZ ;  /* 0x000000010f0c7810 */ /* 0x000fc40007ffe0ff */
[----:B------:R-:W-:Y:S02]  /*0c60*/  IADD3 R11, R11, R8, R17 ;  /* 0x000000080b0b7210 */ /* 0x000fe40007ffe011 */
[----:B------:R-:W-:Y:S02]  /*0c70*/  LEA.HI R8, R19, R10, RZ, 0x1f ;  /* 0x0000000a13087211 */ /* 0x000fe400078ff8ff */
[----:B------:R-:W-:Y:S02]  /*0c80*/  LEA.HI R9, R12, R9, RZ, 0x1f ;  /* 0x000000090c097211 */ /* 0x000fe400078ff8ff */
[----:B------:R-:W-:Y:S02]  /*0c90*/  IADD3 R13, R13, R16, R6 ;  /* 0x000000100d0d7210 */ /* 0x000fe40007ffe006 */
[----:B------:R-:W-:Y:S02]  /*0ca0*/  IADD3 R11, R11, 0x1, RZ ;  /* 0x000000010b0b7810 */ /* 0x000fe40007ffe0ff */
[----:B------:R-:W-:-:S02]  /*0cb0*/  IADD3 R8, R8, 0x1, R7 ;  /* 0x0000000108087810 */ /* 0x000fc40007ffe007 */
[----:B------:R-:W-:Y:S01]  /*0cc0*/  IADD3 R9, R9, 0x1, R0 ;  /* 0x0000000109097810 */ /* 0x000fe20007ffe000 */
[----:B------:R-:W-:Y:S01]  /*0cd0*/  IMAD.HI R11, R11, 0x55555556, RZ ;  /* 0x555555560b0b7827 */ /* 0x000fe200078e02ff */
[----:B------:R-:W-:-:S03]  /*0ce0*/  IADD3 R13, R13, 0x1, RZ ;  /* 0x000000010d0d7810 */ /* 0x000fc60007ffe0ff */
[----:B------:R-:W-:Y:S01]  /*0cf0*/  IMAD.HI R8, R8, 0x55555556, RZ ;  /* 0x5555555608087827 */ /* 0x000fe200078e02ff */
[----:B------:R-:W-:-:S03]  /*0d00*/  LEA.HI R11, R11, R11, RZ, 0x1 ;  /* 0x0000000b0b0b7211 */ /* 0x000fc600078f08ff */
[----:B------:R-:W-:Y:S01]  /*0d10*/  IMAD.HI R9, R9, 0x55555556, RZ ;  /* 0x5555555609097827 */ /* 0x000fe200078e02ff */
[----:B------:R-:W-:Y:S01]  /*0d20*/  LEA.HI R7, R8, R8, RZ, 0x1 ;  /* 0x0000000808077211 */ /* 0x000fe200078f08ff */
[----:B------:R-:W-:Y:S02]  /*0d30*/  STG.E.U8 [R2.64], R11 ;  /* 0x0000000b02007986 */ /* 0x000fe4000c101104 */
[----:B------:R-:W-:Y:S01]  /*0d40*/  IMAD.HI R13, R13, 0x55555556, RZ ;  /* 0x555555560d0d7827 */ /* 0x000fe200078e02ff */
[----:B------:R-:W-:Y:S01]  /*0d50*/  LEA.HI R9, R9, R9, RZ, 0x1 ;  /* 0x0000000909097211 */ /* 0x000fe200078f08ff */
[----:B------:R-:W-:Y:S03]  /*0d60*/  STG.E.U8 [R2.64+0x1], R7 ;  /* 0x0000010702007986 */ /* 0x000fe6000c101104 */
[----:B------:R-:W-:Y:S01]  /*0d70*/  LEA.HI R13, R13, R13, RZ, 0x1 ;  /* 0x0000000d0d0d7211 */ /* 0x000fe200078f08ff */
[----:B------:R-:W-:Y:S04]  /*0d80*/  STG.E.U8 [R4.64], R9 ;  /* 0x0000000904007986 */ /* 0x000fe8000c101104 */
[----:B------:R-:W-:Y:S01]  /*0d90*/  STG.E.U8 [R4.64+0x1], R13 ;  /* 0x0000010d04007986 */ /* 0x000fe2000c101104 */
[----:B------:R-:W-:Y:S05]  /*0da0*/  EXIT ;  /* 0x000000000000794d */ /* 0x000fea0003800000 */
.L_x_335:
        /* <DEDUP_REMOVED lines=13> */
.L_x_377:


//--------------------- .text.convert_bayer_to_blue --------------------------
	.section	.text.convert_bayer_to_blue,"ax",@progbits
	.sectioninfo	@"SHI_REGISTERS=16"
	.align	128
        .global         convert_bayer_to_blue
        .type           convert_bayer_to_blue,@function
        .size           convert_bayer_to_blue,(.L_x_378 - convert_bayer_to_blue)
        .other          convert_bayer_to_blue,@"STO_CUDA_ENTRY STV_DEFAULT"
convert_bayer_to_blue:
.text.convert_bayer_to_blue:
[----:B------:R-:W-:-:S07]  /*0000*/  IMAD.MOV.U32 R1, RZ, RZ, c[0x0][0x28] ;  /* 0x00000a00ff017624 */ /* 0x000fce00078e00ff */
[----:B------:R-:W-:Y:S01]  /*0010*/  IMAD.MOV.U32 R4, RZ, RZ, c[0x0][0x170] ;  /* 0x00005c00ff047624 */ /* 0x000fe200078e00ff */
[----:B------:R-:W-:Y:S01]  /*0020*/  ULDC.64 UR4, c[0x0][0x118] ;  /* 0x0000460000047ab9 */ /* 0x000fe20000000a00 */
[----:B------:R-:W-:-:S05]  /*0030*/  IMAD.MOV.U32 R5, RZ, RZ, c[0x0][0x174] ;  /* 0x00005d00ff057624 */ /* 0x000fca00078e00ff */
[----:B------:R0:W2:Y:S01]  /*0040*/  LDG.E R0, [R4.64] ;  /* 0x0000000404007981 */ /* 0x0000a2000c1e1900 */
[----:B------:R-:W-:Y:S02]  /*0050*/  IMAD.MOV.U32 R6, RZ, RZ, c[0x0][0x168] ;  /* 0x00005a00ff067624 */ /* 0x000fe400078e00ff */
[----:B------:R-:W-:-:S05]  /*0060*/  IMAD.MOV.U32 R7, RZ, RZ, c[0x0][0x16c] ;  /* 0x00005b00ff077624 */ /* 0x000fca00078e00ff */
[----:B------:R-:W3:Y:S04]  /*0070*/  LDG.E R6, [R6.64] ;  /* 0x0000000406067981 */ /* 0x000ee8000c1e1900 */
[----:B------:R-:W0:Y:S04]  /*0080*/  S2R R12, SR_CTAID.X ;  /* 0x00000000000c7919 */ /* 0x000e280000002500 */
[----:B------:R-:W0:Y:S02]  /*0090*/  S2R R13, SR_TID.X ;  /* 0x00000000000d7919 */ /* 0x000e240000002100 */
[----:B0-----:R-:W-:Y:S01]  /*00a0*/  IMAD R4, R12, c[0x0][0x0], R13 ;  /* 0x000000000c047a24 */ /* 0x001fe200078e020d */
[----:B--2---:R-:W-:-:S04]  /*00b0*/  LEA.HI R2, R0, R0, RZ, 0x1 ;  /* 0x0000000000027211 */ /* 0x004fc800078f08ff */
[----:B------:R-:W-:-:S04]  /*00c0*/  SHF.R.S32.HI R11, RZ, 0x1, R2 ;  /* 0x00000001ff0b7819 */ /* 0x000fc80000011402 */
[-C--:B------:R-:W-:Y:S02]  /*00d0*/  IABS R2, R11.reuse ;  /* 0x0000000b00027213 */ /* 0x080fe40000000000 */
[----:B---3--:R-:W-:Y:S02]  /*00e0*/  LEA.HI R3, R6, R6, RZ, 0x1 ;  /* 0x0000000606037211 */ /* 0x008fe400078f08ff */
[----:B------:R-:W0:Y:S01]  /*00f0*/  I2F.RP R10, R2 ;  /* 0x00000002000a7306 */ /* 0x000e220000209400 */
[----:B------:R-:W-:Y:S02]  /*0100*/  IABS R6, R4 ;  /* 0x0000000400067213 */ /* 0x000fe40000000000 */
[----:B------:R-:W-:Y:S02]  /*0110*/  SHF.R.S32.HI R3, RZ, 0x1, R3 ;  /* 0x00000001ff037819 */ /* 0x000fe40000011403 */
[----:B------:R-:W-:Y:S02]  /*0120*/  IABS R12, R11 ;  /* 0x0000000b000c7213 */ /* 0x000fe40000000000 */
[----:B------:R-:W-:Y:S01]  /*0130*/  IABS R5, R3 ;  /* 0x0000000300057213 */ /* 0x000fe20000000000 */
[----:B0-----:R-:W0:Y:S02]  /*0140*/  MUFU.RCP R10, R10 ;  /* 0x0000000a000a7308 */ /* 0x001e240000001000 */
[----:B0-----:R-:W-:-:S02]  /*0150*/  IADD3 R8, R10, 0xffffffe, RZ ;  /* 0x0ffffffe0a087810 */ /* 0x001fc40007ffe0ff */
[----:B------:R-:W0:Y:S02]  /*0160*/  I2F.RP R10, R5 ;  /* 0x00000005000a7306 */ /* 0x000e240000209400 */
[----:B------:R1:W2:Y:S02]  /*0170*/  F2I.FTZ.U32.TRUNC.NTZ R9, R8 ;  /* 0x0000000800097305 */ /* 0x0002a4000021f000 */
[----:B-1----:R-:W-:Y:S01]  /*0180*/  IMAD.MOV.U32 R8, RZ, RZ, RZ ;  /* 0x000000ffff087224 */ /* 0x002fe200078e00ff */
[----:B0-----:R-:W0:Y:S01]  /*0190*/  MUFU.RCP R10, R10 ;  /* 0x0000000a000a7308 */ /* 0x001e220000001000 */
[----:B--2---:R-:W-:-:S04]  /*01a0*/  IMAD.MOV R7, RZ, RZ, -R9 ;  /* 0x000000ffff077224 */ /* 0x004fc800078e0a09 */
[----:B------:R-:W-:-:S04]  /*01b0*/  IMAD R7, R7, R2, RZ ;  /* 0x0000000207077224 */ /* 0x000fc800078e02ff */
[----:B------:R-:W-:-:S04]  /*01c0*/  IMAD.HI.U32 R8, R9, R7, R8 ;  /* 0x0000000709087227 */ /* 0x000fc800078e0008 */
[----:B------:R-:W-:Y:S02]  /*01d0*/  IMAD.MOV.U32 R9, RZ, RZ, R6 ;  /* 0x000000ffff097224 */ /* 0x000fe400078e0006 */
[----:B------:R-:W-:Y:S01]  /*01e0*/  IMAD.MOV R6, RZ, RZ, -R12 ;  /* 0x000000ffff067224 */ /* 0x000fe200078e0a0c */
[----:B0-----:R-:W-:Y:S01]  /*01f0*/  IADD3 R7, R10, 0xffffffe, RZ ;  /* 0x0ffffffe0a077810 */ /* 0x001fe20007ffe0ff */
[----:B------:R-:W-:Y:S01]  /*0200*/  IMAD.HI.U32 R8, R8, R9, RZ ;  /* 0x0000000908087227 */ /* 0x000fe200078e00ff */
[----:B------:R-:W-:-:S03]  /*0210*/  IABS R12, R3 ;  /* 0x00000003000c7213 */ /* 0x000fc60000000000 */
[----:B------:R-:W-:Y:S01]  /*0220*/  IMAD R9, R8, R6, R9 ;  /* 0x0000000608097224 */ /* 0x000fe200078e0209 */
[----:B------:R-:W-:Y:S01]  /*0230*/  LOP3.LUT R6, R4, R11, RZ, 0x3c, !PT ;  /* 0x0000000b04067212 */ /* 0x000fe200078e3cff */
[----:B------:R-:W0:Y:S01]  /*0240*/  F2I.FTZ.U32.TRUNC.NTZ R7, R7 ;  /* 0x0000000700077305 */ /* 0x000e22000021f000 */
[----:B------:R-:W-:Y:S02]  /*0250*/  IMAD.MOV R12, RZ, RZ, -R12 ;  /* 0x000000ffff0c7224 */ /* 0x000fe400078e0a0c */
[----:B------:R-:W-:Y:S02]  /*0260*/  ISETP.GT.U32.AND P1, PT, R2, R9, PT ;  /* 0x000000090200720c */ /* 0x000fe40003f24070 */
[----:B------:R-:W-:-:S11]  /*0270*/  ISETP.GE.AND P2, PT, R6, RZ, PT ;  /* 0x000000ff0600720c */ /* 0x000fd60003f46270 */
[----:B------:R-:W-:Y:S01]  /*0280*/  @!P1 IMAD.IADD R9, R9, 0x1, -R2 ;  /* 0x0000000109099824 */ /* 0x000fe200078e0a02 */
[----:B------:R-:W-:Y:S01]  /*0290*/  @!P1 IADD3 R8, R8, 0x1, RZ ;  /* 0x0000000108089810 */ /* 0x000fe20007ffe0ff */
[----:B0-----:R-:W-:-:S03]  /*02a0*/  IMAD.MOV R6, RZ, RZ, -R7 ;  /* 0x000000ffff067224 */ /* 0x001fc600078e0a07 */
[C---:B------:R-:W-:Y:S01]  /*02b0*/  ISETP.GE.U32.AND P0, PT, R9.reuse, R2, PT ;  /* 0x000000020900720c */ /* 0x040fe20003f06070 */
[----:B------:R-:W-:Y:S01]  /*02c0*/  IMAD R13, R6, R5, RZ ;  /* 0x00000005060d7224 */ /* 0x000fe200078e02ff */
[----:B------:R-:W-:Y:S01]  /*02d0*/  ISETP.GT.U32.AND P4, PT, R2, R9, PT ;  /* 0x000000090200720c */ /* 0x000fe20003f84070 */
[----:B------:R-:W-:Y:S02]  /*02e0*/  IMAD.MOV.U32 R6, RZ, RZ, RZ ;  /* 0x000000ffff067224 */ /* 0x000fe400078e00ff */
[----:B------:R-:W-:Y:S02]  /*02f0*/  IMAD.IADD R2, R9, 0x1, -R2 ;  /* 0x0000000109027824 */ /* 0x000fe400078e0a02 */
[----:B------:R-:W-:-:S03]  /*0300*/  IMAD.HI.U32 R6, R7, R13, R6 ;  /* 0x0000000d07067227 */ /* 0x000fc600078e0006 */
[----:B------:R-:W-:-:S03]  /*0310*/  SEL R2, R2, R9, !P4 ;  /* 0x0000000902027207 */ /* 0x000fc60006000000 */
[----:B------:R-:W-:Y:S02]  /*0320*/  @P0 IADD3 R8, R8, 0x1, RZ ;  /* 0x0000000108080810 */ /* 0x000fe40007ffe0ff */
[----:B------:R-:W-:Y:S02]  /*0330*/  ISETP.NE.AND P0, PT, R11, RZ, PT ;  /* 0x000000ff0b00720c */ /* 0x000fe40003f05270 */
[----:B------:R-:W-:Y:S01]  /*0340*/  LOP3.LUT R11, RZ, R11, RZ, 0x33, !PT ;  /* 0x0000000bff0b7212 */ /* 0x000fe200078e33ff */
[----:B------:R-:W-:Y:S01]  /*0350*/  @!P2 IMAD.MOV R8, RZ, RZ, -R8 ;  /* 0x000000ffff08a224 */ /* 0x000fe200078e0a08 */
[----:B------:R-:W-:-:S04]  /*0360*/  ISETP.GE.AND P2, PT, R4, RZ, PT ;  /* 0x000000ff0400720c */ /* 0x000fc80003f46270 */
[----:B------:R-:W-:-:S04]  /*0370*/  SEL R10, R11, R8, !P0 ;  /* 0x000000080b0a7207 */ /* 0x000fc80004000000 */
[----:B------:R-:W-:-:S05]  /*0380*/  IABS R8, R10 ;  /* 0x0000000a00087213 */ /* 0x000fca0000000000 */
[----:B------:R-:W-:Y:S02]  /*0390*/  IMAD.MOV.U32 R7, RZ, RZ, R8 ;  /* 0x000000ffff077224 */ /* 0x000fe400078e0008 */
[----:B------:R-:W-:Y:S02]  /*03a0*/  IMAD.MOV.U32 R8, RZ, RZ, R12 ;  /* 0x000000ffff087224 */ /* 0x000fe400078e000c */
[----:B------:R-:W-:-:S04]  /*03b0*/  IMAD.HI.U32 R6, R6, R7, RZ ;  /* 0x0000000706067227 */ /* 0x000fc800078e00ff */
[----:B------:R-:W-:Y:S02]  /*03c0*/  IMAD R6, R6, R8, R7 ;  /* 0x0000000806067224 */ /* 0x000fe400078e0207 */
[----:B------:R-:W-:-:S03]  /*03d0*/  @!P2 IMAD.MOV R2, RZ, RZ, -R2 ;  /* 0x000000ffff02a224 */ /* 0x000fc600078e0a02 */
[----:B------:R-:W-:Y:S02]  /*03e0*/  ISETP.GT.U32.AND P1, PT, R5, R6, PT ;  /* 0x000000060500720c */ /* 0x000fe40003f24070 */
[----:B------:R-:W-:-:S05]  /*03f0*/  SEL R2, R11, R2, !P0 ;  /* 0x000000020b027207 */ /* 0x000fca0004000000 */
[----:B------:R-:W-:-:S06]  /*0400*/  IMAD.SHL.U32 R2, R2, 0x2, RZ ;  /* 0x0000000202027824 */ /* 0x000fcc00078e00ff */
[----:B------:R-:W-:Y:S01]  /*0410*/  @!P1 IMAD.IADD R6, R6, 0x1, -R5 ;  /* 0x0000000106069824 */ /* 0x000fe200078e0a05 */
[----:B------:R-:W-:-:S04]  /*0420*/  ISETP.GE.AND P1, PT, R10, RZ, PT ;  /* 0x000000ff0a00720c */ /* 0x000fc80003f26270 */
[----:B------:R-:W-:-:S13]  /*0430*/  ISETP.GT.U32.AND P3, PT, R5, R6, PT ;  /* 0x000000060500720c */ /* 0x000fda0003f64070 */
[----:B------:R-:W-:Y:S01]  /*0440*/  @!P3 IMAD.IADD R6, R6, 0x1, -R5 ;  /* 0x000000010606b824 */ /* 0x000fe200078e0a05 */
[----:B------:R-:W-:-:S03]  /*0450*/  ISETP.NE.AND P3, PT, R3, RZ, PT ;  /* 0x000000ff0300720c */ /* 0x000fc60003f65270 */
[----:B------:R-:W-:-:S10]  /*0460*/  @!P1 IMAD.MOV R6, RZ, RZ, -R6 ;  /* 0x000000ffff069224 */ /* 0x000fd400078e0a06 */
[----:B------:R-:W-:Y:S01]  /*0470*/  @!P3 LOP3.LUT R6, RZ, R3, RZ, 0x33, !PT ;  /* 0x00000003ff06b212 */ /* 0x000fe200078e33ff */
[----:B------:R-:W-:-:S03]  /*0480*/  IMAD.SHL.U32 R3, R0, 0x2, RZ ;  /* 0x0000000200037824 */ /* 0x000fc600078e00ff */
[----:B------:R-:W-:Y:S01]  /*0490*/  ISETP.NE.AND P0, PT, R6, RZ, PT ;  /* 0x000000ff0600720c */ /* 0x000fe20003f05270 */
[----:B------:R-:W-:-:S04]  /*04a0*/  IMAD R9, R10, R3, R2 ;  /* 0x000000030a097224 */ /* 0x000fc800078e0202 */
[----:B------:R-:W-:-:S05]  /*04b0*/  IMAD.IADD R3, R0, 0x1, R9 ;  /* 0x0000000100037824 */ /* 0x000fca00078e0209 */
[----:B------:R-:W-:-:S03]  /*04c0*/  IADD3 R2, P1, R3, c[0x0][0x160], RZ ;  /* 0x0000580003027a10 */ /* 0x000fc60007f3e0ff */
[----:B------:R-:W-:Y:S02]  /*04d0*/  @P0 IADD3 R0, R9, -0x1, -R0 ;  /* 0xffffffff09000810 */ /* 0x000fe40007ffe800 */
[----:B------:R-:W-:Y:S02]  /*04e0*/  LEA.HI.X.SX32 R3, R3, c[0x0][0x164], 0x1, P1 ;  /* 0x0000590003037a11 */ /* 0x000fe400008f0eff */
[----:B------:R-:W-:-:S03]  /*04f0*/  @P0 IADD3 R4, P2, R0, c[0x0][0x160], RZ ;  /* 0x0000580000040a10 */ /* 0x000fc60007f5e0ff */
[----:B------:R-:W2:Y:S01]  /*0500*/  @P0 LDG.E.U8 R6, [R2.64+-0x1] ;  /* 0xffffff0402060981 */ /* 0x000ea2000c1e1100 */
[----:B------:R-:W-:-:S03]  /*0510*/  @P0 LEA.HI.X.SX32 R5, R0, c[0x0][0x164], 0x1, P2 ;  /* 0x0000590000050a11 */ /* 0x000fc600010f0eff */
[----:B------:R-:W3:Y:S04]  /*0520*/  @P0 LDG.E.U8 R8, [R2.64+0x1] ;  /* 0x0000010402080981 */ /* 0x000ee8000c1e1100 */
[----:B------:R-:W2:Y:S04]  /*0530*/  @P0 LDG.E.U8 R0, [R4.64] ;  /* 0x0000000404000981 */ /* 0x000ea8000c1e1100 */
[----:B------:R-:W2:Y:S02]  /*0540*/  @P0 LDG.E.U8 R7, [R4.64+0x2] ;  /* 0x0000020404070981 */ /* 0x000ea4000c1e1100 */
[----:B--2---:R-:W-:-:S02]  /*0550*/  @P0 IADD3 R7, R6, R0, R7 ;  /* 0x0000000006070210 */ /* 0x004fc40007ffe007 */
[----:B------:R-:W-:Y:S02]  /*0560*/  IADD3 R6, P1, R9, c[0x0][0x160], RZ ;  /* 0x0000580009067a10 */ /* 0x000fe40007f3e0ff */
[----:B---3--:R-:W-:Y:S02]  /*0570*/  @P0 IADD3 R8, R7, 0x2, R8 ;  /* 0x0000000207080810 */ /* 0x008fe40007ffe008 */
[----:B------:R-:W-:Y:S02]  /*0580*/  LEA.HI.X.SX32 R7, R9, c[0x0][0x164], 0x1, P1 ;  /* 0x0000590009077a11 */ /* 0x000fe400008f0eff */
[----:B------:R-:W-:-:S05]  /*0590*/  @P0 SHF.R.U32.HI R9, RZ, 0x2, R8 ;  /* 0x00000002ff090819 */ /* 0x000fca0000011608 */
[----:B------:R-:W-:Y:S04]  /*05a0*/  @P0 STG.E.U8 [R6.64], R9 ;  /* 0x0000000906000986 */ /* 0x000fe8000c101104 */
[----:B------:R-:W2:Y:S04]  /*05b0*/  @!P0 LDG.E.U8 R8, [R2.64+-0x1] ;  /* 0xffffff0402088981 */ /* 0x000ea8000c1e1100 */
[----:B------:R-:W2:Y:S04]  /*05c0*/  @!P0 LDG.E.U8 R13, [R2.64+0x1] ;  /* 0x00000104020d8981 */ /* 0x000ea8000c1e1100 */
[----:B------:R-:W3:Y:S04]  /*05d0*/  @P0 LDG.E.U8 R0, [R4.64+0x2] ;  /* 0x0000020404000981 */ /* 0x000ee8000c1e1100 */
[----:B------:R-:W3:Y:S01]  /*05e0*/  @P0 LDG.E.U8 R11, [R2.64+0x1] ;  /* 0x00000104020b0981 */ /* 0x000ee2000c1e1100 */
[----:B--2---:R-:W-:-:S04]  /*05f0*/  @!P0 IADD3 R8, R8, 0x1, R13 ;  /* 0x0000000108088810 */ /* 0x004fc80007ffe00d */
[----:B------:R-:W-:-:S05]  /*0600*/  @!P0 SHF.R.U32.HI R13, RZ, 0x1, R8 ;  /* 0x00000001ff0d8819 */ /* 0x000fca0000011608 */
[----:B------:R-:W-:Y:S04]  /*0610*/  @!P0 STG.E.U8 [R6.64], R13 ;  /* 0x0000000d06008986 */ /* 0x000fe8000c101104 */
[----:B------:R-:W2:Y:S01]  /*0620*/  @!P0 LDG.E.U8 R11, [R2.64+0x1] ;  /* 0x00000104020b8981 */ /* 0x000ea2000c1e1100 */
[----:B---3--:R-:W-:-:S04]  /*0630*/  @P0 IADD3 R0, R0, 0x1, R11 ;  /* 0x0000000100000810 */ /* 0x008fc80007ffe00b */
[----:B------:R-:W-:-:S05]  /*0640*/  @P0 SHF.R.U32.HI R11, RZ, 0x1, R0 ;  /* 0x00000001ff0b0819 */ /* 0x000fca0000011600 */
[----:B--2---:R-:W-:Y:S04]  /*0650*/  STG.E.U8 [R6.64+0x1], R11 ;  /* 0x0000010b06007986 */ /* 0x004fe8000c101104 */
[----:B------:R-:W2:Y:S04]  /*0660*/  LDG.E.U8 R0, [R2.64+-0x1] ;  /* 0xffffff0402007981 */ /* 0x000ea8000c1e1100 */
[----:B------:R-:W2:Y:S02]  /*0670*/  LDG.E.U8 R5, [R2.64+0x1] ;  /* 0x0000010402057981 */ /* 0x000ea4000c1e1100 */
[----:B--2---:R-:W-:-:S04]  /*0680*/  IADD3 R0, R0, 0x1, R5 ;  /* 0x0000000100007810 */ /* 0x004fc80007ffe005 */
[----:B------:R-:W-:-:S05]  /*0690*/  SHF.R.U32.HI R5, RZ, 0x1, R0 ;  /* 0x00000001ff057819 */ /* 0x000fca0000011600 */
[----:B------:R-:W-:Y:S01]  /*06a0*/  STG.E.U8 [R2.64], R5 ;  /* 0x0000000502007986 */ /* 0x000fe2000c101104 */
[----:B------:R-:W-:Y:S05]  /*06b0*/  EXIT ;  /* 0x000000000000794d */ /* 0x000fea0003800000 */
.L_x_336:
        /* <DEDUP_REMOVED lines=12> */
.L_x_378:


//--------------------- .text.cuda_test           --------------------------
	.section	.text.cuda_test,"ax",@progbits
	.sectioninfo	@"SHI_REGISTERS=14"
	.align	128
        .global         cuda_test
        .type           cuda_test,@function
        .size           cuda_test,(.L_x_379 - cuda_test)
        .other          cuda_test,@"STO_CUDA_ENTRY STV_DEFAULT"
cuda_test:
.text.cuda_test:
[----:B------:R-:W-:-:S07]  /*0000*/  MOV R1, c[0x0][0x28] ;  /* 0x00000a0000017a02 */ /* 0x000fce0000000f00 */
[----:B------:R-:W0:Y:S01]  /*0010*/  S2R R8, SR_TID.X ;  /* 0x0000000000087919 */ /* 0x000e220000002100 */
[----:B------:R-:W-:Y:S01]  /*0020*/  MOV R9, 0x4 ;  /* 0x0000000400097802 */ /* 0x000fe20000000f00 */
[----:B------:R-:W-:Y:S01]  /*0030*/  ULDC.64 UR4, c[0x0][0x118] ;  /* 0x0000460000047ab9 */ /* 0x000fe20000000a00 */
[----:B------:R-:W-:Y:S01]  /*0040*/  MOV R7, c[0x0][0x17c] ;  /* 0x00005f0000077a02 */ /* 0x000fe20000000f00 */
[----:B------:R-:W0:Y:S01]  /*0050*/  S2R R3, SR_CTAID.X ;  /* 0x0000000000037919 */ /* 0x000e220000002500 */
[----:B------:R-:W-:-:S05]  /*0060*/  MOV R6, c[0x0][0x178] ;  /* 0x00005e0000067a02 */ /* 0x000fca0000000f00 */
[----:B------:R-:W2:Y:S01]  /*0070*/  LDG.E R7, [R6.64] ;  /* 0x0000000406077981 */ /* 0x000ea2000c1e1900 */
[----:B0-----:R-:W-:-:S04]  /*0080*/  IMAD R8, R3, c[0x0][0x0], R8 ;  /* 0x0000000003087a24 */ /* 0x001fc800078e0208 */
[----:B------:R-:W-:-:S04]  /*0090*/  IMAD.WIDE R2, R8, R9, c[0x0][0x168] ;  /* 0x00005a0008027625 */ /* 0x000fc800078e0209 */
[CC--:B------:R-:W-:Y:S02]  /*00a0*/  IMAD.WIDE R4, R8.reuse, R9.reuse, c[0x0][0x170] ;  /* 0x00005c0008047625 */ /* 0x0c0fe400078e0209 */
[----:B------:R-:W3:Y:S04]  /*00b0*/  LDG.E R2, [R2.64] ;  /* 0x0000000402027981 */ /* 0x000ee8000c1e1900 */
[----:B------:R-:W3:Y:S01]  /*00c0*/  LDG.E R5, [R4.64] ;  /* 0x0000000404057981 */ /* 0x000ee2000c1e1900 */
[----:B------:R-:W-:Y:S01]  /*00d0*/  IMAD.WIDE R8, R8, R9, c[0x0][0x160] ;  /* 0x0000580008087625 */ /* 0x000fe200078e0209 */
[----:B---3--:R-:W-:-:S04]  /*00e0*/  FADD R0, R2, R5 ;  /* 0x0000000502007221 */ /* 0x008fc80000000000 */
[----:B--2---:R-:W-:-:S05]  /*00f0*/  FADD R11, R0, R7 ;  /* 0x00000007000b7221 */ /* 0x004fca0000000000 */
[----:B------:R-:W-:Y:S01]  /*0100*/  STG.E [R8.64], R11 ;  /* 0x0000000b08007986 */ /* 0x000fe2000c101904 */
[----:B------:R-:W-:Y:S05]  /*0110*/  EXIT ;  /* 0x000000000000794d */ /* 0x000fea0003800000 */
.L_x_337:
        /* <DEDUP_REMOVED lines=14> */
.L_x_379:
